def matmul_kernel(
    a_ptr,
    b_ptr,
    c_ptr,
    M,
    N,
    K,
    stride_am,
    stride_ak,
    stride_bk,
    stride_bn,
    stride_cm,
    stride_cn,
    BLOCK_M: tl.constexpr,
    BLOCK_N: tl.constexpr,
    BLOCK_K: tl.constexpr,
    GROUP_M: tl.constexpr,
):
    pid = tl.program_id(axis=0)
    num_pid_m = tl.cdiv(M, BLOCK_M)
    num_pid_n = tl.cdiv(N, BLOCK_N)
    num_pid_in_group = GROUP_M * num_pid_n
    group_id = pid // num_pid_in_group
    first_pid_m = group_id * GROUP_M
    group_size_m = min(num_pid_m - first_pid_m, GROUP_M)
    pid_m = first_pid_m + ((pid % num_pid_in_group) % group_size_m)
    pid_n = (pid % num_pid_in_group) // group_size_m

    offs_am = (pid_m * BLOCK_M + tl.arange(0, BLOCK_M)) % M
    offs_bn = (pid_n * BLOCK_N + tl.arange(0, BLOCK_N)) % N
    offs_k = tl.arange(0, BLOCK_K)
    a_ptrs = a_ptr + offs_am[:, None] * stride_am + offs_k[None, :] * stride_ak
    b_ptrs = b_ptr + offs_k[:, None] * stride_bk + offs_bn[None, :] * stride_bn

    acc = tl.zeros((BLOCK_M, BLOCK_N), dtype=tl.float32)
    for kk in range(0, tl.cdiv(K, BLOCK_K)):
        a = tl.load(a_ptrs, mask=offs_k[None, :] < K - kk * BLOCK_K, other=0.0)
        b = tl.load(b_ptrs, mask=offs_k[:, None] < K - kk * BLOCK_K, other=0.0)
        acc = tl.dot(a, b, acc)
        a_ptrs += BLOCK_K * stride_ak
        b_ptrs += BLOCK_K * stride_bk

    c = acc.to(c_ptr.dtype.element_ty)
    offs_cm = pid_m * BLOCK_M + tl.arange(0, BLOCK_M)
    offs_cn = pid_n * BLOCK_N + tl.arange(0, BLOCK_N)
    c_ptrs = c_ptr + offs_cm[:, None] * stride_cm + offs_cn[None, :] * stride_cn
    mask = (offs_cm[:, None] < M) & (offs_cn[None, :] < N)
    tl.store(c_ptrs, c, mask=mask)

# config = {"BLOCK_K": 256, "BLOCK_M": 32, "BLOCK_N": 256, "GROUP_M": 8, "arch": "sm_80", "dtype": "bf16", "num_ctas": 1, "num_stages": 3, "num_warps": 4}
# arch = sm_80


// ===== COMPILED SASS (sm_80) =====

	.target	sm_80

	.elftype	@"ET_EXEC"


//--------------------- .note.nv.tkinfo           --------------------------
	.section	.note.nv.tkinfo,"",@"SHT_NOTE"
	.sectionflags	@"SHF_NOTE_NV_TKINFO"
	.tkinfo
        /*0018*/ 	.word	0x00000002
        /*0030*/ 	.string	""
        /*0030*/ 	.string	"ptxas"
        /*0030*/ 	.string	"Cuda compilation tools, release 13.0, V13.0.88"
        /*0030*/ 	.string	"Build cuda_13.0.r13.0/compiler.36424714_0"
        /*0030*/ 	.string	"-v  -suppress-debug-info  -lineinfo  -arch sm_80 "



//--------------------- .note.nv.cuinfo           --------------------------
	.section	.note.nv.cuinfo,"",@"SHT_NOTE"
	.sectionflags	@"SHF_NOTE_NV_CUINFO"
        /*0018*/ 	.short	0x0002
        /*001a*/ 	.short	0x0050
        /*001c*/ 	.short	0x0082
	.zero		2


//--------------------- .nv.info                  --------------------------
	.section	.nv.info,"",@"SHT_CUDA_INFO"
	.align	4


	//----- nvinfo : EIATTR_REGCOUNT
	.align		4
        /*0000*/ 	.byte	0x04, 0x2f
        /*0002*/ 	.short	(.L_1 - .L_0)
	.align		4
.L_0:
        /*0004*/ 	.word	index@(matmul_kernel)
        /*0008*/ 	.word	0x00000020


	//----- nvinfo : EIATTR_FRAME_SIZE
	.align		4
.L_1:
        /*000c*/ 	.byte	0x04, 0x11
        /*000e*/ 	.short	(.L_3 - .L_2)
	.align		4
.L_2:
        /*0010*/ 	.word	index@(matmul_kernel)
        /*0014*/ 	.word	0x00003810


	//----- nvinfo : EIATTR_MIN_STACK_SIZE
	.align		4
.L_3:
        /*0018*/ 	.byte	0x04, 0x12
        /*001a*/ 	.short	(.L_5 - .L_4)
	.align		4
.L_4:
        /*001c*/ 	.word	index@(matmul_kernel)
        /*0020*/ 	.word	0x00003810
.L_5:


//--------------------- .nv.info.matmul_kernel    --------------------------
	.section	.nv.info.matmul_kernel,"",@"SHT_CUDA_INFO"
	.sectionflags	@""
	.align	4


	//----- nvinfo : EIATTR_CUDA_API_VERSION
	.align		4
        /*0000*/ 	.byte	0x04, 0x37
        /*0002*/ 	.short	(.L_7 - .L_6)
.L_6:
        /*0004*/ 	.word	0x00000082


	//----- nvinfo : EIATTR_SW2861232_WAR
	.align		4
.L_7:
        /*0008*/ 	.byte	0x01, 0x35
	.zero		2


	//----- nvinfo : EIATTR_PARAM_CBANK
	.align		4
        /*000c*/ 	.byte	0x04, 0x0a
        /*000e*/ 	.short	(.L_9 - .L_8)
	.align		4
.L_8:
        /*0010*/ 	.word	index@(.nv.constant0.matmul_kernel)
        /*0014*/ 	.short	0x0160
        /*0016*/ 	.short	0x0050


	//----- nvinfo : EIATTR_CBANK_PARAM_SIZE
	.align		4
.L_9:
        /*0018*/ 	.byte	0x03, 0x19
        /*001a*/ 	.short	0x0050


	//----- nvinfo : EIATTR_KPARAM_INFO
	.align		4
        /*001c*/ 	.byte	0x04, 0x17
        /*001e*/ 	.short	(.L_11 - .L_10)
.L_10:
        /*0020*/ 	.word	0x00000000
        /*0024*/ 	.short	0x000d
        /*0026*/ 	.short	0x0048
        /*0028*/ 	.byte	0x00, 0xf4, 0x21, 0x00


	//----- nvinfo : EIATTR_KPARAM_INFO
	.align		4
.L_11:
        /*002c*/ 	.byte	0x04, 0x17
        /*002e*/ 	.short	(.L_13 - .L_12)
.L_12:
        /*0030*/ 	.word	0x00000000
        /*0034*/ 	.short	0x000c
        /*0036*/ 	.short	0x0040
        /*0038*/ 	.byte	0x00, 0xf4, 0x21, 0x00


	//----- nvinfo : EIATTR_KPARAM_INFO
	.align		4
.L_13:
        /*003c*/ 	.byte	0x04, 0x17
        /*003e*/ 	.short	(.L_15 - .L_14)
.L_14:
        /*0040*/ 	.word	0x00000000
        /*0044*/ 	.short	0x000b
        /*0046*/ 	.short	0x0038
        /*0048*/ 	.byte	0x00, 0xf0, 0x11, 0x00


	//----- nvinfo : EIATTR_KPARAM_INFO
	.align		4
.L_15:
        /*004c*/ 	.byte	0x04, 0x17
        /*004e*/ 	.short	(.L_17 - .L_16)
.L_16:
        /*0050*/ 	.word	0x00000000
        /*0054*/ 	.short	0x000a
        /*0056*/ 	.short	0x0034
        /*0058*/ 	.byte	0x00, 0xf0, 0x11, 0x00


	//----- nvinfo : EIATTR_KPARAM_INFO
	.align		4
.L_17:
        /*005c*/ 	.byte	0x04, 0x17
        /*005e*/ 	.short	(.L_19 - .L_18)
.L_18:
        /*0060*/ 	.word	0x00000000
        /*0064*/ 	.short	0x0009
        /*0066*/ 	.short	0x0030
        /*0068*/ 	.byte	0x00, 0xf0, 0x11, 0x00


	//----- nvinfo : EIATTR_KPARAM_INFO
	.align		4
.L_19:
        /*006c*/ 	.byte	0x04, 0x17
        /*006e*/ 	.short	(.L_21 - .L_20)
.L_20:
        /*0070*/ 	.word	0x00000000
        /*0074*/ 	.short	0x0008
        /*0076*/ 	.short	0x002c
        /*0078*/ 	.byte	0x00, 0xf0, 0x11, 0x00


	//----- nvinfo : EIATTR_KPARAM_INFO
	.align		4
.L_21:
        /*007c*/ 	.byte	0x04, 0x17
        /*007e*/ 	.short	(.L_23 - .L_22)
.L_22:
        /*0080*/ 	.word	0x00000000
        /*0084*/ 	.short	0x0007
        /*0086*/ 	.short	0x0028
        /*0088*/ 	.byte	0x00, 0xf0, 0x11, 0x00


	//----- nvinfo : EIATTR_KPARAM_INFO
	.align		4
.L_23:
        /*008c*/ 	.byte	0x04, 0x17
        /*008e*/ 	.short	(.L_25 - .L_24)
.L_24:
        /*0090*/ 	.word	0x00000000
        /*0094*/ 	.short	0x0006
        /*0096*/ 	.short	0x0024
        /*0098*/ 	.byte	0x00, 0xf0, 0x11, 0x00


	//----- nvinfo : EIATTR_KPARAM_INFO
	.align		4
.L_25:
        /*009c*/ 	.byte	0x04, 0x17
        /*009e*/ 	.short	(.L_27 - .L_26)
.L_26:
        /*00a0*/ 	.word	0x00000000
        /*00a4*/ 	.short	0x0005
        /*00a6*/ 	.short	0x0020
        /*00a8*/ 	.byte	0x00, 0xf0, 0x11, 0x00


	//----- nvinfo : EIATTR_KPARAM_INFO
	.align		4
.L_27:
        /*00ac*/ 	.byte	0x04, 0x17
        /*00ae*/ 	.short	(.L_29 - .L_28)
.L_28:
        /*00b0*/ 	.word	0x00000000
        /*00b4*/ 	.short	0x0004
        /*00b6*/ 	.short	0x001c
        /*00b8*/ 	.byte	0x00, 0xf0, 0x11, 0x00


	//----- nvinfo : EIATTR_KPARAM_INFO
	.align		4
.L_29:
        /*00bc*/ 	.byte	0x04, 0x17
        /*00be*/ 	.short	(.L_31 - .L_30)
.L_30:
        /*00c0*/ 	.word	0x00000000
        /*00c4*/ 	.short	0x0003
        /*00c6*/ 	.short	0x0018
        /*00c8*/ 	.byte	0x00, 0xf0, 0x11, 0x00


	//----- nvinfo : EIATTR_KPARAM_INFO
	.align		4
.L_31:
        /*00cc*/ 	.byte	0x04, 0x17
        /*00ce*/ 	.short	(.L_33 - .L_32)
.L_32:
        /*00d0*/ 	.word	0x00000000
        /*00d4*/ 	.short	0x0002
        /*00d6*/ 	.short	0x0010
        /*00d8*/ 	.byte	0x00, 0xf4, 0x21, 0x00


	//----- nvinfo : EIATTR_KPARAM_INFO
	.align		4
.L_33:
        /*00dc*/ 	.byte	0x04, 0x17
        /*00de*/ 	.short	(.L_35 - .L_34)
.L_34:
        /*00e0*/ 	.word	0x00000000
        /*00e4*/ 	.short	0x0001
        /*00e6*/ 	.short	0x0008
        /*00e8*/ 	.byte	0x00, 0xf4, 0x21, 0x00


	//----- nvinfo : EIATTR_KPARAM_INFO
	.align		4
.L_35:
        /*00ec*/ 	.byte	0x04, 0x17
        /*00ee*/ 	.short	(.L_37 - .L_36)
.L_36:
        /*00f0*/ 	.word	0x00000000
        /*00f4*/ 	.short	0x0000
        /*00f6*/ 	.short	0x0000
        /*00f8*/ 	.byte	0x00, 0xf4, 0x21, 0x00


	//----- nvinfo : EIATTR_MAXREG_COUNT
	.align		4
.L_37:
        /*00fc*/ 	.byte	0x03, 0x1b
        /*00fe*/ 	.short	0x00ff


	//----- nvinfo : EIATTR_NUM_BARRIERS
	.align		4
        /*0100*/ 	.byte	0x02, 0x4c
        /*0102*/ 	.byte	0x01
	.zero		1


	//----- nvinfo : EIATTR_ANNOTATIONS
	.align		4
        /*0104*/ 	.byte	0x04, 0x55
        /*0106*/ 	.short	(.L_39 - .L_38)


	//   ....[0]....
.L_38:
        /*0108*/ 	.word	0x00000001
        /*010c*/ 	.byte	0x90, 0x06, 0x00, 0x00, 0x01, 0x00, 0x00, 0x00, 0xc0, 0x06, 0x00, 0x00, 0x01, 0x00, 0x00, 0x00
        /* <DEDUP_REMOVED lines=2458> */
        /*9abc*/ 	.byte	0x10, 0xaf, 0x02, 0x00


	//----- nvinfo : EIATTR_MERCURY_ISA_VERSION
	.align		4
.L_39:
        /*9ac0*/ 	.byte	0x03, 0x5f
        /*9ac2*/ 	.short	0x0000


	//----- nvinfo : EIATTR_EXIT_INSTR_OFFSETS
	.align		4
        /*9ac4*/ 	.byte	0x04, 0x1c
        /*9ac6*/ 	.short	(.L_41 - .L_40)


	//   ....[0]....
.L_40:
        /*9ac8*/ 	.word	0x00061aa0


	//   ....[1]....
        /*9acc*/ 	.word	0x00061ad0


	//----- nvinfo : EIATTR_REQNTID
	.align		4
.L_41:
        /*9ad0*/ 	.byte	0x04, 0x10
        /*9ad2*/ 	.short	(.L_43 - .L_42)
.L_42:
        /*9ad4*/ 	.word	0x00000080
        /*9ad8*/ 	.word	0x00000001
        /*9adc*/ 	.word	0x00000001
.L_43:


//--------------------- .nv.callgraph             --------------------------
	.section	.nv.callgraph,"",@"SHT_CUDA_CALLGRAPH"
	.align	4
	.sectionentsize	8
	.align		4
        /*0000*/ 	.word	0x00000000
	.align		4
        /*0004*/ 	.word	0xffffffff
	.align		4
        /*0008*/ 	.word	0x00000000
	.align		4
        /*000c*/ 	.word	0xfffffffe
	.align		4
        /*0010*/ 	.word	0x00000000
	.align		4
        /*0014*/ 	.word	0xfffffffd
	.align		4
        /*0018*/ 	.word	0x00000000
	.align		4
        /*001c*/ 	.word	0xfffffffc


//--------------------- .nv.rel.action            --------------------------
	.section	.nv.rel.action,"",@"SHT_CUDA_RELOCINFO"
	.align	8
	.sectionentsize	8
        /*0000*/ 	.byte	0x73, 0x00, 0x00, 0x00, 0x00, 0x00, 0x00, 0x00, 0x00, 0x00, 0x00, 0x11, 0x25, 0x00, 0x05, 0x36


//--------------------- .nv.constant0.matmul_kernel --------------------------
	.section	.nv.constant0.matmul_kernel,"a",@progbits
	.sectionflags	@""
	.align	4
.nv.constant0.matmul_kernel:
	.zero		432


//--------------------- .text.matmul_kernel       --------------------------
	.section	.text.matmul_kernel,"ax",@progbits
	.sectioninfo	@"SHI_REGISTERS=32"
	.align	128
        .global         matmul_kernel
        .type           matmul_kernel,@function
        .size           matmul_kernel,(.L_x_5 - matmul_kernel)
        .other          matmul_kernel,@"STO_CUDA_ENTRY STV_DEFAULT"
matmul_kernel:
.text.matmul_kernel:
[----:B------:R-:W-:-:S03]  /*0000*/  IMAD.MOV.U32 R1, RZ, RZ, c[0x0][0x28] ;  /* 0x00000a00ff017624 */ /* 0x000fc600078e00ff */
[----:B------:R-:W-:Y:S01]  /*0010*/  IMAD.MOV.U32 R0, RZ, RZ, c[0x0][0x17c] ;  /* 0x00005f00ff007624 */ /* 0x000fe200078e00ff */
[----:B------:R-:W0:Y:S01]  /*0020*/  S2R R29, SR_TID.X ;  /* 0x00000000001d7919 */ /* 0x000e220000002100 */
[----:B------:R-:W-:Y:S01]  /*0030*/  IADD3 R1, R1, -0x3810, RZ ;  /* 0xffffc7f001017810 */ /* 0x000fe20007ffe0ff */
[----:B------:R-:W-:Y:S02]  /*0040*/  ULDC.64 UR8, c[0x0][0x118] ;  /* 0x0000460000087ab9 */ /* 0x000fe40000000a00 */
[----:B------:R-:W-:-:S04]  /*0050*/  IADD3 R0, R0, 0xff, RZ ;  /* 0x000000ff00007810 */ /* 0x000fc80007ffe0ff */
[----:B------:R-:W-:-:S04]  /*0060*/  SHF.R.S32.HI R3, RZ, 0x1f, R0 ;  /* 0x0000001fff037819 */ /* 0x000fc80000011400 */
[----:B------:R-:W-:-:S04]  /*0070*/  LEA.HI R3, R3, R0, RZ, 0x8 ;  /* 0x0000000003037211 */ /* 0x000fc800078f40ff */
[----:B------:R-:W-:Y:S02]  /*0080*/  SHF.R.S32.HI R0, RZ, 0x8, R3 ;  /* 0x00000008ff007819 */ /* 0x000fe40000011403 */
[----:B------:R-:W1:Y:S03]  /*0090*/  S2R R3, SR_CTAID.X ;  /* 0x0000000000037919 */ /* 0x000e660000002500 */
[----:B------:R-:W-:-:S05]  /*00a0*/  IMAD.SHL.U32 R0, R0, 0x8, RZ ;  /* 0x0000000800007824 */ /* 0x000fca00078e00ff */
[-C--:B------:R-:W-:Y:S02]  /*00b0*/  IABS R7, R0.reuse ;  /* 0x0000000000077213 */ /* 0x080fe40000000000 */
[----:B------:R-:W-:Y:S02]  /*00c0*/  IABS R10, R0 ;  /* 0x00000000000a7213 */ /* 0x000fe40000000000 */
[----:B------:R-:W2:Y:S01]  /*00d0*/  I2F.RP R2, R7 ;  /* 0x0000000700027306 */ /* 0x000ea20000209400 */
[----:B-1----:R-:W-:-:S07]  /*00e0*/  IABS R8, R3 ;  /* 0x0000000300087213 */ /* 0x002fce0000000000 */
[----:B--2---:R-:W1:Y:S02]  /*00f0*/  MUFU.RCP R2, R2 ;  /* 0x0000000200027308 */ /* 0x004e640000001000 */
[----:B-1----:R-:W-:Y:S01]  /*0100*/  IADD3 R4, R2, 0xffffffe, RZ ;  /* 0x0ffffffe02047810 */ /* 0x002fe20007ffe0ff */
[----:B------:R-:W-:-:S05]  /*0110*/  IMAD.MOV R2, RZ, RZ, -R10 ;  /* 0x000000ffff027224 */ /* 0x000fca00078e0a0a */
[----:B------:R1:W2:Y:S02]  /*0120*/  F2I.FTZ.U32.TRUNC.NTZ R5, R4 ;  /* 0x0000000400057305 */ /* 0x0002a4000021f000 */
[----:B-1----:R-:W-:Y:S02]  /*0130*/  IMAD.MOV.U32 R4, RZ, RZ, RZ ;  /* 0x000000ffff047224 */ /* 0x002fe400078e00ff */
[----:B--2---:R-:W-:-:S04]  /*0140*/  IMAD.MOV R6, RZ, RZ, -R5 ;  /* 0x000000ffff067224 */ /* 0x004fc800078e0a05 */
[----:B------:R-:W-:Y:S02]  /*0150*/  IMAD R9, R6, R7, RZ ;  /* 0x0000000706097224 */ /* 0x000fe400078e02ff */
[----:B------:R-:W-:Y:S02]  /*0160*/  IMAD.MOV.U32 R6, RZ, RZ, R8 ;  /* 0x000000ffff067224 */ /* 0x000fe400078e0008 */
[----:B------:R-:W-:-:S06]  /*0170*/  IMAD.HI.U32 R5, R5, R9, R4 ;  /* 0x0000000905057227 */ /* 0x000fcc00078e0004 */
[----:B------:R-:W-:-:S04]  /*0180*/  IMAD.HI.U32 R5, R5, R6, RZ ;  /* 0x0000000605057227 */ /* 0x000fc800078e00ff */
[----:B------:R-:W-:-:S05]  /*0190*/  IMAD R2, R5, R2, R6 ;  /* 0x0000000205027224 */ /* 0x000fca00078e0206 */
[----:B------:R-:W-:-:S13]  /*01a0*/  ISETP.GT.U32.AND P1, PT, R7, R2, PT ;  /* 0x000000020700720c */ /* 0x000fda0003f24070 */
[----:B------:R-:W-:Y:S01]  /*01b0*/  @!P1 IMAD.IADD R2, R2, 0x1, -R7 ;  /* 0x0000000102029824 */ /* 0x000fe200078e0a07 */
[----:B------:R-:W-:Y:S02]  /*01c0*/  @!P1 IADD3 R5, R5, 0x1, RZ ;  /* 0x0000000105059810 */ /* 0x000fe40007ffe0ff */
[----:B------:R-:W-:Y:S02]  /*01d0*/  ISETP.NE.AND P1, PT, R0, RZ, PT ;  /* 0x000000ff0000720c */ /* 0x000fe40003f25270 */
[----:B------:R-:W-:Y:S02]  /*01e0*/  ISETP.GE.U32.AND P0, PT, R2, R7, PT ;  /* 0x000000070200720c */ /* 0x000fe40003f06070 */
[----:B------:R-:W-:-:S04]  /*01f0*/  LOP3.LUT R2, R3, R0, RZ, 0x3c, !PT ;  /* 0x0000000003027212 */ /* 0x000fc800078e3cff */
[----:B------:R-:W-:Y:S01]  /*0200*/  ISETP.GE.AND P2, PT, R2, RZ, PT ;  /* 0x000000ff0200720c */ /* 0x000fe20003f46270 */
[----:B------:R-:W-:-:S05]  /*0210*/  IMAD.MOV.U32 R2, RZ, RZ, 0x1f ;  /* 0x0000001fff027424 */ /* 0x000fca00078e00ff */
[----:B------:R-:W-:Y:S02]  /*0220*/  IADD3 R2, R2, c[0x0][0x178], RZ ;  /* 0x00005e0002027a10 */ /* 0x000fe40007ffe0ff */
[----:B------:R-:W-:-:S05]  /*0230*/  @P0 IADD3 R5, R5, 0x1, RZ ;  /* 0x0000000105050810 */ /* 0x000fca0007ffe0ff */
[----:B------:R-:W-:Y:S01]  /*0240*/  IMAD.MOV.U32 R4, RZ, RZ, R5 ;  /* 0x000000ffff047224 */ /* 0x000fe200078e0005 */
[----:B------:R-:W-:-:S03]  /*0250*/  SHF.R.S32.HI R5, RZ, 0x1f, R2 ;  /* 0x0000001fff057819 */ /* 0x000fc60000011402 */
[----:B------:R-:W-:Y:S01]  /*0260*/  @!P2 IMAD.MOV R4, RZ, RZ, -R4 ;  /* 0x000000ffff04a224 */ /* 0x000fe200078e0a04 */
[----:B------:R-:W-:Y:S02]  /*0270*/  @!P1 LOP3.LUT R4, RZ, R0, RZ, 0x33, !PT ;  /* 0x00000000ff049212 */ /* 0x000fe400078e33ff */
[----:B------:R-:W-:-:S03]  /*0280*/  LEA.HI R5, R5, R2, RZ, 0x5 ;  /* 0x0000000205057211 */ /* 0x000fc600078f28ff */
[----:B------:R-:W-:Y:S02]  /*0290*/  IMAD.SHL.U32 R2, R4, 0x8, RZ ;  /* 0x0000000804027824 */ /* 0x000fe400078e00ff */
[----:B------:R-:W-:-:S03]  /*02a0*/  IMAD.MOV R4, RZ, RZ, -R4 ;  /* 0x000000ffff047224 */ /* 0x000fc600078e0a04 */
[----:B------:R-:W-:Y:S01]  /*02b0*/  LEA.HI.SX32 R5, R5, -R2, 0x1b ;  /* 0x8000000205057211 */ /* 0x000fe200078fdaff */
[----:B------:R-:W-:Y:S02]  /*02c0*/  IMAD R11, R0, R4, R3 ;  /* 0x00000004000b7224 */ /* 0x000fe400078e0203 */
[----:B------:R-:W-:Y:S01]  /*02d0*/  IMAD.MOV.U32 R4, RZ, RZ, RZ ;  /* 0x000000ffff047224 */ /* 0x000fe200078e00ff */
[----:B------:R-:W-:-:S04]  /*02e0*/  IMNMX R6, R5, 0x8, PT ;  /* 0x0000000805067817 */ /* 0x000fc80003800200 */
[-C--:B------:R-:W-:Y:S02]  /*02f0*/  IABS R8, R6.reuse ;  /* 0x0000000600087213 */ /* 0x080fe40000000000 */
[----:B------:R-:W-:Y:S02]  /*0300*/  IABS R0, R6 ;  /* 0x0000000600007213 */ /* 0x000fe40000000000 */
[----:B------:R-:W1:Y:S08]  /*0310*/  I2F.RP R7, R8 ;  /* 0x0000000800077306 */ /* 0x000e700000209400 */
[----:B-1----:R-:W1:Y:S02]  /*0320*/  MUFU.RCP R7, R7 ;  /* 0x0000000700077308 */ /* 0x002e640000001000 */
[----:B-1----:R-:W-:-:S06]  /*0330*/  IADD3 R5, R7, 0xffffffe, RZ ;  /* 0x0ffffffe07057810 */ /* 0x002fcc0007ffe0ff */
[----:B------:R-:W1:Y:S02]  /*0340*/  F2I.FTZ.U32.TRUNC.NTZ R5, R5 ;  /* 0x0000000500057305 */ /* 0x000e64000021f000 */
[----:B-1----:R-:W-:-:S04]  /*0350*/  IMAD.MOV R9, RZ, RZ, -R5 ;  /* 0x000000ffff097224 */ /* 0x002fc800078e0a05 */
[----:B------:R-:W-:Y:S01]  /*0360*/  IMAD.MOV.U32 R3, RZ, RZ, R9 ;  /* 0x000000ffff037224 */ /* 0x000fe200078e0009 */
[----:B------:R-:W-:-:S03]  /*0370*/  IABS R9, R11 ;  /* 0x0000000b00097213 */ /* 0x000fc60000000000 */
[----:B------:R-:W-:-:S04]  /*0380*/  IMAD R3, R3, R8, RZ ;  /* 0x0000000803037224 */ /* 0x000fc800078e02ff */
[----:B------:R-:W-:Y:S01]  /*0390*/  IMAD.HI.U32 R4, R5, R3, R4 ;  /* 0x0000000305047227 */ /* 0x000fe200078e0004 */
[----:B0-----:R-:W-:-:S03]  /*03a0*/  SHF.R.U32.HI R5, RZ, 0x5, R29 ;  /* 0x00000005ff057819 */ /* 0x001fc6000001161d */
[----:B------:R-:W-:Y:S01]  /*03b0*/  IMAD.MOV R3, RZ, RZ, -R0 ;  /* 0x000000ffff037224 */ /* 0x000fe200078e0a00 */
[----:B------:R-:W-:Y:S01]  /*03c0*/  SGXT.U32 R12, R5, 0x2 ;  /* 0x00000002050c781a */ /* 0x000fe20000000000 */
[----:B------:R-:W-:-:S03]  /*03d0*/  IMAD.HI.U32 R0, R4, R9, RZ ;  /* 0x0000000904007227 */ /* 0x000fc600078e00ff */
[----:B------:R-:W-:Y:S01]  /*03e0*/  LOP3.LUT R5, R12, 0x8, RZ, 0xfc, !PT ;  /* 0x000000080c057812 */ /* 0x000fe200078efcff */
[----:B------:R-:W-:Y:S01]  /*03f0*/  IMAD R3, R0, R3, R9 ;  /* 0x0000000300037224 */ /* 0x000fe200078e0209 */
[C---:B------:R-:W-:Y:S01]  /*0400*/  LOP3.LUT R5, R12.reuse, 0x1c, RZ, 0xfc, !PT ;  /* 0x0000001c0c057812 */ /* 0x040fe200078efcff */
[----:B------:R-:W-:Y:S01]  /*0410*/  IMAD.MOV.U32 R4, RZ, RZ, 0xff ;  /* 0x000000ffff047424 */ /* 0x000fe200078e00ff */
[----:B------:R-:W-:Y:S02]  /*0420*/  LOP3.LUT R5, R12, 0x28, RZ, 0xfc, !PT ;  /* 0x000000280c057812 */ /* 0x000fe400078efcff */
[----:B------:R-:W-:Y:S02]  /*0430*/  ISETP.GT.U32.AND P1, PT, R8, R3, PT ;  /* 0x000000030800720c */ /* 0x000fe40003f24070 */
[----:B------:R-:W-:Y:S02]  /*0440*/  IADD3 R13, R4, c[0x0][0x180], RZ ;  /* 0x00006000040d7a10 */ /* 0x000fe40007ffe0ff */
[----:B------:R-:W-:-:S02]  /*0450*/  LOP3.LUT R4, R12, 0x4, RZ, 0xfc, !PT ;  /* 0x000000040c047812 */ /* 0x000fc400078efcff */
[C---:B------:R-:W-:Y:S02]  /*0460*/  LOP3.LUT R4, R12.reuse, 0xc, RZ, 0xfc, !PT ;  /* 0x0000000c0c047812 */ /* 0x040fe400078efcff */
[C---:B------:R-:W-:Y:S02]  /*0470*/  LOP3.LUT R4, R12.reuse, 0x14, RZ, 0xfc, !PT ;  /* 0x000000140c047812 */ /* 0x040fe400078efcff */
[C---:B------:R-:W-:Y:S02]  /*0480*/  LOP3.LUT R4, R12.reuse, 0x20, RZ, 0xfc, !PT ;  /* 0x000000200c047812 */ /* 0x040fe400078efcff */
[----:B------:R-:W-:Y:S01]  /*0490*/  LOP3.LUT R4, R12, 0x2c, RZ, 0xfc, !PT ;  /* 0x0000002c0c047812 */ /* 0x000fe200078efcff */
[----:B------:R-:W-:Y:S01]  /*04a0*/  @!P1 IMAD.IADD R3, R3, 0x1, -R8 ;  /* 0x0000000103039824 */ /* 0x000fe200078e0a08 */
[----:B------:R-:W-:Y:S02]  /*04b0*/  @!P1 IADD3 R0, R0, 0x1, RZ ;  /* 0x0000000100009810 */ /* 0x000fe40007ffe0ff */
[----:B------:R-:W-:-:S02]  /*04c0*/  ISETP.NE.AND P1, PT, R6, RZ, PT ;  /* 0x000000ff0600720c */ /* 0x000fc40003f25270 */
[----:B------:R-:W-:Y:S02]  /*04d0*/  ISETP.GE.U32.AND P0, PT, R3, R8, PT ;  /* 0x000000080300720c */ /* 0x000fe40003f06070 */
[----:B------:R-:W-:Y:S02]  /*04e0*/  LOP3.LUT R3, R11, R6, RZ, 0x3c, !PT ;  /* 0x000000060b037212 */ /* 0x000fe400078e3cff */
[C---:B------:R-:W-:Y:S02]  /*04f0*/  LOP3.LUT R5, R12.reuse, 0x34, RZ, 0xfc, !PT ;  /* 0x000000340c057812 */ /* 0x040fe400078efcff */
[----:B------:R-:W-:Y:S02]  /*0500*/  ISETP.GE.AND P2, PT, R3, RZ, PT ;  /* 0x000000ff0300720c */ /* 0x000fe40003f46270 */
[C---:B------:R-:W-:Y:S02]  /*0510*/  LOP3.LUT R4, R12.reuse, 0x38, RZ, 0xfc, !PT ;  /* 0x000000380c047812 */ /* 0x040fe400078efcff */
[----:B------:R-:W-:-:S02]  /*0520*/  LOP3.LUT R5, R12, 0x40, RZ, 0xfc, !PT ;  /* 0x000000400c057812 */ /* 0x000fc400078efcff */
[----:B------:R-:W-:Y:S02]  /*0530*/  LOP3.LUT R4, R12, 0x44, RZ, 0xfc, !PT ;  /* 0x000000440c047812 */ /* 0x000fe400078efcff */
[----:B------:R-:W-:Y:S02]  /*0540*/  @P0 IADD3 R0, R0, 0x1, RZ ;  /* 0x0000000100000810 */ /* 0x000fe40007ffe0ff */
[----:B------:R-:W-:Y:S02]  /*0550*/  ISETP.GT.AND P0, PT, R13, 0xff, PT ;  /* 0x000000ff0d00780c */ /* 0x000fe40003f04270 */
[C---:B------:R-:W-:Y:S01]  /*0560*/  LOP3.LUT R5, R12.reuse, 0x4c, RZ, 0xfc, !PT ;  /* 0x0000004c0c057812 */ /* 0x040fe200078efcff */
[----:B------:R-:W-:Y:S01]  /*0570*/  @!P2 IMAD.MOV R0, RZ, RZ, -R0 ;  /* 0x000000ffff00a224 */ /* 0x000fe200078e0a00 */
[----:B------:R-:W-:Y:S02]  /*0580*/  @!P1 LOP3.LUT R0, RZ, R6, RZ, 0x33, !PT ;  /* 0x00000006ff009212 */ /* 0x000fe400078e33ff */
[----:B------:R-:W-:-:S02]  /*0590*/  LOP3.LUT R4, R12, 0x50, RZ, 0xfc, !PT ;  /* 0x000000500c047812 */ /* 0x000fc400078efcff */
[C---:B------:R-:W-:Y:S01]  /*05a0*/  LOP3.LUT R5, R12.reuse, 0x58, RZ, 0xfc, !PT ;  /* 0x000000580c057812 */ /* 0x040fe200078efcff */
[----:B------:R-:W-:Y:S01]  /*05b0*/  IMAD.MOV R3, RZ, RZ, -R0 ;  /* 0x000000ffff037224 */ /* 0x000fe200078e0a00 */
[----:B------:R-:W-:Y:S01]  /*05c0*/  LOP3.LUT R4, R12, 0x5c, RZ, 0xfc, !PT ;  /* 0x0000005c0c047812 */ /* 0x000fe200078efcff */
[----:B------:R-:W-:Y:S01]  /*05d0*/  IMAD.SHL.U32 R28, R0, 0x100, RZ ;  /* 0x00000100001c7824 */ /* 0x000fe200078e00ff */
[----:B------:R-:W-:Y:S01]  /*05e0*/  LOP3.LUT R5, R12, 0x64, RZ, 0xfc, !PT ;  /* 0x000000640c057812 */ /* 0x000fe200078efcff */
[----:B------:R-:W-:Y:S01]  /*05f0*/  IMAD R3, R6, R3, R11 ;  /* 0x0000000306037224 */ /* 0x000fe200078e020b */
[C---:B------:R-:W-:Y:S02]  /*0600*/  LOP3.LUT R4, R12.reuse, 0x68, RZ, 0xfc, !PT ;  /* 0x000000680c047812 */ /* 0x040fe400078efcff */
[----:B------:R-:W-:Y:S01]  /*0610*/  LOP3.LUT R5, R12, 0x70, RZ, 0xfc, !PT ;  /* 0x000000700c057812 */ /* 0x000fe200078efcff */
[----:B------:R-:W-:Y:S01]  /*0620*/  IMAD.IADD R3, R2, 0x1, R3 ;  /* 0x0000000102037824 */ /* 0x000fe200078e0203 */
[----:B------:R-:W-:-:S02]  /*0630*/  LOP3.LUT R2, R29, 0x1f, RZ, 0xc0, !PT ;  /* 0x0000001f1d027812 */ /* 0x000fc400078ec0ff */
[C---:B------:R-:W-:Y:S02]  /*0640*/  LOP3.LUT R4, R12.reuse, 0x74, RZ, 0xfc, !PT ;  /* 0x000000740c047812 */ /* 0x040fe400078efcff */
[C---:B------:R-:W-:Y:S01]  /*0650*/  LOP3.LUT R5, R12.reuse, 0x7c, RZ, 0xfc, !PT ;  /* 0x0000007c0c057812 */ /* 0x040fe200078efcff */
[----:B------:R-:W-:Y:S01]  /*0660*/  IMAD R2, R3, 0x20, R2 ;  /* 0x0000002003027824 */ /* 0x000fe200078e0202 */
[C---:B------:R-:W-:Y:S02]  /*0670*/  LOP3.LUT R3, R12.reuse, 0x10, RZ, 0xfc, !PT ;  /* 0x000000100c037812 */ /* 0x040fe400078efcff */
[C---:B------:R-:W-:Y:S02]  /*0680*/  LOP3.LUT R3, R12.reuse, 0x18, RZ, 0xfc, !PT ;  /* 0x000000180c037812 */ /* 0x040fe400078efcff */
[----:B------:R0:W-:Y:S01]  /*0690*/  STL [R1+0x18c8], R2 ;  /* 0x0018c80201007387 */ /* 0x0001e20000100800 */
[C---:B------:R-:W-:Y:S02]  /*06a0*/  LOP3.LUT R3, R12.reuse, 0x24, RZ, 0xfc, !PT ;  /* 0x000000240c037812 */ /* 0x040fe400078efcff */
[C---:B------:R-:W-:Y:S01]  /*06b0*/  LOP3.LUT R3, R12.reuse, 0x30, RZ, 0xfc, !PT ;  /* 0x000000300c037812 */ /* 0x040fe200078efcff */
[----:B------:R0:W-:Y:S01]  /*06c0*/  STL [R1+0x290], R28 ;  /* 0x0002901c01007387 */ /* 0x0001e20000100800 */
[----:B------:R-:W-:-:S02]  /*06d0*/  LOP3.LUT R3, R12, 0x3c, RZ, 0xfc, !PT ;  /* 0x0000003c0c037812 */ /* 0x000fc400078efcff */
[C---:B------:R-:W-:Y:S02]  /*06e0*/  LOP3.LUT R3, R12.reuse, 0x48, RZ, 0xfc, !PT ;  /* 0x000000480c037812 */ /* 0x040fe400078efcff */
[C---:B------:R-:W-:Y:S02]  /*06f0*/  LOP3.LUT R3, R12.reuse, 0x54, RZ, 0xfc, !PT ;  /* 0x000000540c037812 */ /* 0x040fe400078efcff */
[C---:B------:R-:W-:Y:S02]  /*0700*/  LOP3.LUT R3, R12.reuse, 0x60, RZ, 0xfc, !PT ;  /* 0x000000600c037812 */ /* 0x040fe400078efcff */
[C---:B------:R-:W-:Y:S02]  /*0710*/  LOP3.LUT R3, R12.reuse, 0x6c, RZ, 0xfc, !PT ;  /* 0x0000006c0c037812 */ /* 0x040fe400078efcff */
[C---:B------:R-:W-:Y:S02]  /*0720*/  LOP3.LUT R3, R12.reuse, 0x78, RZ, 0xfc, !PT ;  /* 0x000000780c037812 */ /* 0x040fe400078efcff */
        /* <DEDUP_REMOVED lines=31> */
[----:B------:R-:W-:Y:S01]  /*0920*/  LOP3.LUT R3, R12, 0xfc, RZ, 0xfc, !PT ;  /* 0x000000fc0c037812 */ /* 0x000fe200078efcff */
[----:B------:R-:W-:Y:S05]  /*0930*/  @P0 BRA `(.L_x_0) ;  /* 0x0000017000000947 */ /* 0x000fea0003800000 */
[----:B0-----:R-:W-:Y:S01]  /*0940*/  IMAD.SHL.U32 R0, R29, 0x20, RZ ;  /* 0x000000201d007824 */ /* 0x001fe200078e00ff */
[----:B------:R-:W-:Y:S01]  /*0950*/  CS2R R24, SRZ ;  /* 0x0000000000187805 */ /* 0x000fe2000001ff00 */
[----:B------:R-:W-:Y:S01]  /*0960*/  CS2R R26, SRZ ;  /* 0x00000000001a7805 */ /* 0x000fe2000001ff00 */
[----:B------:R-:W-:Y:S01]  /*0970*/  CS2R R20, SRZ ;  /* 0x0000000000147805 */ /* 0x000fe2000001ff00 */
[----:B------:R-:W-:Y:S01]  /*0980*/  CS2R R22, SRZ ;  /* 0x0000000000167805 */ /* 0x000fe2000001ff00 */
[----:B------:R0:W-:Y:S01]  /*0990*/  STL [R1+0x18c4], R0 ;  /* 0x0018c40001007387 */ /* 0x0001e20000100800 */
[----:B------:R-:W-:Y:S01]  /*09a0*/  CS2R R16, SRZ ;  /* 0x0000000000107805 */ /* 0x000fe2000001ff00 */
[----:B------:R-:W-:Y:S01]  /*09b0*/  CS2R R18, SRZ ;  /* 0x0000000000127805 */ /* 0x000fe2000001ff00 */
[----:B------:R-:W-:Y:S01]  /*09c0*/  CS2R R12, SRZ ;  /* 0x00000000000c7805 */ /* 0x000fe2000001ff00 */
[----:B------:R0:W-:Y:S01]  /*09d0*/  STL [R1], RZ ;  /* 0x000000ff01007387 */ /* 0x0001e20000100800 */
[----:B------:R-:W-:Y:S01]  /*09e0*/  CS2R R14, SRZ ;  /* 0x00000000000e7805 */ /* 0x000fe2000001ff00 */
[----:B------:R-:W-:Y:S01]  /*09f0*/  CS2R R8, SRZ ;  /* 0x0000000000087805 */ /* 0x000fe2000001ff00 */
[----:B------:R-:W-:Y:S01]  /*0a00*/  CS2R R10, SRZ ;  /* 0x00000000000a7805 */ /* 0x000fe2000001ff00 */
[----:B------:R0:W-:Y:S01]  /*0a10*/  STL [R1+0x4], RZ ;  /* 0x000004ff01007387 */ /* 0x0001e20000100800 */
[----:B------:R-:W-:Y:S01]  /*0a20*/  CS2R R4, SRZ ;  /* 0x0000000000047805 */ /* 0x000fe2000001ff00 */
[----:B------:R-:W-:-:S02]  /*0a30*/  CS2R R6, SRZ ;  /* 0x0000000000067805 */ /* 0x000fc4000001ff00 */
[----:B------:R0:W-:Y:S04]  /*0a40*/  STL [R1+0x8], RZ ;  /* 0x000008ff01007387 */ /* 0x0001e80000100800 */
[----:B------:R0:W-:Y:S04]  /*0a50*/  STL [R1+0xc], RZ ;  /* 0x00000cff01007387 */ /* 0x0001e80000100800 */
[----:B------:R0:W-:Y:S04]  /*0a60*/  STL [R1+0x10], RZ ;  /* 0x000010ff01007387 */ /* 0x0001e80000100800 */
[----:B------:R0:W-:Y:S04]  /*0a70*/  STL [R1+0x14], RZ ;  /* 0x000014ff01007387 */ /* 0x0001e80000100800 */
[----:B------:R0:W-:Y:S04]  /*0a80*/  STL [R1+0x18], RZ ;  /* 0x000018ff01007387 */ /* 0x0001e80000100800 */
[----:B------:R0:W-:Y:S01]  /*0a90*/  STL [R1+0x1c], RZ ;  /* 0x00001cff01007387 */ /* 0x0001e20000100800 */
[----:B------:R-:W-:Y:S05]  /*0aa0*/  BRA `(.L_x_1) ;  /* 0x0005e9b000007947 */ /* 0x000fea0003800000 */
.L_x_0:
[----:B0-----:R-:W-:Y:S01]  /*0ab0*/  IABS R11, c[0x0][0x178] ;  /* 0x00005e00000b7a13 */ /* 0x001fe20000000000 */
[----:B------:R-:W-:Y:S01]  /*0ac0*/  IMAD.MOV.U32 R7, RZ, RZ, R2 ;  /* 0x000000ffff077224 */ /* 0x000fe200078e0002 */
[----:B------:R-:W-:-:S02]  /*0ad0*/  IABS R9, c[0x0][0x17c] ;  /* 0x00005f0000097a13 */ /* 0x000fc40000000000 */
[----:B------:R-:W0:Y:S01]  /*0ae0*/  I2F.RP R2, R11 ;  /* 0x0000000b00027306 */ /* 0x000e220000209400 */
[C---:B------:R-:W-:Y:S02]  /*0af0*/  IADD3 R10, R28.reuse, 0xff, RZ ;  /* 0x000000ff1c0a7810 */ /* 0x040fe40007ffe0ff */
[----:B------:R-:W-:Y:S02]  /*0b00*/  IADD3 R14, R28, 0xfc, RZ ;  /* 0x000000fc1c0e7810 */ /* 0x000fe40007ffe0ff */
[----:B------:R-:W-:Y:S02]  /*0b10*/  ISETP.GE.AND P3, PT, R10, RZ, PT ;  /* 0x000000ff0a00720c */ /* 0x000fe40003f66270 */
[----:B------:R-:W-:Y:S01]  /*0b20*/  IABS R10, R10 ;  /* 0x0000000a000a7213 */ /* 0x000fe20000000000 */
[----:B------:R-:W1:Y:S01]  /*0b30*/  I2F.RP R0, R9 ;  /* 0x0000000900007306 */ /* 0x000e620000209400 */
[----:B------:R-:W-:-:S07]  /*0b40*/  LOP3.LUT R24, R29, 0x7f, RZ, 0xc0, !PT ;  /* 0x0000007f1d187812 */ /* 0x000fce00078ec0ff */
[----:B0-----:R-:W0:Y:S08]  /*0b50*/  MUFU.RCP R2, R2 ;  /* 0x0000000200027308 */ /* 0x001e300000001000 */
[----:B-1----:R-:W1:Y:S01]  /*0b60*/  MUFU.RCP R0, R0 ;  /* 0x0000000000007308 */ /* 0x002e620000001000 */
[----:B0-----:R-:W-:-:S07]  /*0b70*/  IADD3 R2, R2, 0xffffffe, RZ ;  /* 0x0ffffffe02027810 */ /* 0x001fce0007ffe0ff */
[----:B------:R0:W2:Y:S01]  /*0b80*/  F2I.FTZ.U32.TRUNC.NTZ R3, R2 ;  /* 0x0000000200037305 */ /* 0x0000a2000021f000 */
[----:B-1----:R-:W-:-:S07]  /*0b90*/  IADD3 R0, R0, 0xffffffe, RZ ;  /* 0x0ffffffe00007810 */ /* 0x002fce0007ffe0ff */
[----:B------:R2:W1:Y:S01]  /*0ba0*/  F2I.FTZ.U32.TRUNC.NTZ R5, R0 ;  /* 0x0000000000057305 */ /* 0x000462000021f000 */
[----:B0-----:R-:W-:Y:S02]  /*0bb0*/  IMAD.MOV.U32 R2, RZ, RZ, RZ ;  /* 0x000000ffff027224 */ /* 0x001fe400078e00ff */
[----:B--2---:R-:W-:-:S04]  /*0bc0*/  IMAD.MOV R0, RZ, RZ, -R3 ;  /* 0x000000ffff007224 */ /* 0x004fc800078e0a03 */
[----:B------:R-:W-:Y:S01]  /*0bd0*/  IMAD R6, R0, R11, RZ ;  /* 0x0000000b00067224 */ /* 0x000fe200078e02ff */
[----:B------:R-:W-:Y:S01]  /*0be0*/  IABS R0, R7 ;  /* 0x0000000700007213 */ /* 0x000fe20000000000 */
[----:B-1----:R-:W-:Y:S02]  /*0bf0*/  IMAD.MOV R4, RZ, RZ, -R5 ;  /* 0x000000ffff047224 */ /* 0x002fe400078e0a05 */
[----:B------:R-:W-:Y:S01]  /*0c00*/  IMAD.HI.U32 R3, R3, R6, R2 ;  /* 0x0000000603037227 */ /* 0x000fe200078e0002 */
[----:B------:R-:W-:-:S03]  /*0c10*/  IADD3 R2, R28, 0xfe, RZ ;  /* 0x000000fe1c027810 */ /* 0x000fc60007ffe0ff */
[----:B------:R-:W-:Y:S01]  /*0c20*/  IMAD R7, R4, R9, RZ ;  /* 0x0000000904077224 */ /* 0x000fe200078e02ff */
[----:B------:R-:W-:Y:S01]  /*0c30*/  IABS R8, R2 ;  /* 0x0000000200087213 */ /* 0x000fe20000000000 */
[----:B------:R-:W-:Y:S01]  /*0c40*/  IMAD.MOV.U32 R4, RZ, RZ, RZ ;  /* 0x000000ffff047224 */ /* 0x000fe200078e00ff */
[----:B------:R-:W-:Y:S01]  /*0c50*/  ISETP.GE.AND P0, PT, R2, RZ, PT ;  /* 0x000000ff0200720c */ /* 0x000fe20003f06270 */
[----:B------:R-:W-:-:S04]  /*0c60*/  IMAD.HI.U32 R3, R3, R0, RZ ;  /* 0x0000000003037227 */ /* 0x000fc800078e00ff */
[----:B------:R-:W-:Y:S01]  /*0c70*/  IMAD.HI.U32 R7, R5, R7, R4 ;  /* 0x0000000705077227 */ /* 0x000fe200078e0004 */
[----:B------:R-:W-:-:S03]  /*0c80*/  IADD3 R5, R28, 0xfd, RZ ;  /* 0x000000fd1c057810 */ /* 0x000fc60007ffe0ff */
[----:B------:R-:W-:Y:S01]  /*0c90*/  IMAD.MOV R3, RZ, RZ, -R3 ;  /* 0x000000ffff037224 */ /* 0x000fe200078e0a03 */
[----:B------:R-:W-:Y:S01]  /*0ca0*/  IABS R6, R5 ;  /* 0x0000000500067213 */ /* 0x000fe20000000000 */
[----:B------:R-:W-:Y:S01]  /*0cb0*/  IMAD.HI.U32 R13, R7, R10, RZ ;  /* 0x0000000a070d7227 */ /* 0x000fe200078e00ff */
[----:B------:R-:W-:Y:S02]  /*0cc0*/  ISETP.GE.AND P6, PT, R5, RZ, PT ;  /* 0x000000ff0500720c */ /* 0x000fe40003fc6270 */
[C---:B------:R-:W-:Y:S01]  /*0cd0*/  IADD3 R5, R28.reuse, 0xfa, RZ ;  /* 0x000000fa1c057810 */ /* 0x040fe20007ffe0ff */
[----:B------:R-:W-:Y:S02]  /*0ce0*/  IMAD.MOV R13, RZ, RZ, -R13 ;  /* 0x000000ffff0d7224 */ /* 0x000fe400078e0a0d */
[----:B------:R-:W-:Y:S01]  /*0cf0*/  IMAD R17, R11, R3, R0 ;  /* 0x000000030b117224 */ /* 0x000fe200078e0200 */
[----:B------:R-:W-:Y:S01]  /*0d00*/  IADD3 R3, R28, 0xfb, RZ ;  /* 0x000000fb1c037810 */ /* 0x000fe20007ffe0ff */
[----:B------:R-:W-:Y:S01]  /*0d10*/  IMAD R10, R9, R13, R10 ;  /* 0x0000000d090a7224 */ /* 0x000fe200078e020a */
[----:B------:R-:W-:Y:S01]  /*0d20*/  IABS R0, R14 ;  /* 0x0000000e00007213 */ /* 0x000fe20000000000 */
[----:B------:R-:W-:Y:S01]  /*0d30*/  IMAD.HI.U32 R15, R7, R6, RZ ;  /* 0x00000006070f7227 */ /* 0x000fe200078e00ff */
[----:B------:R-:W-:-:S02]  /*0d40*/  ISETP.GT.U32.AND P1, PT, R11, R17, PT ;  /* 0x000000110b00720c */ /* 0x000fc40003f24070 */
[----:B------:R-:W-:Y:S01]  /*0d50*/  ISETP.GT.U32.AND P5, PT, R9, R10, PT ;  /* 0x0000000a0900720c */ /* 0x000fe20003fa4070 */
[----:B------:R-:W-:Y:S01]  /*0d60*/  IMAD.MOV R15, RZ, RZ, -R15 ;  /* 0x000000ffff0f7224 */ /* 0x000fe200078e0a0f */
[----:B------:R-:W-:Y:S01]  /*0d70*/  IABS R12, R3 ;  /* 0x00000003000c7213 */ /* 0x000fe20000000000 */
[----:B------:R-:W-:Y:S01]  /*0d80*/  IMAD.HI.U32 R4, R7, R8, RZ ;  /* 0x0000000807047227 */ /* 0x000fe200078e00ff */
[----:B------:R-:W-:-:S03]  /*0d90*/  IABS R16, R5 ;  /* 0x0000000500107213 */ /* 0x000fc60000000000 */
[----:B------:R-:W-:Y:S02]  /*0da0*/  IMAD R6, R9, R15, R6 ;  /* 0x0000000f09067224 */ /* 0x000fe400078e0206 */
[----:B------:R-:W-:Y:S02]  /*0db0*/  IMAD.MOV R4, RZ, RZ, -R4 ;  /* 0x000000ffff047224 */ /* 0x000fe400078e0a04 */
[----:B------:R-:W-:Y:S01]  /*0dc0*/  @!P1 IMAD.IADD R17, R17, 0x1, -R11 ;  /* 0x0000000111119824 */ /* 0x000fe200078e0a0b */
[----:B------:R-:W-:Y:S01]  /*0dd0*/  ISETP.GT.U32.AND P1, PT, R9, R6, PT ;  /* 0x000000060900720c */ /* 0x000fe20003f24070 */
[----:B------:R-:W-:Y:S02]  /*0de0*/  @!P5 IMAD.IADD R10, R10, 0x1, -R9 ;  /* 0x000000010a0ad824 */ /* 0x000fe400078e0a09 */
[----:B------:R-:W-:Y:S01]  /*0df0*/  IMAD.HI.U32 R13, R7, R12, RZ ;  /* 0x0000000c070d7227 */ /* 0x000fe200078e00ff */
[----:B------:R-:W-:Y:S02]  /*0e00*/  ISETP.GT.U32.AND P4, PT, R11, R17, PT ;  /* 0x000000110b00720c */ /* 0x000fe40003f84070 */
[C---:B------:R-:W-:Y:S01]  /*0e10*/  ISETP.GT.U32.AND P5, PT, R9.reuse, R10, PT ;  /* 0x0000000a0900720c */ /* 0x040fe20003fa4070 */
[----:B------:R-:W-:-:S02]  /*0e20*/  IMAD R8, R9, R4, R8 ;  /* 0x0000000409087224 */ /* 0x000fc400078e0208 */
[----:B------:R-:W-:-:S03]  /*0e30*/  IMAD.HI.U32 R4, R7, R0, RZ ;  /* 0x0000000007047227 */ /* 0x000fc600078e00ff */
[C---:B------:R-:W-:Y:S01]  /*0e40*/  ISETP.GT.U32.AND P2, PT, R9.reuse, R8, PT ;  /* 0x000000080900720c */ /* 0x040fe20003f44070 */
[----:B------:R-:W-:Y:S02]  /*0e50*/  IMAD.MOV R2, RZ, RZ, -R13 ;  /* 0x000000ffff027224 */ /* 0x000fe400078e0a0d */
[----:B------:R-:W-:Y:S02]  /*0e60*/  IMAD.MOV R4, RZ, RZ, -R4 ;  /* 0x000000ffff047224 */ /* 0x000fe400078e0a04 */
[C---:B------:R-:W-:Y:S01]  /*0e70*/  IMAD R12, R9.reuse, R2, R12 ;  /* 0x00000002090c7224 */ /* 0x040fe200078e020c */
[C---:B------:R-:W-:Y:S01]  /*0e80*/  IADD3 R2, R28.reuse, 0xf8, RZ ;  /* 0x000000f81c027810 */ /* 0x040fe20007ffe0ff */
[C---:B------:R-:W-:Y:S01]  /*0e90*/  IMAD R0, R9.reuse, R4, R0 ;  /* 0x0000000409007224 */ /* 0x040fe200078e0200 */
[----:B------:R-:W-:Y:S01]  /*0ea0*/  IADD3 R4, R28, 0xf9, RZ ;  /* 0x000000f91c047810 */ /* 0x000fe20007ffe0ff */
[----:B------:R-:W-:Y:S01]  /*0eb0*/  @!P1 IMAD.IADD R6, R6, 0x1, -R9 ;  /* 0x0000000106069824 */ /* 0x000fe200078e0a09 */
[----:B------:R-:W-:Y:S01]  /*0ec0*/  ISETP.GT.U32.AND P1, PT, R9, R12, PT ;  /* 0x0000000c0900720c */ /* 0x000fe20003f24070 */
[----:B------:R-:W-:Y:S01]  /*0ed0*/  @!P4 IMAD.IADD R17, R17, 0x1, -R11 ;  /* 0x000000011111c824 */ /* 0x000fe200078e0a0b */
[C---:B------:R-:W-:Y:S01]  /*0ee0*/  ISETP.GT.U32.AND P4, PT, R9.reuse, R0, PT ;  /* 0x000000000900720c */ /* 0x040fe20003f84070 */
[--C-:B------:R-:W-:Y:S01]  /*0ef0*/  @!P5 IMAD.IADD R10, R10, 0x1, -R9.reuse ;  /* 0x000000010a0ad824 */ /* 0x100fe200078e0a09 */
[C---:B------:R-:W-:Y:S01]  /*0f00*/  ISETP.GT.U32.AND P5, PT, R9.reuse, R6, PT ;  /* 0x000000060900720c */ /* 0x040fe20003fa4070 */
[----:B------:R-:W-:Y:S01]  /*0f10*/  @!P2 IMAD.IADD R8, R8, 0x1, -R9 ;  /* 0x000000010808a824 */ /* 0x000fe200078e0a09 */
[----:B------:R-:W-:Y:S01]  /*0f20*/  IABS R15, R4 ;  /* 0x00000004000f7213 */ /* 0x000fe20000000000 */
[----:B------:R-:W-:Y:S01]  /*0f30*/  IMAD.MOV.U32 R19, RZ, RZ, R10 ;  /* 0x000000ffff137224 */ /* 0x000fe200078e000a */
[----:B------:R-:W-:Y:S01]  /*0f40*/  IABS R13, R2 ;  /* 0x00000002000d7213 */ /* 0x000fe20000000000 */
[----:B------:R0:W-:Y:S01]  /*0f50*/  STL [R1+0x5d8], R17 ;  /* 0x0005d81101007387 */ /* 0x0001e20000100800 */
[----:B------:R-:W-:Y:S01]  /*0f60*/  ISETP.GT.U32.AND P2, PT, R9, R8, PT ;  /* 0x000000080900720c */ /* 0x000fe20003f44070 */
[----:B------:R-:W-:-:S04]  /*0f70*/  IMAD.HI.U32 R11, R7, R15, RZ ;  /* 0x0000000f070b7227 */ /* 0x000fc800078e00ff */
[----:B------:R-:W-:Y:S02]  /*0f80*/  @!P1 IMAD.IADD R12, R12, 0x1, -R9 ;  /* 0x000000010c0c9824 */ /* 0x000fe400078e0a09 */
[----:B------:R-:W-:Y:S02]  /*0f90*/  IMAD.MOV R11, RZ, RZ, -R11 ;  /* 0x000000ffff0b7224 */ /* 0x000fe400078e0a0b */
[--C-:B------:R-:W-:Y:S01]  /*0fa0*/  @!P4 IMAD.IADD R0, R0, 0x1, -R9.reuse ;  /* 0x000000010000c824 */ /* 0x100fe200078e0a09 */
[----:B------:R-:W-:Y:S01]  /*0fb0*/  ISETP.GE.AND P4, PT, R3, RZ, PT ;  /* 0x000000ff0300720c */ /* 0x000fe20003f86270 */
[----:B------:R-:W-:Y:S01]  /*0fc0*/  @!P5 IMAD.IADD R6, R6, 0x1, -R9 ;  /* 0x000000010606d824 */ /* 0x000fe200078e0a09 */
[C---:B------:R-:W-:Y:S01]  /*0fd0*/  ISETP.GT.U32.AND P5, PT, R9.reuse, R12, PT ;  /* 0x0000000c0900720c */ /* 0x040fe20003fa4070 */
[C---:B------:R-:W-:Y:S01]  /*0fe0*/  IMAD R15, R9.reuse, R11, R15 ;  /* 0x0000000b090f7224 */ /* 0x040fe200078e020f */
[----:B------:R-:W-:Y:S01]  /*0ff0*/  ISETP.GT.U32.AND P1, PT, R9, R0, PT ;  /* 0x000000000900720c */ /* 0x000fe20003f24070 */
[----:B------:R-:W-:Y:S01]  /*1000*/  IMAD.HI.U32 R11, R7, R13, RZ ;  /* 0x0000000d070b7227 */ /* 0x000fe200078e00ff */
[----:B------:R-:W-:-:S03]  /*1010*/  IADD3 R3, R28, 0xf7, RZ ;  /* 0x000000f71c037810 */ /* 0x000fc60007ffe0ff */
[----:B------:R-:W-:Y:S01]  /*1020*/  IMAD.MOV R10, RZ, RZ, -R11 ;  /* 0x000000ffff0a7224 */ /* 0x000fe200078e0a0b */
[----:B------:R-:W-:Y:S01]  /*1030*/  IABS R11, R3 ;  /* 0x00000003000b7213 */ /* 0x000fe20000000000 */
[----:B0-----:R-:W-:-:S04]  /*1040*/  IMAD.HI.U32 R17, R7, R16, RZ ;  /* 0x0000001007117227 */ /* 0x001fc800078e00ff */
[----:B------:R-:W-:Y:S01]  /*1050*/  @!P6 IMAD.MOV R6, RZ, RZ, -R6 ;  /* 0x000000ffff06e224 */ /* 0x000fe200078e0a06 */
[C---:B------:R-:W-:Y:S01]  /*1060*/  ISETP.GT.U32.AND P6, PT, R9.reuse, R15, PT ;  /* 0x0000000f0900720c */ /* 0x040fe20003fc4070 */
[----:B------:R-:W-:Y:S01]  /*1070*/  @!P2 IMAD.IADD R8, R8, 0x1, -R9 ;  /* 0x000000010808a824 */ /* 0x000fe200078e0a09 */
[----:B------:R-:W-:Y:S01]  /*1080*/  ISETP.GE.AND P2, PT, R14, RZ, PT ;  /* 0x000000ff0e00720c */ /* 0x000fe20003f46270 */
[C---:B------:R-:W-:Y:S02]  /*1090*/  IMAD R13, R9.reuse, R10, R13 ;  /* 0x0000000a090d7224 */ /* 0x040fe400078e020d */
[----:B------:R-:W-:Y:S02]  /*10a0*/  IMAD.MOV R14, RZ, RZ, -R17 ;  /* 0x000000ffff0e7224 */ /* 0x000fe400078e0a11 */
[----:B------:R-:W-:Y:S01]  /*10b0*/  @!P5 IMAD.IADD R12, R12, 0x1, -R9 ;  /* 0x000000010c0cd824 */ /* 0x000fe200078e0a09 */
[C---:B------:R-:W-:Y:S01]  /*10c0*/  ISETP.GT.U32.AND P5, PT, R9.reuse, R13, PT ;  /* 0x0000000d0900720c */ /* 0x040fe20003fa4070 */
[----:B------:R-:W-:-:S02]  /*10d0*/  IMAD R16, R9, R14, R16 ;  /* 0x0000000e09107224 */ /* 0x000fc400078e0210 */
[----:B------:R-:W-:Y:S01]  /*10e0*/  @!P1 IMAD.IADD R0, R0, 0x1, -R9 ;  /* 0x0000000100009824 */ /* 0x000fe200078e0a09 */
[----:B------:R-:W-:Y:S01]  /*10f0*/  ISETP.GE.AND P1, PT, R4, RZ, PT ;  /* 0x000000ff0400720c */ /* 0x000fe20003f26270 */
[----:B------:R-:W-:Y:S02]  /*1100*/  IMAD.MOV.U32 R18, RZ, RZ, R8 ;  /* 0x000000ffff127224 */ /* 0x000fe400078e0008 */
[----:B------:R-:W-:Y:S01]  /*1110*/  @!P3 IMAD.MOV R19, RZ, RZ, -R19 ;  /* 0x000000ffff13b224 */ /* 0x000fe200078e0a13 */
[----:B------:R-:W-:Y:S01]  /*1120*/  ISETP.GT.U32.AND P3, PT, R9, R16, PT ;  /* 0x000000100900720c */ /* 0x000fe20003f64070 */
[----:B------:R-:W-:Y:S01]  /*1130*/  IMAD.MOV.U32 R8, RZ, RZ, R0 ;  /* 0x000000ffff087224 */ /* 0x000fe200078e0000 */
[C---:B------:R-:W-:Y:S01]  /*1140*/  IADD3 R0, R28.reuse, 0xf4, RZ ;  /* 0x000000f41c007810 */ /* 0x040fe20007ffe0ff */
[--C-:B------:R-:W-:Y:S01]  /*1150*/  @!P6 IMAD.IADD R15, R15, 0x1, -R9.reuse ;  /* 0x000000010f0fe824 */ /* 0x100fe200078e0a09 */
[----:B------:R-:W-:Y:S01]  /*1160*/  STL [R1+0xd4], R19 ;  /* 0x0000d41301007387 */ /* 0x000fe20000100800 */
[----:B------:R-:W-:Y:S01]  /*1170*/  @!P0 IMAD.MOV R18, RZ, RZ, -R18 ;  /* 0x000000ffff128224 */ /* 0x000fe200078e0a12 */
[----:B------:R-:W-:Y:S01]  /*1180*/  ISETP.GE.AND P0, PT, R5, RZ, PT ;  /* 0x000000ff0500720c */ /* 0x000fe20003f06270 */
[----:B------:R-:W-:Y:S01]  /*1190*/  @!P2 IMAD.MOV R8, RZ, RZ, -R8 ;  /* 0x000000ffff08a224 */ /* 0x000fe200078e0a08 */
[----:B------:R-:W-:Y:S01]  /*11a0*/  IADD3 R5, R28, 0xf6, RZ ;  /* 0x000000f61c057810 */ /* 0x000fe20007ffe0ff */
[--C-:B------:R-:W-:Y:S01]  /*11b0*/  @!P5 IMAD.IADD R13, R13, 0x1, -R9.reuse ;  /* 0x000000010d0dd824 */ /* 0x100fe200078e0a09 */
[C---:B------:R-:W-:Y:S01]  /*11c0*/  ISETP.GT.U32.AND P2, PT, R9.reuse, R15, PT ;  /* 0x0000000f0900720c */ /* 0x040fe20003f44070 */
[----:B------:R-:W-:Y:S01]  /*11d0*/  STL [R1+0x9c], R18 ;  /* 0x00009c1201007387 */ /* 0x000fe20000100800 */
[----:B------:R-:W-:Y:S01]  /*11e0*/  IABS R4, R5 ;  /* 0x0000000500047213 */ /* 0x000fe20000000000 */
[----:B------:R-:W-:Y:S01]  /*11f0*/  @!P3 IMAD.IADD R16, R16, 0x1, -R9 ;  /* 0x000000011010b824 */ /* 0x000fe200078e0a09 */
[----:B------:R-:W-:Y:S01]  /*1200*/  ISETP.GT.U32.AND P5, PT, R9, R13, PT ;  /* 0x0000000d0900720c */ /* 0x000fe20003fa4070 */
[----:B------:R0:W-:Y:S01]  /*1210*/  STL [R1+0x70], R6 ;  /* 0x0000700601007387 */ /* 0x0001e20000100800 */
[----:B------:R-:W-:Y:S01]  /*1220*/  ISETP.GE.AND P3, PT, R2, RZ, PT ;  /* 0x000000ff0200720c */ /* 0x000fe20003f66270 */
[----:B------:R-:W-:Y:S01]  /*1230*/  IMAD.HI.U32 R2, R7, R11, RZ ;  /* 0x0000000b07027227 */ /* 0x000fe200078e00ff */
[----:B------:R-:W-:Y:S01]  /*1240*/  ISETP.GT.U32.AND P6, PT, R9, R16, PT ;  /* 0x000000100900720c */ /* 0x000fe20003fc4070 */
[----:B------:R1:W-:Y:S02]  /*1250*/  STL [R1+0x5c], R8 ;  /* 0x00005c0801007387 */ /* 0x0003e40000100800 */
[----:B------:R-:W-:-:S02]  /*1260*/  IMAD.MOV R2, RZ, RZ, -R2 ;  /* 0x000000ffff027224 */ /* 0x000fc400078e0a02 */
[----:B------:R-:W-:Y:S01]  /*1270*/  @!P2 IMAD.IADD R15, R15, 0x1, -R9 ;  /* 0x000000010f0fa824 */ /* 0x000fe200078e0a09 */
[----:B------:R-:W-:Y:S01]  /*1280*/  ISETP.GE.AND P2, PT, R3, RZ, PT ;  /* 0x000000ff0300720c */ /* 0x000fe20003f46270 */
[----:B------:R-:W-:Y:S01]  /*1290*/  IMAD R11, R9, R2, R11 ;  /* 0x00000002090b7224 */ /* 0x000fe200078e020b */
[----:B0-----:R-:W-:Y:S01]  /*12a0*/  IADD3 R6, R28, 0xf5, RZ ;  /* 0x000000f51c067810 */ /* 0x001fe20007ffe0ff */
[----:B------:R-:W-:Y:S01]  /*12b0*/  @!P5 IMAD.IADD R13, R13, 0x1, -R9 ;  /* 0x000000010d0dd824 */ /* 0x000fe200078e0a09 */
[----:B------:R-:W-:Y:S01]  /*12c0*/  IABS R2, R0 ;  /* 0x0000000000027213 */ /* 0x000fe20000000000 */
[----:B-1----:R-:W-:Y:S01]  /*12d0*/  IMAD.HI.U32 R8, R7, R4, RZ ;  /* 0x0000000407087227 */ /* 0x002fe200078e00ff */
[----:B------:R-:W-:-:S03]  /*12e0*/  IABS R14, R6 ;  /* 0x00000006000e7213 */ /* 0x000fc60000000000 */
[----:B------:R-:W-:Y:S02]  /*12f0*/  IMAD.MOV R8, RZ, RZ, -R8 ;  /* 0x000000ffff087224 */ /* 0x000fe400078e0a08 */
[----:B------:R-:W-:Y:S01]  /*1300*/  @!P6 IMAD.IADD R16, R16, 0x1, -R9 ;  /* 0x000000011010e824 */ /* 0x000fe200078e0a09 */
[C---:B------:R-:W-:Y:S01]  /*1310*/  ISETP.GT.U32.AND P6, PT, R9.reuse, R11, PT ;  /* 0x0000000b0900720c */ /* 0x040fe20003fc4070 */
[----:B------:R-:W-:Y:S01]  /*1320*/  IMAD R3, R9, R8, R4 ;  /* 0x0000000809037224 */ /* 0x000fe200078e0204 */
[----:B------:R-:W-:Y:S01]  /*1330*/  IADD3 R8, R28, 0xf3, RZ ;  /* 0x000000f31c087810 */ /* 0x000fe20007ffe0ff */
[----:B------:R-:W-:-:S03]  /*1340*/  IMAD.HI.U32 R17, R7, R14, RZ ;  /* 0x0000000e07117227 */ /* 0x000fc600078e00ff */
[----:B------:R-:W-:Y:S01]  /*1350*/  ISETP.GT.U32.AND P5, PT, R9, R3, PT ;  /* 0x000000030900720c */ /* 0x000fe20003fa4070 */
[----:B------:R-:W-:Y:S01]  /*1360*/  IMAD.MOV.U32 R19, RZ, RZ, R12 ;  /* 0x000000ffff137224 */ /* 0x000fe200078e000c */
[----:B------:R-:W-:Y:S01]  /*1370*/  IABS R10, R8 ;  /* 0x00000008000a7213 */ /* 0x000fe20000000000 */
[----:B------:R-:W-:Y:S02]  /*1380*/  IMAD.MOV R17, RZ, RZ, -R17 ;  /* 0x000000ffff117224 */ /* 0x000fe400078e0a11 */
[----:B------:R-:W-:Y:S02]  /*1390*/  @!P4 IMAD.MOV R19, RZ, RZ, -R19 ;  /* 0x000000ffff13c224 */ /* 0x000fe400078e0a13 */
[----:B------:R-:W-:Y:S01]  /*13a0*/  @!P6 IMAD.IADD R11, R11, 0x1, -R9 ;  /* 0x000000010b0be824 */ /* 0x000fe200078e0a09 */
[----:B------:R-:W-:Y:S01]  /*13b0*/  ISETP.GE.AND P6, PT, R5, RZ, PT ;  /* 0x000000ff0500720c */ /* 0x000fe20003fc6270 */
[----:B------:R-:W-:Y:S01]  /*13c0*/  IMAD.HI.U32 R12, R7, R10, RZ ;  /* 0x0000000a070c7227 */ /* 0x000fe200078e00ff */
[----:B------:R-:W-:Y:S01]  /*13d0*/  STL [R1+0x48], R19 ;  /* 0x0000481301007387 */ /* 0x000fe20000100800 */
[----:B------:R-:W-:-:S02]  /*13e0*/  IADD3 R5, R28, 0xf2, RZ ;  /* 0x000000f21c057810 */ /* 0x000fc40007ffe0ff */
[----:B------:R-:W-:Y:S01]  /*13f0*/  @!P5 IMAD.IADD R3, R3, 0x1, -R9 ;  /* 0x000000010303d824 */ /* 0x000fe200078e0a09 */
[C---:B------:R-:W-:Y:S01]  /*1400*/  ISETP.GT.U32.AND P4, PT, R9.reuse, R11, PT ;  /* 0x0000000b0900720c */ /* 0x040fe20003f84070 */
[----:B------:R-:W-:Y:S02]  /*1410*/  IMAD.MOV R12, RZ, RZ, -R12 ;  /* 0x000000ffff0c7224 */ /* 0x000fe400078e0a0c */
[C---:B------:R-:W-:Y:S01]  /*1420*/  IMAD R14, R9.reuse, R17, R14 ;  /* 0x00000011090e7224 */ /* 0x040fe200078e020e */
[C---:B------:R-:W-:Y:S01]  /*1430*/  ISETP.GT.U32.AND P5, PT, R9.reuse, R3, PT ;  /* 0x000000030900720c */ /* 0x040fe20003fa4070 */
[----:B------:R-:W-:Y:S02]  /*1440*/  IMAD.MOV.U32 R18, RZ, RZ, R16 ;  /* 0x000000ffff127224 */ /* 0x000fe400078e0010 */
[C---:B------:R-:W-:Y:S02]  /*1450*/  IMAD R10, R9.reuse, R12, R10 ;  /* 0x0000000c090a7224 */ /* 0x040fe400078e020a */
[----:B------:R-:W-:Y:S01]  /*1460*/  @!P0 IMAD.MOV R18, RZ, RZ, -R18 ;  /* 0x000000ffff128224 */ /* 0x000fe200078e0a12 */
[----:B------:R-:W-:Y:S01]  /*1470*/  ISETP.GT.U32.AND P0, PT, R9, R14, PT ;  /* 0x0000000e0900720c */ /* 0x000fe20003f04070 */
[----:B------:R-:W-:-:S03]  /*1480*/  IMAD.HI.U32 R4, R7, R2, RZ ;  /* 0x0000000207047227 */ /* 0x000fc600078e00ff */
[----:B------:R-:W-:Y:S01]  /*1490*/  STL [R1+0x3c], R18 ;  /* 0x00003c1201007387 */ /* 0x000fe20000100800 */
[----:B------:R-:W-:Y:S01]  /*14a0*/  @!P1 IMAD.MOV R15, RZ, RZ, -R15 ;  /* 0x000000ffff0f9224 */ /* 0x000fe200078e0a0f */
[----:B------:R-:W-:Y:S01]  /*14b0*/  ISETP.GE.AND P1, PT, R6, RZ, PT ;  /* 0x000000ff0600720c */ /* 0x000fe20003f26270 */
[----:B------:R-:W-:Y:S01]  /*14c0*/  @!P5 IMAD.IADD R3, R3, 0x1, -R9 ;  /* 0x000000010303d824 */ /* 0x000fe200078e0a09 */
[----:B------:R-:W-:Y:S01]  /*14d0*/  ISETP.GT.U32.AND P5, PT, R9, R10, PT ;  /* 0x0000000a0900720c */ /* 0x000fe20003fa4070 */
[----:B------:R-:W-:Y:S01]  /*14e0*/  @!P3 IMAD.MOV R13, RZ, RZ, -R13 ;  /* 0x000000ffff0db224 */ /* 0x000fe200078e0a0d */
[----:B------:R-:W-:Y:S01]  /*14f0*/  STL [R1+0x34], R15 ;  /* 0x0000340f01007387 */ /* 0x000fe20000100800 */
[----:B------:R-:W-:Y:S02]  /*1500*/  IMAD.MOV R4, RZ, RZ, -R4 ;  /* 0x000000ffff047224 */ /* 0x000fe400078e0a04 */
[--C-:B------:R-:W-:Y:S01]  /*1510*/  @!P4 IMAD.IADD R11, R11, 0x1, -R9.reuse ;  /* 0x000000010b0bc824 */ /* 0x100fe200078e0a09 */
[----:B------:R0:W-:Y:S01]  /*1520*/  STL [R1+0x318], R13 ;  /* 0x0003180d01007387 */ /* 0x0001e20000100800 */
[----:B------:R-:W-:Y:S01]  /*1530*/  IMAD R2, R9, R4, R2 ;  /* 0x0000000409027224 */ /* 0x000fe200078e0202 */
[----:B------:R-:W-:Y:S01]  /*1540*/  ISETP.GE.AND P4, PT, R0, RZ, PT ;  /* 0x000000ff0000720c */ /* 0x000fe20003f86270 */
[----:B------:R-:W-:Y:S01]  /*1550*/  @!P0 IMAD.IADD R14, R14, 0x1, -R9 ;  /* 0x000000010e0e8824 */ /* 0x000fe200078e0a09 */
[----:B------:R-:W-:-:S02]  /*1560*/  IADD3 R0, R28, 0xf1, RZ ;  /* 0x000000f11c007810 */ /* 0x000fc40007ffe0ff */
[----:B------:R-:W-:Y:S01]  /*1570*/  IABS R4, R5 ;  /* 0x0000000500047213 */ /* 0x000fe20000000000 */
[----:B------:R-:W-:Y:S01]  /*1580*/  @!P5 IMAD.IADD R10, R10, 0x1, -R9 ;  /* 0x000000010a0ad824 */ /* 0x000fe200078e0a09 */
[----:B------:R-:W-:Y:S01]  /*1590*/  ISETP.GT.U32.AND P3, PT, R9, R2, PT ;  /* 0x000000020900720c */ /* 0x000fe20003f64070 */
[----:B0-----:R-:W-:Y:S01]  /*15a0*/  IMAD.MOV.U32 R13, RZ, RZ, R11 ;  /* 0x000000ffff0d7224 */ /* 0x001fe200078e000b */
[----:B------:R-:W-:Y:S01]  /*15b0*/  IABS R12, R0 ;  /* 0x00000000000c7213 */ /* 0x000fe20000000000 */
[----:B------:R-:W-:Y:S01]  /*15c0*/  IMAD.HI.U32 R6, R7, R4, RZ ;  /* 0x0000000407067227 */ /* 0x000fe200078e00ff */
[C---:B------:R-:W-:Y:S02]  /*15d0*/  ISETP.GT.U32.AND P5, PT, R9.reuse, R10, PT ;  /* 0x0000000a0900720c */ /* 0x040fe40003fa4070 */
[----:B------:R-:W-:Y:S01]  /*15e0*/  ISETP.GE.AND P0, PT, R8, RZ, PT ;  /* 0x000000ff0800720c */ /* 0x000fe20003f06270 */
[----:B------:R-:W-:Y:S01]  /*15f0*/  @!P2 IMAD.MOV R13, RZ, RZ, -R13 ;  /* 0x000000ffff0da224 */ /* 0x000fe200078e0a0d */
[----:B------:R-:W-:Y:S01]  /*1600*/  ISETP.GT.U32.AND P2, PT, R9, R14, PT ;  /* 0x0000000e0900720c */ /* 0x000fe20003f44070 */
[----:B------:R-:W-:Y:S01]  /*1610*/  IMAD.MOV R6, RZ, RZ, -R6 ;  /* 0x000000ffff067224 */ /* 0x000fe200078e0a06 */
[----:B------:R-:W-:-:S02]  /*1620*/  IADD3 R8, R28, 0xf0, RZ ;  /* 0x000000f01c087810 */ /* 0x000fc40007ffe0ff */
[----:B------:R0:W-:Y:S01]  /*1630*/  STL [R1+0x368], R13 ;  /* 0x0003680d01007387 */ /* 0x0001e20000100800 */
[----:B------:R-:W-:Y:S01]  /*1640*/  IMAD R4, R9, R6, R4 ;  /* 0x0000000609047224 */ /* 0x000fe200078e0204 */
[----:B------:R-:W-:Y:S01]  /*1650*/  IABS R11, R8 ;  /* 0x00000008000b7213 */ /* 0x000fe20000000000 */
[--C-:B------:R-:W-:Y:S02]  /*1660*/  @!P3 IMAD.IADD R2, R2, 0x1, -R9.reuse ;  /* 0x000000010202b824 */ /* 0x100fe400078e0a09 */
[----:B------:R-:W-:-:S03]  /*1670*/  @!P5 IMAD.IADD R10, R10, 0x1, -R9 ;  /* 0x000000010a0ad824 */ /* 0x000fc600078e0a09 */
[C---:B------:R-:W-:Y:S01]  /*1680*/  ISETP.GT.U32.AND P3, PT, R9.reuse, R2, PT ;  /* 0x000000020900720c */ /* 0x040fe20003f64070 */
[----:B------:R-:W-:Y:S01]  /*1690*/  @!P2 IMAD.IADD R14, R14, 0x1, -R9 ;  /* 0x000000010e0ea824 */ /* 0x000fe200078e0a09 */
[----:B------:R-:W-:Y:S01]  /*16a0*/  ISETP.GT.U32.AND P2, PT, R9, R4, PT ;  /* 0x000000040900720c */ /* 0x000fe20003f44070 */
[----:B0-----:R-:W-:Y:S02]  /*16b0*/  IMAD.MOV.U32 R13, RZ, RZ, R3 ;  /* 0x000000ffff0d7224 */ /* 0x001fe400078e0003 */
[----:B------:R-:W-:-:S04]  /*16c0*/  IMAD.HI.U32 R3, R7, R12, RZ ;  /* 0x0000000c07037227 */ /* 0x000fc800078e00ff */
[----:B------:R-:W-:Y:S02]  /*16d0*/  IMAD.MOV R3, RZ, RZ, -R3 ;  /* 0x000000ffff037224 */ /* 0x000fe400078e0a03 */
[----:B------:R-:W-:Y:S01]  /*16e0*/  @!P6 IMAD.MOV R13, RZ, RZ, -R13 ;  /* 0x000000ffff0de224 */ /* 0x000fe200078e0a0d */
[----:B------:R-:W-:Y:S01]  /*16f0*/  ISETP.GE.AND P6, PT, R5, RZ, PT ;  /* 0x000000ff0500720c */ /* 0x000fe20003fc6270 */
[C---:B------:R-:W-:Y:S01]  /*1700*/  IMAD R12, R9.reuse, R3, R12 ;  /* 0x00000003090c7224 */ /* 0x040fe200078e020c */
[----:B------:R-:W-:Y:S01]  /*1710*/  IADD3 R3, R28, 0xef, RZ ;  /* 0x000000ef1c037810 */ /* 0x000fe20007ffe0ff */
[----:B------:R-:W-:Y:S01]  /*1720*/  IMAD.MOV.U32 R15, RZ, RZ, R14 ;  /* 0x000000ffff0f7224 */ /* 0x000fe200078e000e */
[----:B------:R0:W-:Y:S01]  /*1730*/  STL [R1+0x378], R13 ;  /* 0x0003780d01007387 */ /* 0x0001e20000100800 */
[--C-:B------:R-:W-:Y:S01]  /*1740*/  @!P2 IMAD.IADD R4, R4, 0x1, -R9.reuse ;  /* 0x000000010404a824 */ /* 0x100fe200078e0a09 */
[C---:B------:R-:W-:Y:S01]  /*1750*/  ISETP.GT.U32.AND P5, PT, R9.reuse, R12, PT ;  /* 0x0000000c0900720c */ /* 0x040fe20003fa4070 */
[----:B------:R-:W-:Y:S01]  /*1760*/  @!P3 IMAD.IADD R2, R2, 0x1, -R9 ;  /* 0x000000010202b824 */ /* 0x000fe200078e0a09 */
[----:B------:R-:W-:Y:S01]  /*1770*/  ISETP.GE.AND P3, PT, R0, RZ, PT ;  /* 0x000000ff0000720c */ /* 0x000fe20003f66270 */
[----:B------:R-:W-:Y:S01]  /*1780*/  @!P1 IMAD.MOV R15, RZ, RZ, -R15 ;  /* 0x000000ffff0f9224 */ /* 0x000fe200078e0a0f */
[----:B------:R-:W-:Y:S01]  /*1790*/  IABS R0, R3 ;  /* 0x0000000300007213 */ /* 0x000fe20000000000 */
[----:B------:R-:W-:Y:S01]  /*17a0*/  IMAD.MOV.U32 R14, RZ, RZ, R2 ;  /* 0x000000ffff0e7224 */ /* 0x000fe200078e0002 */
[----:B------:R-:W-:Y:S01]  /*17b0*/  IADD3 R5, R28, 0xee, RZ ;  /* 0x000000ee1c057810 */ /* 0x000fe20007ffe0ff */
[----:B------:R-:W-:Y:S01]  /*17c0*/  @!P0 IMAD.MOV R10, RZ, RZ, -R10 ;  /* 0x000000ffff0a8224 */ /* 0x000fe200078e0a0a */
[----:B------:R-:W-:Y:S01]  /*17d0*/  ISETP.GT.U32.AND P1, PT, R9, R4, PT ;  /* 0x000000040900720c */ /* 0x000fe20003f24070 */
[----:B0-----:R-:W-:Y:S01]  /*17e0*/  IMAD.HI.U32 R13, R7, R11, RZ ;  /* 0x0000000b070d7227 */ /* 0x001fe200078e00ff */
[----:B------:R-:W-:Y:S01]  /*17f0*/  ISETP.GE.AND P2, PT, R8, RZ, PT ;  /* 0x000000ff0800720c */ /* 0x000fe20003f46270 */
[----:B------:R-:W-:Y:S01]  /*1800*/  STL [R1+0x37c], R15 ;  /* 0x00037c0f01007387 */ /* 0x000fe20000100800 */
[----:B------:R-:W-:Y:S01]  /*1810*/  IABS R6, R5 ;  /* 0x0000000500067213 */ /* 0x000fe20000000000 */
[----:B------:R-:W-:Y:S01]  /*1820*/  @!P5 IMAD.IADD R12, R12, 0x1, -R9 ;  /* 0x000000010c0cd824 */ /* 0x000fe200078e0a09 */
[----:B------:R-:W-:Y:S01]  /*1830*/  ISETP.GE.AND P0, PT, R3, RZ, PT ;  /* 0x000000ff0300720c */ /* 0x000fe20003f06270 */
[----:B------:R-:W-:-:S02]  /*1840*/  IMAD.MOV R13, RZ, RZ, -R13 ;  /* 0x000000ffff0d7224 */ /* 0x000fc400078e0a0d */
[----:B------:R-:W-:Y:S01]  /*1850*/  IMAD.HI.U32 R8, R7, R0, RZ ;  /* 0x0000000007087227 */ /* 0x000fe200078e00ff */
[----:B------:R-:W-:-:S03]  /*1860*/  ISETP.GT.U32.AND P5, PT, R9, R12, PT ;  /* 0x0000000c0900720c */ /* 0x000fc60003fa4070 */
[----:B------:R-:W-:Y:S02]  /*1870*/  IMAD R11, R9, R13, R11 ;  /* 0x0000000d090b7224 */ /* 0x000fe400078e020b */
[----:B------:R-:W-:Y:S01]  /*1880*/  IMAD.MOV R3, RZ, RZ, -R8 ;  /* 0x000000ffff037224 */ /* 0x000fe200078e0a08 */
[----:B------:R-:W-:Y:S01]  /*1890*/  IADD3 R8, R28, 0xed, RZ ;  /* 0x000000ed1c087810 */ /* 0x000fe20007ffe0ff */
[----:B------:R-:W-:-:S04]  /*18a0*/  IMAD.HI.U32 R2, R7, R6, RZ ;  /* 0x0000000607027227 */ /* 0x000fc800078e00ff */
[----:B------:R-:W-:Y:S01]  /*18b0*/  @!P4 IMAD.MOV R14, RZ, RZ, -R14 ;  /* 0x000000ffff0ec224 */ /* 0x000fe200078e0a0e */
[C---:B------:R-:W-:Y:S01]  /*18c0*/  ISETP.GT.U32.AND P4, PT, R9.reuse, R11, PT ;  /* 0x0000000b0900720c */ /* 0x040fe20003f84070 */
[----:B------:R-:W-:Y:S01]  /*18d0*/  IMAD R0, R9, R3, R0 ;  /* 0x0000000309007224 */ /* 0x000fe200078e0200 */
[----:B------:R-:W-:Y:S01]  /*18e0*/  IADD3 R3, R28, 0xec, RZ ;  /* 0x000000ec1c037810 */ /* 0x000fe20007ffe0ff */
[----:B------:R-:W-:Y:S01]  /*18f0*/  IMAD.MOV R2, RZ, RZ, -R2 ;  /* 0x000000ffff027224 */ /* 0x000fe200078e0a02 */
[----:B------:R0:W-:Y:S01]  /*1900*/  STL [R1+0x380], R14 ;  /* 0x0003800e01007387 */ /* 0x0001e20000100800 */
[--C-:B------:R-:W-:Y:S01]  /*1910*/  @!P1 IMAD.IADD R4, R4, 0x1, -R9.reuse ;  /* 0x0000000104049824 */ /* 0x100fe200078e0a09 */
[----:B------:R-:W-:Y:S01]  /*1920*/  ISETP.GE.AND P1, PT, R5, RZ, PT ;  /* 0x000000ff0500720c */ /* 0x000fe20003f26270 */
[--C-:B------:R-:W-:Y:S01]  /*1930*/  @!P5 IMAD.IADD R12, R12, 0x1, -R9.reuse ;  /* 0x000000010c0cd824 */ /* 0x100fe200078e0a09 */
[C---:B------:R-:W-:Y:S01]  /*1940*/  ISETP.GT.U32.AND P5, PT, R9.reuse, R0, PT ;  /* 0x000000000900720c */ /* 0x040fe20003fa4070 */
[----:B------:R-:W-:Y:S01]  /*1950*/  IMAD R6, R9, R2, R6 ;  /* 0x0000000209067224 */ /* 0x000fe200078e0206 */
[----:B------:R-:W-:Y:S01]  /*1960*/  IABS R5, R8 ;  /* 0x0000000800057213 */ /* 0x000fe20000000000 */
[----:B------:R-:W-:Y:S01]  /*1970*/  IMAD.MOV.U32 R13, RZ, RZ, R12 ;  /* 0x000000ffff0d7224 */ /* 0x000fe200078e000c */
[----:B------:R1:W-:Y:S01]  /*1980*/  STL [R1+0x3a8], R10 ;  /* 0x0003a80a01007387 */ /* 0x0003e20000100800 */
[----:B------:R-:W-:Y:S01]  /*1990*/  @!P4 IMAD.IADD R11, R11, 0x1, -R9 ;  /* 0x000000010b0bc824 */ /* 0x000fe200078e0a09 */
[----:B------:R-:W-:Y:S01]  /*19a0*/  IADD3 R2, R28, 0xeb, RZ ;  /* 0x000000eb1c027810 */ /* 0x000fe20007ffe0ff */
[----:B0-----:R-:W-:-:S02]  /*19b0*/  IMAD.MOV.U32 R14, RZ, RZ, R4 ;  /* 0x000000ffff0e7224 */ /* 0x001fc400078e0004 */
[----:B------:R-:W-:Y:S01]  /*19c0*/  IMAD.HI.U32 R12, R7, R5, RZ ;  /* 0x00000005070c7227 */ /* 0x000fe200078e00ff */
[C---:B------:R-:W-:Y:S02]  /*19d0*/  ISETP.GT.U32.AND P4, PT, R9.reuse, R11, PT ;  /* 0x0000000b0900720c */ /* 0x040fe40003f84070 */
[----:B------:R-:W-:Y:S01]  /*19e0*/  IABS R4, R2 ;  /* 0x0000000200047213 */ /* 0x000fe20000000000 */
[----:B------:R-:W-:Y:S01]  /*19f0*/  @!P6 IMAD.MOV R14, RZ, RZ, -R14 ;  /* 0x000000ffff0ee224 */ /* 0x000fe200078e0a0e */
[C---:B------:R-:W-:Y:S01]  /*1a00*/  ISETP.GT.U32.AND P6, PT, R9.reuse, R6, PT ;  /* 0x000000060900720c */ /* 0x040fe20003fc4070 */
[----:B------:R-:W-:Y:S01]  /*1a10*/  @!P5 IMAD.IADD R0, R0, 0x1, -R9 ;  /* 0x000000010000d824 */ /* 0x000fe200078e0a09 */
[----:B-1----:R-:W-:Y:S01]  /*1a20*/  IABS R10, R3 ;  /* 0x00000003000a7213 */ /* 0x002fe20000000000 */
[----:B------:R-:W-:Y:S01]  /*1a30*/  IMAD.MOV R12, RZ, RZ, -R12 ;  /* 0x000000ffff0c7224 */ /* 0x000fe200078e0a0c */
[----:B------:R0:W-:Y:S01]  /*1a40*/  STL [R1+0x3ac], R14 ;  /* 0x0003ac0e01007387 */ /* 0x0001e20000100800 */
[----:B------:R-:W-:Y:S01]  /*1a50*/  @!P3 IMAD.MOV R13, RZ, RZ, -R13 ;  /* 0x000000ffff0db224 */ /* 0x000fe200078e0a0d */
[C---:B------:R-:W-:Y:S01]  /*1a60*/  ISETP.GT.U32.AND P5, PT, R9.reuse, R0, PT ;  /* 0x000000000900720c */ /* 0x040fe20003fa4070 */
[----:B------:R-:W-:Y:S01]  /*1a70*/  IMAD R5, R9, R12, R5 ;  /* 0x0000000c09057224 */ /* 0x000fe200078e0205 */
[----:B------:R-:W-:Y:S01]  /*1a80*/  ISETP.GE.AND P3, PT, R8, RZ, PT ;  /* 0x000000ff0800720c */ /* 0x000fe20003f66270 */
[----:B------:R-:W-:Y:S01]  /*1a90*/  @!P4 IMAD.IADD R11, R11, 0x1, -R9 ;  /* 0x000000010b0bc824 */ /* 0x000fe200078e0a09 */
[----:B------:R-:W-:Y:S01]  /*1aa0*/  ISETP.GE.AND P4, PT, R3, RZ, PT ;  /* 0x000000ff0300720c */ /* 0x000fe20003f86270 */
[----:B------:R-:W-:Y:S01]  /*1ab0*/  IMAD.HI.U32 R3, R7, R10, RZ ;  /* 0x0000000a07037227 */ /* 0x000fe200078e00ff */
[----:B------:R1:W-:Y:S01]  /*1ac0*/  STL [R1+0x3b4], R13 ;  /* 0x0003b40d01007387 */ /* 0x0003e20000100800 */
[----:B------:R-:W-:-:S02]  /*1ad0*/  IADD3 R12, R28, 0xe9, RZ ;  /* 0x000000e91c0c7810 */ /* 0x000fc40007ffe0ff */
[----:B------:R-:W-:Y:S01]  /*1ae0*/  @!P6 IMAD.IADD R6, R6, 0x1, -R9 ;  /* 0x000000010606e824 */ /* 0x000fe200078e0a09 */
[----:B0-----:R-:W-:Y:S01]  /*1af0*/  IADD3 R14, R28, 0xea, RZ ;  /* 0x000000ea1c0e7810 */ /* 0x001fe20007ffe0ff */
[----:B------:R-:W-:Y:S02]  /*1b00*/  IMAD.MOV R3, RZ, RZ, -R3 ;  /* 0x000000ffff037224 */ /* 0x000fe400078e0a03 */
[----:B------:R-:W-:Y:S01]  /*1b10*/  @!P5 IMAD.IADD R0, R0, 0x1, -R9 ;  /* 0x000000010000d824 */ /* 0x000fe200078e0a09 */
[----:B------:R-:W-:Y:S01]  /*1b20*/  ISETP.GT.U32.AND P6, PT, R9, R6, PT ;  /* 0x000000060900720c */ /* 0x000fe20003fc4070 */
[----:B------:R-:W-:Y:S01]  /*1b30*/  IMAD.HI.U32 R8, R7, R4, RZ ;  /* 0x0000000407087227 */ /* 0x000fe200078e00ff */
[----:B------:R-:W-:-:S03]  /*1b40*/  ISETP.GT.U32.AND P5, PT, R9, R5, PT ;  /* 0x000000050900720c */ /* 0x000fc60003fa4070 */
[----:B-1----:R-:W-:Y:S02]  /*1b50*/  IMAD.MOV.U32 R13, RZ, RZ, R11 ;  /* 0x000000ffff0d7224 */ /* 0x002fe400078e000b */
[C---:B------:R-:W-:Y:S01]  /*1b60*/  IMAD R10, R9.reuse, R3, R10 ;  /* 0x00000003090a7224 */ /* 0x040fe200078e020a */
[----:B------:R-:W-:Y:S01]  /*1b70*/  IADD3 R3, R28, 0xe8, RZ ;  /* 0x000000e81c037810 */ /* 0x000fe20007ffe0ff */
[----:B------:R-:W-:Y:S02]  /*1b80*/  IMAD.MOV.U32 R11, RZ, RZ, R0 ;  /* 0x000000ffff0b7224 */ /* 0x000fe400078e0000 */
[----:B------:R-:W-:Y:S02]  /*1b90*/  IMAD.MOV R8, RZ, RZ, -R8 ;  /* 0x000000ffff087224 */ /* 0x000fe400078e0a08 */
[----:B------:R-:W-:Y:S01]  /*1ba0*/  @!P6 IMAD.IADD R6, R6, 0x1, -R9 ;  /* 0x000000010606e824 */ /* 0x000fe200078e0a09 */
[----:B------:R-:W-:Y:S01]  /*1bb0*/  ISETP.GE.AND P6, PT, R14, RZ, PT ;  /* 0x000000ff0e00720c */ /* 0x000fe20003fc6270 */
[----:B------:R-:W-:Y:S01]  /*1bc0*/  @!P0 IMAD.MOV R11, RZ, RZ, -R11 ;  /* 0x000000ffff0b8224 */ /* 0x000fe200078e0a0b */
[C---:B------:R-:W-:Y:S01]  /*1bd0*/  ISETP.GT.U32.AND P0, PT, R9.reuse, R10, PT ;  /* 0x0000000a0900720c */ /* 0x040fe20003f04070 */
[----:B------:R-:W-:Y:S01]  /*1be0*/  IMAD R4, R9, R8, R4 ;  /* 0x0000000809047224 */ /* 0x000fe200078e0204 */
[----:B------:R-:W-:Y:S01]  /*1bf0*/  IABS R14, R14 ;  /* 0x0000000e000e7213 */ /* 0x000fe20000000000 */
[----:B------:R-:W-:Y:S01]  /*1c00*/  IMAD.MOV.U32 R16, RZ, RZ, R6 ;  /* 0x000000ffff107224 */ /* 0x000fe200078e0006 */
[----:B------:R-:W-:Y:S01]  /*1c10*/  IADD3 R8, R28, 0xe7, RZ ;  /* 0x000000e71c087810 */ /* 0x000fe20007ffe0ff */
[----:B------:R-:W-:-:S02]  /*1c20*/  @!P5 IMAD.IADD R5, R5, 0x1, -R9 ;  /* 0x000000010505d824 */ /* 0x000fc400078e0a09 */
[----:B------:R-:W-:Y:S01]  /*1c30*/  @!P1 IMAD.MOV R16, RZ, RZ, -R16 ;  /* 0x000000ffff109224 */ /* 0x000fe200078e0a10 */
[C---:B------:R-:W-:Y:S01]  /*1c40*/  ISETP.GT.U32.AND P1, PT, R9.reuse, R4, PT ;  /* 0x000000040900720c */ /* 0x040fe20003f24070 */
[----:B------:R-:W-:Y:S01]  /*1c50*/  @!P2 IMAD.MOV R13, RZ, RZ, -R13 ;  /* 0x000000ffff0da224 */ /* 0x000fe200078e0a0d */
[----:B------:R-:W-:Y:S01]  /*1c60*/  ISETP.GT.U32.AND P5, PT, R9, R5, PT ;  /* 0x000000050900720c */ /* 0x000fe20003fa4070 */
[----:B------:R-:W-:Y:S01]  /*1c70*/  IMAD.HI.U32 R15, R7, R14, RZ ;  /* 0x0000000e070f7227 */ /* 0x000fe200078e00ff */
[----:B------:R-:W-:Y:S02]  /*1c80*/  ISETP.GE.AND P2, PT, R2, RZ, PT ;  /* 0x000000ff0200720c */ /* 0x000fe40003f46270 */
[----:B------:R0:W-:Y:S01]  /*1c90*/  STL [R1+0x3bc], R13 ;  /* 0x0003bc0d01007387 */ /* 0x0001e20000100800 */
[----:B------:R-:W-:Y:S01]  /*1ca0*/  @!P0 IMAD.IADD R10, R10, 0x1, -R9 ;  /* 0x000000010a0a8824 */ /* 0x000fe200078e0a09 */
[----:B------:R-:W-:Y:S01]  /*1cb0*/  IABS R0, R8 ;  /* 0x0000000800007213 */ /* 0x000fe20000000000 */
[----:B------:R-:W-:Y:S01]  /*1cc0*/  IMAD.MOV R15, RZ, RZ, -R15 ;  /* 0x000000ffff0f7224 */ /* 0x000fe200078e0a0f */
[----:B------:R1:W-:Y:S01]  /*1cd0*/  STL [R1+0x3c0], R11 ;  /* 0x0003c00b01007387 */ /* 0x0003e20000100800 */
[----:B------:R-:W-:-:S02]  /*1ce0*/  IABS R2, R3 ;  /* 0x0000000300027213 */ /* 0x000fc40000000000 */
[----:B------:R-:W-:Y:S01]  /*1cf0*/  ISETP.GT.U32.AND P0, PT, R9, R10, PT ;  /* 0x0000000a0900720c */ /* 0x000fe20003f04070 */
[--C-:B------:R-:W-:Y:S01]  /*1d00*/  @!P1 IMAD.IADD R4, R4, 0x1, -R9.reuse ;  /* 0x0000000104049824 */ /* 0x100fe200078e0a09 */
[----:B------:R2:W-:Y:S01]  /*1d10*/  STL [R1+0x3b0], R16 ;  /* 0x0003b01001007387 */ /* 0x0005e20000100800 */
[----:B0-----:R-:W-:Y:S01]  /*1d20*/  IABS R13, R12 ;  /* 0x0000000c000d7213 */ /* 0x001fe20000000000 */
[----:B------:R-:W-:Y:S01]  /*1d30*/  @!P5 IMAD.IADD R5, R5, 0x1, -R9 ;  /* 0x000000010505d824 */ /* 0x000fe200078e0a09 */
[----:B------:R-:W-:Y:S01]  /*1d40*/  ISETP.GE.AND P5, PT, R12, RZ, PT ;  /* 0x000000ff0c00720c */ /* 0x000fe20003fa6270 */
[C---:B------:R-:W-:Y:S01]  /*1d50*/  IMAD R12, R9.reuse, R15, R14 ;  /* 0x0000000f090c7224 */ /* 0x040fe200078e020e */
[----:B------:R-:W-:Y:S01]  /*1d60*/  ISETP.GT.U32.AND P1, PT, R9, R4, PT ;  /* 0x000000040900720c */ /* 0x000fe20003f24070 */
[----:B-1----:R-:W-:-:S04]  /*1d70*/  IMAD.HI.U32 R11, R7, R13, RZ ;  /* 0x0000000d070b7227 */ /* 0x002fc800078e00ff */
[----:B------:R-:W-:Y:S02]  /*1d80*/  IMAD.MOV R11, RZ, RZ, -R11 ;  /* 0x000000ffff0b7224 */ /* 0x000fe400078e0a0b */
[----:B------:R-:W-:Y:S01]  /*1d90*/  @!P0 IMAD.IADD R10, R10, 0x1, -R9 ;  /* 0x000000010a0a8824 */ /* 0x000fe200078e0a09 */
[C---:B------:R-:W-:Y:S01]  /*1da0*/  ISETP.GT.U32.AND P0, PT, R9.reuse, R12, PT ;  /* 0x0000000c0900720c */ /* 0x040fe20003f04070 */
[----:B------:R-:W-:Y:S02]  /*1db0*/  IMAD R13, R9, R11, R13 ;  /* 0x0000000b090d7224 */ /* 0x000fe400078e020d */
[----:B------:R-:W-:-:S04]  /*1dc0*/  IMAD.HI.U32 R11, R7, R0, RZ ;  /* 0x00000000070b7227 */ /* 0x000fc800078e00ff */
[----:B------:R-:W-:-:S04]  /*1dd0*/  IMAD.HI.U32 R6, R7, R2, RZ ;  /* 0x0000000207067227 */ /* 0x000fc800078e00ff */
[----:B------:R-:W-:Y:S02]  /*1de0*/  IMAD.MOV.U32 R17, RZ, RZ, R5 ;  /* 0x000000ffff117224 */ /* 0x000fe400078e0005 */
[----:B------:R-:W-:Y:S02]  /*1df0*/  IMAD.MOV R5, RZ, RZ, -R11 ;  /* 0x000000ffff057224 */ /* 0x000fe400078e0a0b */
[----:B------:R-:W-:Y:S02]  /*1e00*/  @!P1 IMAD.IADD R4, R4, 0x1, -R9 ;  /* 0x0000000104049824 */ /* 0x000fe400078e0a09 */
[----:B------:R-:W-:Y:S02]  /*1e10*/  IMAD.MOV R6, RZ, RZ, -R6 ;  /* 0x000000ffff067224 */ /* 0x000fe400078e0a06 */
[----:B------:R-:W-:Y:S01]  /*1e20*/  @!P3 IMAD.MOV R17, RZ, RZ, -R17 ;  /* 0x000000ffff11b224 */ /* 0x000fe200078e0a11 */
[C---:B------:R-:W-:Y:S01]  /*1e30*/  ISETP.GT.U32.AND P3, PT, R9.reuse, R13, PT ;  /* 0x0000000d0900720c */ /* 0x040fe20003f64070 */
[C---:B------:R-:W-:Y:S01]  /*1e40*/  IMAD R0, R9.reuse, R5, R0 ;  /* 0x0000000509007224 */ /* 0x040fe200078e0200 */
[C---:B------:R-:W-:Y:S01]  /*1e50*/  IADD3 R5, R28.reuse, 0xe5, RZ ;  /* 0x000000e51c057810 */ /* 0x040fe20007ffe0ff */
[----:B------:R-:W-:Y:S01]  /*1e60*/  IMAD.MOV.U32 R15, RZ, RZ, R4 ;  /* 0x000000ffff0f7224 */ /* 0x000fe200078e0004 */
[----:B------:R0:W-:Y:S01]  /*1e70*/  STL [R1+0x384], R17 ;  /* 0x0003841101007387 */ /* 0x0001e20000100800 */
[C---:B------:R-:W-:Y:S01]  /*1e80*/  IMAD R2, R9.reuse, R6, R2 ;  /* 0x0000000609027224 */ /* 0x040fe200078e0202 */
[----:B------:R-:W-:Y:S01]  /*1e90*/  IADD3 R6, R28, 0xe4, RZ ;  /* 0x000000e41c067810 */ /* 0x000fe20007ffe0ff */
[----:B--2---:R-:W-:Y:S01]  /*1ea0*/  IMAD.MOV.U32 R16, RZ, RZ, R10 ;  /* 0x000000ffff107224 */ /* 0x004fe200078e000a */
[----:B------:R-:W-:Y:S01]  /*1eb0*/  IABS R10, R5 ;  /* 0x00000005000a7213 */ /* 0x000fe20000000000 */
[----:B------:R-:W-:Y:S01]  /*1ec0*/  @!P0 IMAD.IADD R12, R12, 0x1, -R9 ;  /* 0x000000010c0c8824 */ /* 0x000fe200078e0a09 */
[C---:B------:R-:W-:Y:S01]  /*1ed0*/  ISETP.GT.U32.AND P1, PT, R9.reuse, R2, PT ;  /* 0x000000020900720c */ /* 0x040fe20003f24070 */
[----:B------:R-:W-:Y:S01]  /*1ee0*/  @!P2 IMAD.MOV R15, RZ, RZ, -R15 ;  /* 0x000000ffff0fa224 */ /* 0x000fe200078e0a0f */
[----:B------:R-:W-:Y:S01]  /*1ef0*/  ISETP.GT.U32.AND P2, PT, R9, R0, PT ;  /* 0x000000000900720c */ /* 0x000fe20003f44070 */
[----:B------:R-:W-:Y:S01]  /*1f00*/  @!P4 IMAD.MOV R16, RZ, RZ, -R16 ;  /* 0x000000ffff10c224 */ /* 0x000fe200078e0a10 */
[----:B------:R-:W-:Y:S01]  /*1f10*/  ISETP.GE.AND P4, PT, R3, RZ, PT ;  /* 0x000000ff0300720c */ /* 0x000fe20003f86270 */
[----:B------:R-:W-:Y:S01]  /*1f20*/  @!P3 IMAD.IADD R13, R13, 0x1, -R9 ;  /* 0x000000010d0db824 */ /* 0x000fe200078e0a09 */
[----:B------:R-:W-:-:S02]  /*1f30*/  ISETP.GT.U32.AND P0, PT, R9, R12, PT ;  /* 0x0000000c0900720c */ /* 0x000fc40003f04070 */
[----:B------:R-:W-:Y:S01]  /*1f40*/  IADD3 R3, R28, 0xe6, RZ ;  /* 0x000000e61c037810 */ /* 0x000fe20007ffe0ff */
[----:B------:R1:W-:Y:S01]  /*1f50*/  STL [R1+0x3a0], R16 ;  /* 0x0003a01001007387 */ /* 0x0003e20000100800 */
[----:B------:R-:W-:Y:S02]  /*1f60*/  ISETP.GT.U32.AND P3, PT, R9, R13, PT ;  /* 0x0000000d0900720c */ /* 0x000fe40003f64070 */
[----:B------:R-:W-:Y:S01]  /*1f70*/  IABS R11, R3 ;  /* 0x00000003000b7213 */ /* 0x000fe20000000000 */
[--C-:B------:R-:W-:Y:S01]  /*1f80*/  @!P1 IMAD.IADD R2, R2, 0x1, -R9.reuse ;  /* 0x0000000102029824 */ /* 0x100fe200078e0a09 */
[----:B------:R2:W-:Y:S01]  /*1f90*/  STL [R1+0x3a4], R15 ;  /* 0x0003a40f01007387 */ /* 0x0005e20000100800 */
[----:B------:R-:W-:Y:S01]  /*1fa0*/  @!P2 IMAD.IADD R0, R0, 0x1, -R9 ;  /* 0x000000010000a824 */ /* 0x000fe200078e0a09 */
[----:B------:R-:W-:Y:S01]  /*1fb0*/  IABS R4, R6 ;  /* 0x0000000600047213 */ /* 0x000fe20000000000 */
[----:B------:R-:W-:Y:S01]  /*1fc0*/  IMAD.HI.U32 R14, R7, R11, RZ ;  /* 0x0000000b070e7227 */ /* 0x000fe200078e00ff */
[----:B------:R-:W-:-:S02]  /*1fd0*/  ISETP.GT.U32.AND P1, PT, R9, R2, PT ;  /* 0x000000020900720c */ /* 0x000fc40003f24070 */
[----:B------:R-:W-:Y:S01]  /*1fe0*/  ISETP.GT.U32.AND P2, PT, R9, R0, PT ;  /* 0x000000000900720c */ /* 0x000fe20003f44070 */
[----:B------:R-:W-:Y:S01]  /*1ff0*/  @!P0 IMAD.IADD R12, R12, 0x1, -R9 ;  /* 0x000000010c0c8824 */ /* 0x000fe200078e0a09 */
[----:B------:R-:W-:Y:S01]  /*2000*/  ISETP.GE.AND P0, PT, R8, RZ, PT ;  /* 0x000000ff0800720c */ /* 0x000fe20003f06270 */
[----:B------:R-:W-:Y:S01]  /*2010*/  IMAD.MOV R14, RZ, RZ, -R14 ;  /* 0x000000ffff0e7224 */ /* 0x000fe200078e0a0e */
[----:B0-----:R-:W-:Y:S01]  /*2020*/  IADD3 R17, R28, 0xdd, RZ ;  /* 0x000000dd1c117810 */ /* 0x001fe20007ffe0ff */
[----:B------:R-:W-:-:S03]  /*2030*/  IMAD.HI.U32 R8, R7, R10, RZ ;  /* 0x0000000a07087227 */ /* 0x000fc600078e00ff */
[----:B------:R-:W-:Y:S01]  /*2040*/  IABS R18, R17 ;  /* 0x0000001100127213 */ /* 0x000fe20000000000 */
[----:B------:R-:W-:Y:S02]  /*2050*/  IMAD R11, R9, R14, R11 ;  /* 0x0000000e090b7224 */ /* 0x000fe400078e020b */
[----:B------:R-:W-:Y:S02]  /*2060*/  IMAD.MOV R8, RZ, RZ, -R8 ;  /* 0x000000ffff087224 */ /* 0x000fe400078e0a08 */
[--C-:B------:R-:W-:Y:S01]  /*2070*/  @!P3 IMAD.IADD R13, R13, 0x1, -R9.reuse ;  /* 0x000000010d0db824 */ /* 0x100fe200078e0a09 */
[C---:B------:R-:W-:Y:S01]  /*2080*/  ISETP.GT.U32.AND P3, PT, R9.reuse, R11, PT ;  /* 0x0000000b0900720c */ /* 0x040fe20003f64070 */
[C---:B------:R-:W-:Y:S02]  /*2090*/  IMAD R10, R9.reuse, R8, R10 ;  /* 0x00000008090a7224 */ /* 0x040fe400078e020a */
[--C-:B------:R-:W-:Y:S02]  /*20a0*/  @!P2 IMAD.IADD R0, R0, 0x1, -R9.reuse ;  /* 0x000000010000a824 */ /* 0x100fe400078e0a09 */
[----:B------:R-:W-:Y:S01]  /*20b0*/  @!P1 IMAD.IADD R2, R2, 0x1, -R9 ;  /* 0x0000000102029824 */ /* 0x000fe200078e0a09 */
[----:B------:R-:W-:Y:S01]  /*20c0*/  ISETP.GT.U32.AND P2, PT, R9, R10, PT ;  /* 0x0000000a0900720c */ /* 0x000fe20003f44070 */
[----:B-1----:R-:W-:Y:S01]  /*20d0*/  IMAD.MOV.U32 R16, RZ, RZ, R12 ;  /* 0x000000ffff107224 */ /* 0x002fe200078e000c */
[----:B------:R-:W-:Y:S01]  /*20e0*/  ISETP.GE.AND P1, PT, R6, RZ, PT ;  /* 0x000000ff0600720c */ /* 0x000fe20003f26270 */
[----:B--2---:R-:W-:-:S02]  /*20f0*/  IMAD.MOV.U32 R15, RZ, RZ, R13 ;  /* 0x000000ffff0f7224 */ /* 0x004fc400078e000d */
[----:B------:R-:W-:Y:S01]  /*2100*/  IMAD.MOV.U32 R14, RZ, RZ, R2 ;  /* 0x000000ffff0e7224 */ /* 0x000fe200078e0002 */
[C---:B------:R-:W-:Y:S01]  /*2110*/  IADD3 R2, R28.reuse, 0xe2, RZ ;  /* 0x000000e21c027810 */ /* 0x040fe20007ffe0ff */
[----:B------:R-:W-:Y:S01]  /*2120*/  @!P6 IMAD.MOV R16, RZ, RZ, -R16 ;  /* 0x000000ffff10e224 */ /* 0x000fe200078e0a10 */
[----:B------:R-:W-:Y:S01]  /*2130*/  ISETP.GE.AND P6, PT, R3, RZ, PT ;  /* 0x000000ff0300720c */ /* 0x000fe20003fc6270 */
[----:B------:R-:W-:Y:S01]  /*2140*/  @!P5 IMAD.MOV R15, RZ, RZ, -R15 ;  /* 0x000000ffff0fd224 */ /* 0x000fe200078e0a0f */
[----:B------:R-:W-:Y:S01]  /*2150*/  IADD3 R3, R28, 0xe3, RZ ;  /* 0x000000e31c037810 */ /* 0x000fe20007ffe0ff */
[--C-:B------:R-:W-:Y:S01]  /*2160*/  @!P3 IMAD.IADD R11, R11, 0x1, -R9.reuse ;  /* 0x000000010b0bb824 */ /* 0x100fe200078e0a09 */
[----:B------:R-:W-:Y:S01]  /*2170*/  STL [R1+0x388], R16 ;  /* 0x0003881001007387 */ /* 0x000fe20000100800 */
[----:B------:R-:W-:Y:S01]  /*2180*/  @!P4 IMAD.MOV R14, RZ, RZ, -R14 ;  /* 0x000000ffff0ec224 */ /* 0x000fe200078e0a0e */
[----:B------:R-:W-:Y:S01]  /*2190*/  ISETP.GE.AND P5, PT, R5, RZ, PT ;  /* 0x000000ff0500720c */ /* 0x000fe20003fa6270 */
[----:B------:R-:W-:Y:S01]  /*21a0*/  @!P2 IMAD.IADD R10, R10, 0x1, -R9 ;  /* 0x000000010a0aa824 */ /* 0x000fe200078e0a09 */
[----:B------:R0:W-:Y:S01]  /*21b0*/  STL [R1+0x394], R15 ;  /* 0x0003940f01007387 */ /* 0x0001e20000100800 */
[----:B------:R-:W-:Y:S01]  /*21c0*/  ISETP.GT.U32.AND P3, PT, R9, R11, PT ;  /* 0x0000000b0900720c */ /* 0x000fe20003f64070 */
[----:B------:R-:W-:Y:S01]  /*21d0*/  IMAD.HI.U32 R12, R7, R4, RZ ;  /* 0x00000004070c7227 */ /* 0x000fe200078e00ff */
[----:B------:R-:W-:Y:S01]  /*21e0*/  ISETP.GE.AND P4, PT, R3, RZ, PT ;  /* 0x000000ff0300720c */ /* 0x000fe20003f86270 */
[----:B------:R1:W-:Y:S01]  /*21f0*/  STL [R1+0x398], R14 ;  /* 0x0003980e01007387 */ /* 0x0003e20000100800 */
[C---:B------:R-:W-:Y:S01]  /*2200*/  ISETP.GT.U32.AND P2, PT, R9.reuse, R10, PT ;  /* 0x0000000a0900720c */ /* 0x040fe20003f44070 */
[----:B------:R-:W-:Y:S01]  /*2210*/  IMAD.MOV.U32 R13, RZ, RZ, R0 ;  /* 0x000000ffff0d7224 */ /* 0x000fe200078e0000 */
[C---:B------:R-:W-:Y:S01]  /*2220*/  IADD3 R0, R28.reuse, 0xe1, RZ ;  /* 0x000000e11c007810 */ /* 0x040fe20007ffe0ff */
[----:B------:R-:W-:Y:S01]  /*2230*/  IMAD.MOV R12, RZ, RZ, -R12 ;  /* 0x000000ffff0c7224 */ /* 0x000fe200078e0a0c */
[----:B------:R-:W-:Y:S01]  /*2240*/  IADD3 R5, R28, 0xe0, RZ ;  /* 0x000000e01c057810 */ /* 0x000fe20007ffe0ff */
[----:B------:R-:W-:Y:S01]  /*2250*/  @!P0 IMAD.MOV R13, RZ, RZ, -R13 ;  /* 0x000000ffff0d8224 */ /* 0x000fe200078e0a0d */
[----:B0-----:R-:W-:Y:S01]  /*2260*/  IABS R15, R2 ;  /* 0x00000002000f7213 */ /* 0x001fe20000000000 */
[----:B------:R-:W-:Y:S01]  /*2270*/  IMAD R4, R9, R12, R4 ;  /* 0x0000000c09047224 */ /* 0x000fe200078e0204 */
[----:B------:R-:W-:Y:S01]  /*2280*/  ISETP.GE.AND P0, PT, R2, RZ, PT ;  /* 0x000000ff0200720c */ /* 0x000fe20003f06270 */
[----:B------:R-:W-:Y:S01]  /*2290*/  @!P3 IMAD.IADD R11, R11, 0x1, -R9 ;  /* 0x000000010b0bb824 */ /* 0x000fe200078e0a09 */
[----:B-1----:R-:W-:Y:S01]  /*22a0*/  IABS R14, R3 ;  /* 0x00000003000e7213 */ /* 0x002fe20000000000 */
[----:B------:R-:W-:Y:S01]  /*22b0*/  IMAD.HI.U32 R2, R7, R15, RZ ;  /* 0x0000000f07027227 */ /* 0x000fe200078e00ff */
[----:B------:R-:W-:Y:S01]  /*22c0*/  ISETP.GT.U32.AND P3, PT, R9, R4, PT ;  /* 0x000000040900720c */ /* 0x000fe20003f64070 */
[----:B------:R0:W-:Y:S01]  /*22d0*/  STL [R1+0x39c], R13 ;  /* 0x00039c0d01007387 */ /* 0x0001e20000100800 */
[----:B------:R-:W-:Y:S01]  /*22e0*/  IABS R3, R0 ;  /* 0x0000000000037213 */ /* 0x000fe20000000000 */
[----:B------:R-:W-:Y:S01]  /*22f0*/  IMAD.HI.U32 R8, R7, R14, RZ ;  /* 0x0000000e07087227 */ /* 0x000fe200078e00ff */
[----:B------:R-:W-:-:S03]  /*2300*/  IABS R6, R5 ;  /* 0x0000000500067213 */ /* 0x000fc60000000000 */
[----:B------:R-:W-:Y:S02]  /*2310*/  IMAD.MOV R8, RZ, RZ, -R8 ;  /* 0x000000ffff087224 */ /* 0x000fe400078e0a08 */
[----:B------:R-:W-:Y:S02]  /*2320*/  IMAD.MOV R2, RZ, RZ, -R2 ;  /* 0x000000ffff027224 */ /* 0x000fe400078e0a02 */
[C---:B------:R-:W-:Y:S02]  /*2330*/  IMAD R14, R9.reuse, R8, R14 ;  /* 0x00000008090e7224 */ /* 0x040fe400078e020e */
[C---:B------:R-:W-:Y:S02]  /*2340*/  IMAD R15, R9.reuse, R2, R15 ;  /* 0x00000002090f7224 */ /* 0x040fe400078e020f */
[----:B------:R-:W-:Y:S01]  /*2350*/  @!P2 IMAD.IADD R10, R10, 0x1, -R9 ;  /* 0x000000010a0aa824 */ /* 0x000fe200078e0a09 */
[----:B------:R-:W-:Y:S01]  /*2360*/  ISETP.GT.U32.AND P2, PT, R9, R14, PT ;  /* 0x0000000e0900720c */ /* 0x000fe20003f44070 */
[----:B0-----:R-:W-:-:S02]  /*2370*/  IMAD.MOV.U32 R13, RZ, RZ, R11 ;  /* 0x000000ffff0d7224 */ /* 0x001fc400078e000b */
[----:B------:R-:W-:Y:S02]  /*2380*/  @!P3 IMAD.IADD R4, R4, 0x1, -R9 ;  /* 0x000000010404b824 */ /* 0x000fe400078e0a09 */
[----:B------:R-:W-:Y:S01]  /*2390*/  @!P6 IMAD.MOV R13, RZ, RZ, -R13 ;  /* 0x000000ffff0de224 */ /* 0x000fe200078e0a0d */
[----:B------:R-:W-:Y:S01]  /*23a0*/  ISETP.GT.U32.AND P6, PT, R9, R15, PT ;  /* 0x0000000f0900720c */ /* 0x000fe20003fc4070 */
[----:B------:R-:W-:Y:S01]  /*23b0*/  IMAD.HI.U32 R8, R7, R3, RZ ;  /* 0x0000000307087227 */ /* 0x000fe200078e00ff */
[----:B------:R-:W-:Y:S02]  /*23c0*/  ISETP.GT.U32.AND P3, PT, R9, R4, PT ;  /* 0x000000040900720c */ /* 0x000fe40003f64070 */
[----:B------:R-:W-:Y:S01]  /*23d0*/  STL [R1+0x38c], R13 ;  /* 0x00038c0d01007387 */ /* 0x000fe20000100800 */
[----:B------:R-:W-:Y:S01]  /*23e0*/  IMAD.MOV.U32 R12, RZ, RZ, R10 ;  /* 0x000000ffff0c7224 */ /* 0x000fe200078e000a */
[----:B------:R-:W-:Y:S01]  /*23f0*/  IADD3 R10, R28, 0xdb, RZ ;  /* 0x000000db1c0a7810 */ /* 0x000fe20007ffe0ff */
[----:B------:R-:W-:-:S02]  /*2400*/  @!P2 IMAD.IADD R14, R14, 0x1, -R9 ;  /* 0x000000010e0ea824 */ /* 0x000fc400078e0a09 */
[----:B------:R-:W-:Y:S02]  /*2410*/  IMAD.MOV R8, RZ, RZ, -R8 ;  /* 0x000000ffff087224 */ /* 0x000fe400078e0a08 */
[----:B------:R-:W-:Y:S01]  /*2420*/  @!P5 IMAD.MOV R12, RZ, RZ, -R12 ;  /* 0x000000ffff0cd224 */ /* 0x000fe200078e0a0c */
[----:B------:R-:W-:Y:S01]  /*2430*/  ISETP.GT.U32.AND P2, PT, R9, R14, PT ;  /* 0x0000000e0900720c */ /* 0x000fe20003f44070 */
[----:B------:R-:W-:Y:S01]  /*2440*/  @!P6 IMAD.IADD R15, R15, 0x1, -R9 ;  /* 0x000000010f0fe824 */ /* 0x000fe200078e0a09 */
[----:B------:R-:W-:Y:S01]  /*2450*/  ISETP.GE.AND P5, PT, R0, RZ, PT ;  /* 0x000000ff0000720c */ /* 0x000fe20003fa6270 */
[----:B------:R-:W-:Y:S01]  /*2460*/  IMAD.HI.U32 R2, R7, R6, RZ ;  /* 0x0000000607027227 */ /* 0x000fe200078e00ff */
[----:B------:R0:W-:Y:S02]  /*2470*/  STL [R1+0x390], R12 ;  /* 0x0003900c01007387 */ /* 0x0001e40000100800 */
[C---:B------:R-:W-:Y:S01]  /*2480*/  ISETP.GT.U32.AND P6, PT, R9.reuse, R15, PT ;  /* 0x0000000f0900720c */ /* 0x040fe20003fc4070 */
[----:B------:R-:W-:Y:S01]  /*2490*/  IMAD R0, R9, R8, R3 ;  /* 0x0000000809007224 */ /* 0x000fe200078e0203 */
[----:B------:R-:W-:Y:S01]  /*24a0*/  IADD3 R3, R28, 0xdf, RZ ;  /* 0x000000df1c037810 */ /* 0x000fe20007ffe0ff */
[--C-:B------:R-:W-:Y:S01]  /*24b0*/  @!P3 IMAD.IADD R4, R4, 0x1, -R9.reuse ;  /* 0x000000010404b824 */ /* 0x100fe200078e0a09 */
[----:B------:R-:W-:Y:S01]  /*24c0*/  ISETP.GE.AND P3, PT, R5, RZ, PT ;  /* 0x000000ff0500720c */ /* 0x000fe20003f66270 */
[----:B------:R-:W-:Y:S01]  /*24d0*/  IMAD.MOV R2, RZ, RZ, -R2 ;  /* 0x000000ffff027224 */ /* 0x000fe200078e0a02 */
[----:B------:R-:W-:Y:S01]  /*24e0*/  IADD3 R5, R28, 0xde, RZ ;  /* 0x000000de1c057810 */ /* 0x000fe20007ffe0ff */
[----:B------:R-:W-:Y:S01]  /*24f0*/  @!P2 IMAD.IADD R14, R14, 0x1, -R9 ;  /* 0x000000010e0ea824 */ /* 0x000fe200078e0a09 */
[----:B------:R-:W-:Y:S01]  /*2500*/  IABS R11, R3 ;  /* 0x00000003000b7213 */ /* 0x000fe20000000000 */
[----:B------:R-:W-:Y:S01]  /*2510*/  IMAD R6, R9, R2, R6 ;  /* 0x0000000209067224 */ /* 0x000fe200078e0206 */
[----:B------:R-:W-:Y:S01]  /*2520*/  IABS R20, R5 ;  /* 0x0000000500147213 */ /* 0x000fe20000000000 */
[----:B------:R-:W-:Y:S01]  /*2530*/  IMAD.HI.U32 R21, R7, R18, RZ ;  /* 0x0000001207157227 */ /* 0x000fe200078e00ff */
[----:B------:R-:W-:-:S02]  /*2540*/  ISETP.GT.U32.AND P2, PT, R9, R0, PT ;  /* 0x000000000900720c */ /* 0x000fc40003f44070 */
[----:B------:R-:W-:Y:S01]  /*2550*/  IABS R2, R10 ;  /* 0x0000000a00027213 */ /* 0x000fe20000000000 */
[----:B0-----:R-:W-:Y:S01]  /*2560*/  IMAD.HI.U32 R12, R7, R11, RZ ;  /* 0x0000000b070c7227 */ /* 0x001fe200078e00ff */
[----:B------:R-:W-:-:S03]  /*2570*/  IADD3 R8, R28, 0xdc, RZ ;  /* 0x000000dc1c087810 */ /* 0x000fc60007ffe0ff */
[----:B------:R-:W-:Y:S01]  /*2580*/  @!P6 IMAD.IADD R15, R15, 0x1, -R9 ;  /* 0x000000010f0fe824 */ /* 0x000fe200078e0a09 */
[----:B------:R-:W-:Y:S01]  /*2590*/  ISETP.GT.U32.AND P6, PT, R9, R6, PT ;  /* 0x000000060900720c */ /* 0x000fe20003fc4070 */
[----:B------:R-:W-:Y:S01]  /*25a0*/  IMAD.MOV R12, RZ, RZ, -R12 ;  /* 0x000000ffff0c7224 */ /* 0x000fe200078e0a0c */
[----:B------:R-:W-:Y:S01]  /*25b0*/  IABS R13, R8 ;  /* 0x00000008000d7213 */ /* 0x000fe20000000000 */
[----:B------:R-:W-:-:S04]  /*25c0*/  IMAD.HI.U32 R19, R7, R20, RZ ;  /* 0x0000001407137227 */ /* 0x000fc800078e00ff */
[C---:B------:R-:W-:Y:S02]  /*25d0*/  IMAD R11, R9.reuse, R12, R11 ;  /* 0x0000000c090b7224 */ /* 0x040fe400078e020b */
[----:B------:R-:W-:Y:S02]  /*25e0*/  IMAD.MOV R19, RZ, RZ, -R19 ;  /* 0x000000ffff137224 */ /* 0x000fe400078e0a13 */
[--C-:B------:R-:W-:Y:S01]  /*25f0*/  @!P2 IMAD.IADD R0, R0, 0x1, -R9.reuse ;  /* 0x000000010000a824 */ /* 0x100fe200078e0a09 */
[C---:B------:R-:W-:Y:S01]  /*2600*/  ISETP.GT.U32.AND P2, PT, R9.reuse, R11, PT ;  /* 0x0000000b0900720c */ /* 0x040fe20003f44070 */
[C---:B------:R-:W-:Y:S02]  /*2610*/  IMAD R19, R9.reuse, R19, R20 ;  /* 0x0000001309137224 */ /* 0x040fe400078e0214 */
[----:B------:R-:W-:Y:S02]  /*2620*/  @!P6 IMAD.IADD R6, R6, 0x1, -R9 ;  /* 0x000000010606e824 */ /* 0x000fe400078e0a09 */
[----:B------:R-:W-:Y:S01]  /*2630*/  IMAD.MOV R21, RZ, RZ, -R21 ;  /* 0x000000ffff157224 */ /* 0x000fe200078e0a15 */
[----:B------:R-:W-:Y:S01]  /*2640*/  ISETP.GT.U32.AND P6, PT, R9, R19, PT ;  /* 0x000000130900720c */ /* 0x000fe20003fc4070 */
[----:B------:R-:W-:-:S04]  /*2650*/  IMAD.HI.U32 R12, R7, R2, RZ ;  /* 0x00000002070c7227 */ /* 0x000fc800078e00ff */
[----:B------:R-:W-:Y:S02]  /*2660*/  IMAD R18, R9, R21, R18 ;  /* 0x0000001509127224 */ /* 0x000fe400078e0212 */
[--C-:B------:R-:W-:Y:S01]  /*2670*/  @!P2 IMAD.IADD R11, R11, 0x1, -R9.reuse ;  /* 0x000000010b0ba824 */ /* 0x100fe200078e0a09 */
[----:B------:R-:W-:Y:S01]  /*2680*/  ISETP.GT.U32.AND P2, PT, R9, R0, PT ;  /* 0x000000000900720c */ /* 0x000fe20003f44070 */
[----:B------:R-:W-:Y:S02]  /*2690*/  IMAD.MOV R12, RZ, RZ, -R12 ;  /* 0x000000ffff0c7224 */ /* 0x000fe400078e0a0c */
[----:B------:R-:W-:Y:S01]  /*26a0*/  IMAD.MOV.U32 R22, RZ, RZ, R4 ;  /* 0x000000ffff167224 */ /* 0x000fe200078e0004 */
[----:B------:R-:W-:Y:S01]  /*26b0*/  IADD3 R4, R28, 0xd9, RZ ;  /* 0x000000d91c047810 */ /* 0x000fe20007ffe0ff */
[----:B------:R-:W-:Y:S01]  /*26c0*/  @!P6 IMAD.IADD R19, R19, 0x1, -R9 ;  /* 0x000000011313e824 */ /* 0x000fe200078e0a09 */
[C---:B------:R-:W-:Y:S01]  /*26d0*/  ISETP.GT.U32.AND P6, PT, R9.reuse, R11, PT ;  /* 0x0000000b0900720c */ /* 0x040fe20003fc4070 */
[----:B------:R-:W-:Y:S01]  /*26e0*/  @!P0 IMAD.MOV R15, RZ, RZ, -R15 ;  /* 0x000000ffff0f8224 */ /* 0x000fe200078e0a0f */
[----:B------:R-:W-:Y:S01]  /*26f0*/  ISETP.GT.U32.AND P0, PT, R9, R18, PT ;  /* 0x000000120900720c */ /* 0x000fe20003f04070 */
[----:B------:R-:W-:-:S04]  /*2700*/  IMAD.HI.U32 R16, R7, R13, RZ ;  /* 0x0000000d07107227 */ /* 0x000fc800078e00ff */
[C---:B------:R-:W-:Y:S02]  /*2710*/  IMAD R2, R9.reuse, R12, R2 ;  /* 0x0000000c09027224 */ /* 0x040fe400078e0202 */
[----:B------:R-:W-:Y:S01]  /*2720*/  @!P1 IMAD.MOV R22, RZ, RZ, -R22 ;  /* 0x000000ffff169224 */ /* 0x000fe200078e0a16 */
[----:B------:R-:W-:Y:S01]  /*2730*/  ISETP.GT.U32.AND P1, PT, R9, R6, PT ;  /* 0x000000060900720c */ /* 0x000fe20003f24070 */
[----:B------:R-:W-:Y:S02]  /*2740*/  IMAD.MOV R16, RZ, RZ, -R16 ;  /* 0x000000ffff107224 */ /* 0x000fe400078e0a10 */
[----:B------:R-:W-:Y:S01]  /*2750*/  IMAD.MOV.U32 R20, RZ, RZ, R14 ;  /* 0x000000ffff147224 */ /* 0x000fe200078e000e */
[----:B------:R-:W-:Y:S01]  /*2760*/  IABS R14, R4 ;  /* 0x00000004000e7213 */ /* 0x000fe20000000000 */
[----:B------:R-:W-:Y:S01]  /*2770*/  @!P6 IMAD.IADD R11, R11, 0x1, -R9 ;  /* 0x000000010b0be824 */ /* 0x000fe200078e0a09 */
[C---:B------:R-:W-:Y:S01]  /*2780*/  ISETP.GT.U32.AND P6, PT, R9.reuse, R2, PT ;  /* 0x000000020900720c */ /* 0x040fe20003fc4070 */
[C---:B------:R-:W-:Y:S01]  /*2790*/  IMAD R13, R9.reuse, R16, R13 ;  /* 0x00000010090d7224 */ /* 0x040fe200078e020d */
[----:B------:R-:W-:Y:S01]  /*27a0*/  IADD3 R16, R28, 0xda, RZ ;  /* 0x000000da1c107810 */ /* 0x000fe20007ffe0ff */
[----:B------:R-:W-:Y:S01]  /*27b0*/  @!P4 IMAD.MOV R20, RZ, RZ, -R20 ;  /* 0x000000ffff14c224 */ /* 0x000fe200078e0a14 */
[C---:B------:R-:W-:Y:S01]  /*27c0*/  ISETP.GT.U32.AND P4, PT, R9.reuse, R19, PT ;  /* 0x000000130900720c */ /* 0x040fe20003f84070 */
[--C-:B------:R-:W-:Y:S01]  /*27d0*/  @!P2 IMAD.IADD R0, R0, 0x1, -R9.reuse ;  /* 0x000000010000a824 */ /* 0x100fe200078e0a09 */
[----:B------:R-:W-:Y:S01]  /*27e0*/  IABS R12, R16 ;  /* 0x00000010000c7213 */ /* 0x000fe20000000000 */
[--C-:B------:R-:W-:Y:S01]  /*27f0*/  @!P0 IMAD.IADD R18, R18, 0x1, -R9.reuse ;  /* 0x0000000112128824 */ /* 0x100fe200078e0a09 */
[----:B------:R-:W-:Y:S01]  /*2800*/  ISETP.GT.U32.AND P2, PT, R9, R13, PT ;  /* 0x0000000d0900720c */ /* 0x000fe20003f44070 */
[----:B------:R-:W-:Y:S01]  /*2810*/  IMAD.MOV.U32 R21, RZ, RZ, R0 ;  /* 0x000000ffff157224 */ /* 0x000fe200078e0000 */
[----:B------:R-:W-:Y:S01]  /*2820*/  STL [R1+0x374], R22 ;  /* 0x0003741601007387 */ /* 0x000fe20000100800 */
[----:B------:R-:W-:Y:S01]  /*2830*/  @!P1 IMAD.IADD R6, R6, 0x1, -R9 ;  /* 0x0000000106069824 */ /* 0x000fe200078e0a09 */
[----:B------:R-:W-:Y:S01]  /*2840*/  ISETP.GE.AND P1, PT, R3, RZ, PT ;  /* 0x000000ff0300720c */ /* 0x000fe20003f26270 */
[----:B------:R-:W-:Y:S01]  /*2850*/  @!P5 IMAD.MOV R21, RZ, RZ, -R21 ;  /* 0x000000ffff15d224 */ /* 0x000fe200078e0a15 */
[----:B------:R-:W-:Y:S01]  /*2860*/  STL [R1+0x370], R20 ;  /* 0x0003701401007387 */ /* 0x000fe20000100800 */
[----:B------:R-:W-:Y:S01]  /*2870*/  ISETP.GT.U32.AND P5, PT, R9, R18, PT ;  /* 0x000000120900720c */ /* 0x000fe20003fa4070 */
[----:B------:R-:W-:Y:S01]  /*2880*/  IMAD.HI.U32 R3, R7, R14, RZ ;  /* 0x0000000e07037227 */ /* 0x000fe200078e00ff */
[----:B------:R-:W-:Y:S01]  /*2890*/  ISETP.GE.AND P0, PT, R17, RZ, PT ;  /* 0x000000ff1100720c */ /* 0x000fe20003f06270 */
[----:B------:R0:W-:Y:S01]  /*28a0*/  STL [R1+0x36c], R15 ;  /* 0x00036c0f01007387 */ /* 0x0001e20000100800 */
[----:B------:R-:W-:Y:S01]  /*28b0*/  IADD3 R0, R28, 0xd8, RZ ;  /* 0x000000d81c007810 */ /* 0x000fe20007ffe0ff */
[----:B------:R-:W-:-:S02]  /*28c0*/  @!P6 IMAD.IADD R2, R2, 0x1, -R9 ;  /* 0x000000010202e824 */ /* 0x000fc400078e0a09 */
[----:B------:R-:W-:Y:S01]  /*28d0*/  @!P4 IMAD.IADD R19, R19, 0x1, -R9 ;  /* 0x000000011313c824 */ /* 0x000fe200078e0a09 */
[----:B------:R-:W-:Y:S01]  /*28e0*/  ISETP.GE.AND P4, PT, R5, RZ, PT ;  /* 0x000000ff0500720c */ /* 0x000fe20003f86270 */
[----:B------:R-:W-:Y:S01]  /*28f0*/  IMAD.MOV R3, RZ, RZ, -R3 ;  /* 0x000000ffff037224 */ /* 0x000fe200078e0a03 */
[----:B------:R-:W-:Y:S01]  /*2900*/  ISETP.GT.U32.AND P6, PT, R9, R2, PT ;  /* 0x000000020900720c */ /* 0x000fe20003fc4070 */
[----:B------:R-:W-:Y:S01]  /*2910*/  @!P2 IMAD.IADD R13, R13, 0x1, -R9 ;  /* 0x000000010d0da824 */ /* 0x000fe200078e0a09 */
[----:B------:R-:W-:Y:S01]  /*2920*/  ISETP.GE.AND P2, PT, R8, RZ, PT ;  /* 0x000000ff0800720c */ /* 0x000fe20003f46270 */
[----:B0-----:R-:W-:Y:S01]  /*2930*/  IMAD.HI.U32 R15, R7, R12, RZ ;  /* 0x0000000c070f7227 */ /* 0x001fe200078e00ff */
[----:B------:R-:W-:Y:S03]  /*2940*/  STL [R1+0x364], R21 ;  /* 0x0003641501007387 */ /* 0x000fe60000100800 */
[----:B------:R-:W-:-:S02]  /*2950*/  IMAD.MOV R15, RZ, RZ, -R15 ;  /* 0x000000ffff0f7224 */ /* 0x000fc400078e0a0f */
[C---:B------:R-:W-:Y:S02]  /*2960*/  IMAD R3, R9.reuse, R3, R14 ;  /* 0x0000000309037224 */ /* 0x040fe400078e020e */
[C---:B------:R-:W-:Y:S01]  /*2970*/  IMAD R5, R9.reuse, R15, R12 ;  /* 0x0000000f09057224 */ /* 0x040fe200078e020c */
[----:B------:R-:W-:Y:S01]  /*2980*/  IABS R12, R0 ;  /* 0x00000000000c7213 */ /* 0x000fe20000000000 */
[----:B------:R-:W-:Y:S01]  /*2990*/  IMAD.MOV.U32 R20, RZ, RZ, R6 ;  /* 0x000000ffff147224 */ /* 0x000fe200078e0006 */
[----:B------:R-:W-:Y:S01]  /*29a0*/  IADD3 R6, R28, 0xd7, RZ ;  /* 0x000000d71c067810 */ /* 0x000fe20007ffe0ff */
[----:B------:R-:W-:Y:S01]  /*29b0*/  @!P1 IMAD.MOV R11, RZ, RZ, -R11 ;  /* 0x000000ffff0b9224 */ /* 0x000fe200078e0a0b */
[C---:B------:R-:W-:Y:S01]  /*29c0*/  ISETP.GT.U32.AND P1, PT, R9.reuse, R5, PT ;  /* 0x000000050900720c */ /* 0x040fe20003f24070 */
[----:B------:R-:W-:Y:S01]  /*29d0*/  @!P3 IMAD.MOV R20, RZ, RZ, -R20 ;  /* 0x000000ffff14b224 */ /* 0x000fe200078e0a14 */
[C---:B------:R-:W-:Y:S01]  /*29e0*/  ISETP.GT.U32.AND P3, PT, R9.reuse, R13, PT ;  /* 0x0000000d0900720c */ /* 0x040fe20003f64070 */
[----:B------:R-:W-:Y:S01]  /*29f0*/  @!P5 IMAD.IADD R18, R18, 0x1, -R9 ;  /* 0x000000011212d824 */ /* 0x000fe200078e0a09 */
[----:B------:R-:W-:Y:S01]  /*2a00*/  ISETP.GT.U32.AND P5, PT, R9, R3, PT ;  /* 0x000000030900720c */ /* 0x000fe20003fa4070 */
[----:B------:R-:W-:Y:S01]  /*2a10*/  IMAD.MOV.U32 R8, RZ, RZ, R19 ;  /* 0x000000ffff087224 */ /* 0x000fe200078e0013 */
[----:B------:R-:W-:Y:S01]  /*2a20*/  STL [R1+0x360], R20 ;  /* 0x0003601401007387 */ /* 0x000fe20000100800 */
[----:B------:R-:W-:Y:S01]  /*2a30*/  @!P6 IMAD.IADD R2, R2, 0x1, -R9 ;  /* 0x000000010202e824 */ /* 0x000fe200078e0a09 */
[----:B------:R-:W-:Y:S01]  /*2a40*/  ISETP.GE.AND P6, PT, R4, RZ, PT ;  /* 0x000000ff0400720c */ /* 0x000fe20003fc6270 */
[----:B------:R-:W-:Y:S01]  /*2a50*/  @!P4 IMAD.MOV R8, RZ, RZ, -R8 ;  /* 0x000000ffff08c224 */ /* 0x000fe200078e0a08 */
[----:B------:R-:W-:Y:S01]  /*2a60*/  ISETP.GE.AND P4, PT, R10, RZ, PT ;  /* 0x000000ff0a00720c */ /* 0x000fe20003f86270 */
[----:B------:R-:W-:Y:S01]  /*2a70*/  IMAD.MOV.U32 R14, RZ, RZ, R18 ;  /* 0x000000ffff0e7224 */ /* 0x000fe200078e0012 */
[----:B------:R-:W-:Y:S01]  /*2a80*/  STL [R1+0x35c], R11 ;  /* 0x00035c0b01007387 */ /* 0x000fe20000100800 */
[----:B------:R-:W-:-:S03]  /*2a90*/  IMAD.HI.U32 R4, R7, R12, RZ ;  /* 0x0000000c07047227 */ /* 0x000fc600078e00ff */
[----:B------:R0:W-:Y:S01]  /*2aa0*/  STL [R1+0x358], R8 ;  /* 0x0003580801007387 */ /* 0x0001e20000100800 */
[----:B------:R-:W-:Y:S02]  /*2ab0*/  @!P0 IMAD.MOV R14, RZ, RZ, -R14 ;  /* 0x000000ffff0e8224 */ /* 0x000fe400078e0a0e */
[--C-:B------:R-:W-:Y:S01]  /*2ac0*/  @!P1 IMAD.IADD R5, R5, 0x1, -R9.reuse ;  /* 0x0000000105059824 */ /* 0x100fe200078e0a09 */
[----:B------:R-:W-:Y:S01]  /*2ad0*/  ISETP.GE.AND P1, PT, R0, RZ, PT ;  /* 0x000000ff0000720c */ /* 0x000fe20003f26270 */
[----:B------:R-:W-:Y:S01]  /*2ae0*/  IMAD.MOV R4, RZ, RZ, -R4 ;  /* 0x000000ffff047224 */ /* 0x000fe200078e0a04 */
[----:B------:R1:W-:Y:S01]  /*2af0*/  STL [R1+0x1c], R14 ;  /* 0x00001c0e01007387 */ /* 0x0003e20000100800 */
[--C-:B------:R-:W-:Y:S01]  /*2b00*/  @!P3 IMAD.IADD R13, R13, 0x1, -R9.reuse ;  /* 0x000000010d0db824 */ /* 0x100fe200078e0a09 */
[----:B------:R-:W-:Y:S01]  /*2b10*/  ISETP.GE.AND P3, PT, R16, RZ, PT ;  /* 0x000000ff1000720c */ /* 0x000fe20003f66270 */
[----:B------:R-:W-:Y:S01]  /*2b20*/  @!P5 IMAD.IADD R3, R3, 0x1, -R9 ;  /* 0x000000010303d824 */ /* 0x000fe200078e0a09 */
[----:B0-----:R-:W-:Y:S01]  /*2b30*/  IABS R8, R6 ;  /* 0x0000000600087213 */ /* 0x001fe20000000000 */
[C---:B------:R-:W-:Y:S01]  /*2b40*/  IMAD R12, R9.reuse, R4, R12 ;  /* 0x00000004090c7224 */ /* 0x040fe200078e020c */
[C---:B------:R-:W-:Y:S01]  /*2b50*/  ISETP.GT.U32.AND P0, PT, R9.reuse, R5, PT ;  /* 0x000000050900720c */ /* 0x040fe20003f04070 */
[----:B------:R-:W-:Y:S01]  /*2b60*/  IMAD.MOV.U32 R11, RZ, RZ, R13 ;  /* 0x000000ffff0b7224 */ /* 0x000fe200078e000d */
[----:B------:R-:W-:Y:S01]  /*2b70*/  ISETP.GT.U32.AND P5, PT, R9, R3, PT ;  /* 0x000000030900720c */ /* 0x000fe20003fa4070 */
[----:B------:R-:W-:Y:S01]  /*2b80*/  IMAD.MOV.U32 R16, RZ, RZ, R8 ;  /* 0x000000ffff107224 */ /* 0x000fe200078e0008 */
[C---:B------:R-:W-:Y:S01]  /*2b90*/  IADD3 R13, R28.reuse, 0xd6, RZ ;  /* 0x000000d61c0d7810 */ /* 0x040fe20007ffe0ff */
[----:B-1----:R-:W-:Y:S01]  /*2ba0*/  IMAD.MOV.U32 R14, RZ, RZ, R2 ;  /* 0x000000ffff0e7224 */ /* 0x002fe200078e0002 */
[----:B------:R-:W-:Y:S01]  /*2bb0*/  IADD3 R2, R28, 0xd5, RZ ;  /* 0x000000d51c027810 */ /* 0x000fe20007ffe0ff */
[----:B------:R-:W-:-:S03]  /*2bc0*/  IMAD.HI.U32 R0, R7, R16, RZ ;  /* 0x0000001007007227 */ /* 0x000fc600078e00ff */
[----:B------:R-:W-:Y:S01]  /*2bd0*/  IABS R8, R2 ;  /* 0x0000000200087213 */ /* 0x000fe20000000000 */
[----:B------:R-:W-:Y:S01]  /*2be0*/  @!P4 IMAD.MOV R14, RZ, RZ, -R14 ;  /* 0x000000ffff0ec224 */ /* 0x000fe200078e0a0e */
[----:B------:R-:W-:Y:S01]  /*2bf0*/  ISETP.GT.U32.AND P4, PT, R9, R12, PT ;  /* 0x0000000c0900720c */ /* 0x000fe20003f84070 */
[----:B------:R-:W-:Y:S02]  /*2c00*/  IMAD.MOV R0, RZ, RZ, -R0 ;  /* 0x000000ffff007224 */ /* 0x000fe400078e0a00 */
[--C-:B------:R-:W-:Y:S01]  /*2c10*/  @!P0 IMAD.IADD R5, R5, 0x1, -R9.reuse ;  /* 0x0000000105058824 */ /* 0x100fe200078e0a09 */
[----:B------:R-:W-:Y:S01]  /*2c20*/  ISETP.GE.AND P0, PT, R13, RZ, PT ;  /* 0x000000ff0d00720c */ /* 0x000fe20003f06270 */
[----:B------:R-:W-:Y:S01]  /*2c30*/  IMAD R16, R9, R0, R16 ;  /* 0x0000000009107224 */ /* 0x000fe200078e0210 */
[----:B------:R-:W-:Y:S01]  /*2c40*/  IABS R13, R13 ;  /* 0x0000000d000d7213 */ /* 0x000fe20000000000 */
[----:B------:R-:W-:Y:S01]  /*2c50*/  @!P5 IMAD.IADD R3, R3, 0x1, -R9 ;  /* 0x000000010303d824 */ /* 0x000fe200078e0a09 */
[----:B------:R-:W-:Y:S01]  /*2c60*/  IADD3 R0, R28, 0xd4, RZ ;  /* 0x000000d41c007810 */ /* 0x000fe20007ffe0ff */
[----:B------:R-:W-:Y:S01]  /*2c70*/  IMAD.MOV.U32 R10, RZ, RZ, R5 ;  /* 0x000000ffff0a7224 */ /* 0x000fe200078e0005 */
[----:B------:R-:W-:Y:S01]  /*2c80*/  ISETP.GT.U32.AND P5, PT, R9, R16, PT ;  /* 0x000000100900720c */ /* 0x000fe20003fa4070 */
[----:B------:R-:W-:-:S04]  /*2c90*/  IMAD.HI.U32 R5, R7, R13, RZ ;  /* 0x0000000d07057227 */ /* 0x000fc800078e00ff */
[----:B------:R-:W-:Y:S01]  /*2ca0*/  @!P4 IMAD.IADD R12, R12, 0x1, -R9 ;  /* 0x000000010c0cc824 */ /* 0x000fe200078e0a09 */
[----:B------:R-:W-:Y:S01]  /*2cb0*/  ISETP.GE.AND P4, PT, R2, RZ, PT ;  /* 0x000000ff0200720c */ /* 0x000fe20003f86270 */
[----:B------:R-:W-:Y:S02]  /*2cc0*/  @!P3 IMAD.MOV R10, RZ, RZ, -R10 ;  /* 0x000000ffff0ab224 */ /* 0x000fe400078e0a0a */
[----:B------:R-:W-:Y:S01]  /*2cd0*/  @!P2 IMAD.MOV R11, RZ, RZ, -R11 ;  /* 0x000000ffff0ba224 */ /* 0x000fe200078e0a0b */
[C---:B------:R-:W-:Y:S01]  /*2ce0*/  ISETP.GT.U32.AND P3, PT, R9.reuse, R12, PT ;  /* 0x0000000c0900720c */ /* 0x040fe20003f64070 */
[----:B------:R-:W-:Y:S01]  /*2cf0*/  IMAD.MOV R5, RZ, RZ, -R5 ;  /* 0x000000ffff057224 */ /* 0x000fe200078e0a05 */
[----:B------:R-:W-:Y:S01]  /*2d00*/  ISETP.GE.AND P2, PT, R6, RZ, PT ;  /* 0x000000ff0600720c */ /* 0x000fe20003f46270 */
[----:B------:R-:W-:Y:S01]  /*2d10*/  @!P5 IMAD.IADD R16, R16, 0x1, -R9 ;  /* 0x000000011010d824 */ /* 0x000fe200078e0a09 */
[----:B------:R-:W-:Y:S01]  /*2d20*/  IABS R6, R0 ;  /* 0x0000000000067213 */ /* 0x000fe20000000000 */
[----:B------:R-:W-:Y:S01]  /*2d30*/  IMAD R13, R9, R5, R13 ;  /* 0x00000005090d7224 */ /* 0x000fe200078e020d */
[----:B------:R-:W-:Y:S01]  /*2d40*/  STL [R1+0x18], R11 ;  /* 0x0000180b01007387 */ /* 0x000fe20000100800 */
[----:B------:R-:W-:Y:S01]  /*2d50*/  IMAD.HI.U32 R4, R7, R8, RZ ;  /* 0x0000000807047227 */ /* 0x000fe200078e00ff */
[----:B------:R-:W-:-:S02]  /*2d60*/  ISETP.GT.U32.AND P5, PT, R9, R16, PT ;  /* 0x000000100900720c */ /* 0x000fc40003fa4070 */
[----:B------:R0:W-:Y:S01]  /*2d70*/  STL [R1+0x1c50], R14 ;  /* 0x001c500e01007387 */ /* 0x0001e20000100800 */
[----:B------:R-:W-:-:S03]  /*2d80*/  IMAD.HI.U32 R2, R7, R6, RZ ;  /* 0x0000000607027227 */ /* 0x000fc600078e00ff */
[----:B------:R1:W-:Y:S01]  /*2d90*/  STL [R1+0x304], R10 ;  /* 0x0003040a01007387 */ /* 0x0003e20000100800 */
[----:B------:R-:W-:Y:S01]  /*2da0*/  @!P3 IMAD.IADD R12, R12, 0x1, -R9 ;  /* 0x000000010c0cb824 */ /* 0x000fe200078e0a09 */
[C---:B------:R-:W-:Y:S01]  /*2db0*/  ISETP.GT.U32.AND P3, PT, R9.reuse, R13, PT ;  /* 0x0000000d0900720c */ /* 0x040fe20003f64070 */
[----:B------:R-:W-:Y:S02]  /*2dc0*/  IMAD.MOV R2, RZ, RZ, -R2 ;  /* 0x000000ffff027224 */ /* 0x000fe400078e0a02 */
[----:B------:R-:W-:Y:S02]  /*2dd0*/  IMAD.MOV R4, RZ, RZ, -R4 ;  /* 0x000000ffff047224 */ /* 0x000fe400078e0a04 */
[C---:B------:R-:W-:Y:S01]  /*2de0*/  IMAD R6, R9.reuse, R2, R6 ;  /* 0x0000000209067224 */ /* 0x040fe200078e0206 */
[C---:B------:R-:W-:Y:S01]  /*2df0*/  IADD3 R2, R28.reuse, 0xd0, RZ ;  /* 0x000000d01c027810 */ /* 0x040fe20007ffe0ff */
[----:B0-----:R-:W-:Y:S01]  /*2e00*/  IMAD.MOV.U32 R14, RZ, RZ, R12 ;  /* 0x000000ffff0e7224 */ /* 0x001fe200078e000c */
[----:B-1----:R-:W-:Y:S01]  /*2e10*/  IADD3 R10, R28, 0xd2, RZ ;  /* 0x000000d21c0a7810 */ /* 0x002fe20007ffe0ff */
[C---:B------:R-:W-:Y:S01]  /*2e20*/  IMAD R8, R9.reuse, R4, R8 ;  /* 0x0000000409087224 */ /* 0x040fe200078e0208 */
[----:B------:R-:W-:Y:S01]  /*2e30*/  IABS R4, R2 ;  /* 0x0000000200047213 */ /* 0x000fe20000000000 */
[----:B------:R-:W-:Y:S01]  /*2e40*/  @!P6 IMAD.MOV R3, RZ, RZ, -R3 ;  /* 0x000000ffff03e224 */ /* 0x000fe200078e0a03 */
[----:B------:R-:W-:Y:S01]  /*2e50*/  ISETP.GE.AND P6, PT, R0, RZ, PT ;  /* 0x000000ff0000720c */ /* 0x000fe20003fc6270 */
[----:B------:R-:W-:Y:S01]  /*2e60*/  @!P1 IMAD.MOV R14, RZ, RZ, -R14 ;  /* 0x000000ffff0e9224 */ /* 0x000fe200078e0a0e */
[----:B------:R-:W-:Y:S01]  /*2e70*/  ISETP.GT.U32.AND P1, PT, R9, R6, PT ;  /* 0x000000060900720c */ /* 0x000fe20003f24070 */
[--C-:B------:R-:W-:Y:S01]  /*2e80*/  @!P5 IMAD.IADD R16, R16, 0x1, -R9.reuse ;  /* 0x000000011010d824 */ /* 0x100fe200078e0a09 */
[----:B------:R-:W-:Y:S01]  /*2e90*/  IADD3 R0, R28, 0xd3, RZ ;  /* 0x000000d31c007810 */ /* 0x000fe20007ffe0ff */
[----:B------:R-:W-:Y:S01]  /*2ea0*/  @!P3 IMAD.IADD R13, R13, 0x1, -R9 ;  /* 0x000000010d0db824 */ /* 0x000fe200078e0a09 */
[----:B------:R-:W-:Y:S01]  /*2eb0*/  ISETP.GT.U32.AND P5, PT, R9, R8, PT ;  /* 0x000000080900720c */ /* 0x000fe20003fa4070 */
[----:B------:R0:W-:Y:S01]  /*2ec0*/  STL [R1+0x354], R3 ;  /* 0x0003540301007387 */ /* 0x0001e20000100800 */
[----:B------:R-:W-:-:S02]  /*2ed0*/  IABS R5, R0 ;  /* 0x0000000000057213 */ /* 0x000fc40000000000 */
[----:B------:R-:W-:Y:S01]  /*2ee0*/  ISETP.GT.U32.AND P3, PT, R9, R13, PT ;  /* 0x0000000d0900720c */ /* 0x000fe20003f64070 */
[----:B------:R1:W-:Y:S01]  /*2ef0*/  STL [R1+0x350], R14 ;  /* 0x0003500e01007387 */ /* 0x0003e20000100800 */
[----:B------:R-:W-:Y:S01]  /*2f00*/  IABS R15, R10 ;  /* 0x0000000a000f7213 */ /* 0x000fe20000000000 */
[----:B------:R-:W-:-:S04]  /*2f10*/  IMAD.HI.U32 R12, R7, R5, RZ ;  /* 0x00000005070c7227 */ /* 0x000fc800078e00ff */
[--C-:B------:R-:W-:Y:S01]  /*2f20*/  @!P1 IMAD.IADD R6, R6, 0x1, -R9.reuse ;  /* 0x0000000106069824 */ /* 0x100fe200078e0a09 */
[----:B0-----:R-:W-:Y:S01]  /*2f30*/  IADD3 R3, R28, 0xd1, RZ ;  /* 0x000000d11c037810 */ /* 0x001fe20007ffe0ff */
[----:B------:R-:W-:Y:S02]  /*2f40*/  IMAD.MOV R12, RZ, RZ, -R12 ;  /* 0x000000ffff0c7224 */ /* 0x000fe400078e0a0c */
[----:B-1----:R-:W-:Y:S01]  /*2f50*/  IMAD.MOV.U32 R14, RZ, RZ, R16 ;  /* 0x000000ffff0e7224 */ /* 0x002fe200078e0010 */
[----:B------:R-:W-:Y:S01]  /*2f60*/  IABS R11, R3 ;  /* 0x00000003000b7213 */ /* 0x000fe20000000000 */
[----:B------:R-:W-:Y:S01]  /*2f70*/  @!P5 IMAD.IADD R8, R8, 0x1, -R9 ;  /* 0x000000010808d824 */ /* 0x000fe200078e0a09 */
[C---:B------:R-:W-:Y:S01]  /*2f80*/  ISETP.GT.U32.AND P1, PT, R9.reuse, R6, PT ;  /* 0x000000060900720c */ /* 0x040fe20003f24070 */
[----:B------:R-:W-:Y:S01]  /*2f90*/  @!P2 IMAD.MOV R14, RZ, RZ, -R14 ;  /* 0x000000ffff0ea224 */ /* 0x000fe200078e0a0e */
[----:B------:R-:W-:Y:S01]  /*2fa0*/  ISETP.GE.AND P2, PT, R0, RZ, PT ;  /* 0x000000ff0000720c */ /* 0x000fe20003f46270 */
[C---:B------:R-:W-:Y:S01]  /*2fb0*/  IMAD R0, R9.reuse, R12, R5 ;  /* 0x0000000c09007224 */ /* 0x040fe200078e0205 */
[----:B------:R-:W-:Y:S01]  /*2fc0*/  ISETP.GT.U32.AND P5, PT, R9, R8, PT ;  /* 0x000000080900720c */ /* 0x000fe20003fa4070 */
[----:B------:R-:W-:Y:S01]  /*2fd0*/  @!P3 IMAD.IADD R13, R13, 0x1, -R9 ;  /* 0x000000010d0db824 */ /* 0x000fe200078e0a09 */
[----:B------:R0:W-:Y:S01]  /*2fe0*/  STL [R1+0x34c], R14 ;  /* 0x00034c0e01007387 */ /* 0x0001e20000100800 */
[----:B------:R-:W-:Y:S01]  /*2ff0*/  IMAD.HI.U32 R5, R7, R11, RZ ;  /* 0x0000000b07057227 */ /* 0x000fe200078e00ff */
[----:B------:R-:W-:-:S03]  /*3000*/  ISETP.GT.U32.AND P3, PT, R9, R0, PT ;  /* 0x000000000900720c */ /* 0x000fc60003f64070 */
[----:B------:R-:W-:-:S04]  /*3010*/  IMAD.HI.U32 R16, R7, R15, RZ ;  /* 0x0000000f07107227 */ /* 0x000fc800078e00ff */
[----:B------:R-:W-:-:S04]  /*3020*/  IMAD.HI.U32 R12, R7, R4, RZ ;  /* 0x00000004070c7227 */ /* 0x000fc800078e00ff */
[----:B------:R-:W-:Y:S02]  /*3030*/  IMAD.MOV R5, RZ, RZ, -R5 ;  /* 0x000000ffff057224 */ /* 0x000fe400078e0a05 */
[----:B0-----:R-:W-:Y:S02]  /*3040*/  IMAD.MOV.U32 R14, RZ, RZ, R13 ;  /* 0x000000ffff0e7224 */ /* 0x001fe400078e000d */
[----:B------:R-:W-:Y:S02]  /*3050*/  IMAD.MOV R16, RZ, RZ, -R16 ;  /* 0x000000ffff107224 */ /* 0x000fe400078e0a10 */
[----:B------:R-:W-:Y:S02]  /*3060*/  IMAD.MOV R12, RZ, RZ, -R12 ;  /* 0x000000ffff0c7224 */ /* 0x000fe400078e0a0c */
[----:B------:R-:W-:Y:S01]  /*3070*/  IMAD R11, R9, R5, R11 ;  /* 0x00000005090b7224 */ /* 0x000fe200078e020b */
[----:B------:R-:W-:Y:S01]  /*3080*/  IADD3 R5, R28, 0xcf, RZ ;  /* 0x000000cf1c057810 */ /* 0x000fe20007ffe0ff */
[----:B------:R-:W-:-:S02]  /*3090*/  @!P1 IMAD.IADD R6, R6, 0x1, -R9 ;  /* 0x0000000106069824 */ /* 0x000fc400078e0a09 */
[----:B------:R-:W-:Y:S01]  /*30a0*/  @!P5 IMAD.IADD R8, R8, 0x1, -R9 ;  /* 0x000000010808d824 */ /* 0x000fe200078e0a09 */
[----:B------:R-:W-:Y:S01]  /*30b0*/  ISETP.GE.AND P5, PT, R10, RZ, PT ;  /* 0x000000ff0a00720c */ /* 0x000fe20003fa6270 */
[----:B------:R-:W-:Y:S01]  /*30c0*/  @!P0 IMAD.MOV R14, RZ, RZ, -R14 ;  /* 0x000000ffff0e8224 */ /* 0x000fe200078e0a0e */
[C---:B------:R-:W-:Y:S01]  /*30d0*/  ISETP.GT.U32.AND P1, PT, R9.reuse, R11, PT ;  /* 0x0000000b0900720c */ /* 0x040fe20003f24070 */
[C---:B------:R-:W-:Y:S02]  /*30e0*/  IMAD R10, R9.reuse, R16, R15 ;  /* 0x00000010090a7224 */ /* 0x040fe400078e020f */
[C---:B------:R-:W-:Y:S01]  /*30f0*/  IMAD R4, R9.reuse, R12, R4 ;  /* 0x0000000c09047224 */ /* 0x040fe200078e0204 */
[----:B------:R-:W-:Y:S01]  /*3100*/  IABS R12, R5 ;  /* 0x00000005000c7213 */ /* 0x000fe20000000000 */
[----:B------:R-:W-:Y:S01]  /*3110*/  IMAD.MOV.U32 R13, RZ, RZ, R6 ;  /* 0x000000ffff0d7224 */ /* 0x000fe200078e0006 */
[----:B------:R0:W-:Y:S01]  /*3120*/  STL [R1+0x338], R14 ;  /* 0x0003380e01007387 */ /* 0x0001e20000100800 */
[----:B------:R-:W-:Y:S01]  /*3130*/  @!P3 IMAD.IADD R0, R0, 0x1, -R9 ;  /* 0x000000010000b824 */ /* 0x000fe200078e0a09 */
[C---:B------:R-:W-:Y:S01]  /*3140*/  ISETP.GT.U32.AND P0, PT, R9.reuse, R10, PT ;  /* 0x0000000a0900720c */ /* 0x040fe20003f04070 */
[----:B------:R-:W-:Y:S01]  /*3150*/  @!P6 IMAD.MOV R13, RZ, RZ, -R13 ;  /* 0x000000ffff0de224 */ /* 0x000fe200078e0a0d */
[----:B------:R-:W-:-:S02]  /*3160*/  ISETP.GT.U32.AND P6, PT, R9, R4, PT ;  /* 0x000000040900720c */ /* 0x000fc40003fc4070 */
[----:B------:R-:W-:Y:S01]  /*3170*/  ISETP.GT.U32.AND P3, PT, R9, R0, PT ;  /* 0x000000000900720c */ /* 0x000fe20003f64070 */
[----:B------:R-:W-:Y:S02]  /*3180*/  @!P1 IMAD.IADD R11, R11, 0x1, -R9 ;  /* 0x000000010b0b9824 */ /* 0x000fe400078e0a09 */
[----:B0-----:R-:W-:Y:S02]  /*3190*/  IMAD.MOV.U32 R14, RZ, RZ, R8 ;  /* 0x000000ffff0e7224 */ /* 0x001fe400078e0008 */
[----:B------:R-:W-:Y:S02]  /*31a0*/  IMAD.MOV.U32 R8, RZ, RZ, R12 ;  /* 0x000000ffff087224 */ /* 0x000fe400078e000c */
[----:B------:R-:W-:Y:S01]  /*31b0*/  @!P4 IMAD.MOV R14, RZ, RZ, -R14 ;  /* 0x000000ffff0ec224 */ /* 0x000fe200078e0a0e */
[----:B------:R-:W-:Y:S01]  /*31c0*/  ISETP.GE.AND P4, PT, R3, RZ, PT ;  /* 0x000000ff0300720c */ /* 0x000fe20003f86270 */
[----:B------:R-:W-:Y:S01]  /*31d0*/  IMAD.HI.U32 R6, R7, R8, RZ ;  /* 0x0000000807067227 */ /* 0x000fe200078e00ff */
[----:B------:R-:W-:-:S02]  /*31e0*/  IADD3 R3, R28, 0xce, RZ ;  /* 0x000000ce1c037810 */ /* 0x000fc40007ffe0ff */
[----:B------:R-:W-:Y:S01]  /*31f0*/  STL [R1+0x340], R14 ;  /* 0x0003400e01007387 */ /* 0x000fe20000100800 */
[----:B------:R-:W-:Y:S01]  /*3200*/  IMAD.MOV R6, RZ, RZ, -R6 ;  /* 0x000000ffff067224 */ /* 0x000fe200078e0a06 */
[----:B------:R-:W-:Y:S01]  /*3210*/  IABS R12, R3 ;  /* 0x00000003000c7213 */ /* 0x000fe20000000000 */
[--C-:B------:R-:W-:Y:S01]  /*3220*/  @!P0 IMAD.IADD R10, R10, 0x1, -R9.reuse ;  /* 0x000000010a0a8824 */ /* 0x100fe200078e0a09 */
[----:B------:R0:W-:Y:S01]  /*3230*/  STL [R1+0x344], R13 ;  /* 0x0003440d01007387 */ /* 0x0001e20000100800 */
[--C-:B------:R-:W-:Y:S01]  /*3240*/  @!P6 IMAD.IADD R4, R4, 0x1, -R9.reuse ;  /* 0x000000010404e824 */ /* 0x100fe200078e0a09 */
[C---:B------:R-:W-:Y:S01]  /*3250*/  ISETP.GT.U32.AND P6, PT, R9.reuse, R11, PT ;  /* 0x0000000b0900720c */ /* 0x040fe20003fc4070 */
[----:B------:R-:W-:Y:S01]  /*3260*/  @!P3 IMAD.IADD R0, R0, 0x1, -R9 ;  /* 0x000000010000b824 */ /* 0x000fe200078e0a09 */
[C---:B------:R-:W-:Y:S01]  /*3270*/  ISETP.GT.U32.AND P1, PT, R9.reuse, R10, PT ;  /* 0x0000000a0900720c */ /* 0x040fe20003f24070 */
[----:B------:R-:W-:Y:S01]  /*3280*/  IMAD R8, R9, R6, R8 ;  /* 0x0000000609087224 */ /* 0x000fe200078e0208 */
[----:B------:R-:W-:Y:S01]  /*3290*/  ISETP.GE.AND P0, PT, R5, RZ, PT ;  /* 0x000000ff0500720c */ /* 0x000fe20003f06270 */
[----:B------:R-:W-:Y:S01]  /*32a0*/  IMAD.HI.U32 R6, R7, R12, RZ ;  /* 0x0000000c07067227 */ /* 0x000fe200078e00ff */
[----:B------:R-:W-:-:S02]  /*32b0*/  ISETP.GE.AND P3, PT, R2, RZ, PT ;  /* 0x000000ff0200720c */ /* 0x000fc40003f66270 */
[C---:B------:R-:W-:Y:S01]  /*32c0*/  IADD3 R5, R28.reuse, 0xcb, RZ ;  /* 0x000000cb1c057810 */ /* 0x040fe20007ffe0ff */
[----:B0-----:R-:W-:Y:S01]  /*32d0*/  IMAD.MOV.U32 R13, RZ, RZ, R0 ;  /* 0x000000ffff0d7224 */ /* 0x001fe200078e0000 */
[C---:B------:R-:W-:Y:S01]  /*32e0*/  IADD3 R2, R28.reuse, 0xcd, RZ ;  /* 0x000000cd1c027810 */ /* 0x040fe20007ffe0ff */
[----:B------:R-:W-:Y:S01]  /*32f0*/  IMAD.MOV R6, RZ, RZ, -R6 ;  /* 0x000000ffff067224 */ /* 0x000fe200078e0a06 */
[----:B------:R-:W-:Y:S01]  /*3300*/  IABS R15, R5 ;  /* 0x00000005000f7213 */ /* 0x000fe20000000000 */
[----:B------:R-:W-:Y:S01]  /*3310*/  @!P2 IMAD.MOV R13, RZ, RZ, -R13 ;  /* 0x000000ffff0da224 */ /* 0x000fe200078e0a0d */
[C---:B------:R-:W-:Y:S01]  /*3320*/  ISETP.GT.U32.AND P2, PT, R9.reuse, R4, PT ;  /* 0x000000040900720c */ /* 0x040fe20003f44070 */
[----:B------:R-:W-:Y:S01]  /*3330*/  IMAD R12, R9, R6, R12 ;  /* 0x00000006090c7224 */ /* 0x000fe200078e020c */
[----:B------:R-:W-:Y:S01]  /*3340*/  IADD3 R0, R28, 0xcc, RZ ;  /* 0x000000cc1c007810 */ /* 0x000fe20007ffe0ff */
[--C-:B------:R-:W-:Y:S01]  /*3350*/  @!P6 IMAD.IADD R11, R11, 0x1, -R9.reuse ;  /* 0x000000010b0be824 */ /* 0x100fe200078e0a09 */
[----:B------:R0:W-:Y:S01]  /*3360*/  STL [R1+0x348], R13 ;  /* 0x0003480d01007387 */ /* 0x0001e20000100800 */
[----:B------:R-:W-:Y:S01]  /*3370*/  @!P1 IMAD.IADD R10, R10, 0x1, -R9 ;  /* 0x000000010a0a9824 */ /* 0x000fe200078e0a09 */
[C---:B------:R-:W-:Y:S01]  /*3380*/  ISETP.GT.U32.AND P6, PT, R9.reuse, R12, PT ;  /* 0x0000000c0900720c */ /* 0x040fe20003fc4070 */
[----:B------:R-:W-:Y:S01]  /*3390*/  @!P4 IMAD.MOV R11, RZ, RZ, -R11 ;  /* 0x000000ffff0bc224 */ /* 0x000fe200078e0a0b */
[----:B------:R-:W-:Y:S01]  /*33a0*/  ISETP.GT.U32.AND P1, PT, R9, R8, PT ;  /* 0x000000080900720c */ /* 0x000fe20003f24070 */
[----:B------:R-:W-:Y:S01]  /*33b0*/  IMAD.MOV.U32 R14, RZ, RZ, R10 ;  /* 0x000000ffff0e7224 */ /* 0x000fe200078e000a */
[----:B------:R-:W-:-:S03]  /*33c0*/  IABS R6, R0 ;  /* 0x0000000000067213 */ /* 0x000fc60000000000 */
[----:B------:R-:W-:Y:S01]  /*33d0*/  @!P2 IMAD.IADD R4, R4, 0x1, -R9 ;  /* 0x000000010404a824 */ /* 0x000fe200078e0a09 */
[----:B0-----:R-:W-:Y:S01]  /*33e0*/  IABS R13, R2 ;  /* 0x00000002000d7213 */ /* 0x001fe20000000000 */
[----:B------:R-:W-:Y:S01]  /*33f0*/  IMAD.HI.U32 R16, R7, R6, RZ ;  /* 0x0000000607107227 */ /* 0x000fe200078e00ff */
[----:B------:R-:W-:-:S03]  /*3400*/  ISETP.GE.AND P2, PT, R3, RZ, PT ;  /* 0x000000ff0300720c */ /* 0x000fc60003f46270 */
[----:B------:R-:W-:Y:S02]  /*3410*/  IMAD.MOV.U32 R3, RZ, RZ, R15 ;  /* 0x000000ffff037224 */ /* 0x000fe400078e000f */
[----:B------:R-:W-:-:S04]  /*3420*/  IMAD.HI.U32 R15, R7, R13, RZ ;  /* 0x0000000d070f7227 */ /* 0x000fc800078e00ff */
[----:B------:R-:W-:Y:S02]  /*3430*/  @!P6 IMAD.IADD R12, R12, 0x1, -R9 ;  /* 0x000000010c0ce824 */ /* 0x000fe400078e0a09 */
[----:B------:R-:W-:Y:S02]  /*3440*/  IMAD.MOV R15, RZ, RZ, -R15 ;  /* 0x000000ffff0f7224 */ /* 0x000fe400078e0a0f */
[----:B------:R-:W-:Y:S01]  /*3450*/  @!P1 IMAD.IADD R8, R8, 0x1, -R9 ;  /* 0x0000000108089824 */ /* 0x000fe200078e0a09 */
[----:B------:R-:W-:Y:S01]  /*3460*/  ISETP.GE.AND P1, PT, R2, RZ, PT ;  /* 0x000000ff0200720c */ /* 0x000fe20003f26270 */
[----:B------:R-:W-:Y:S01]  /*3470*/  IMAD.HI.U32 R2, R7, R3, RZ ;  /* 0x0000000307027227 */ /* 0x000fe200078e00ff */
[----:B------:R-:W-:-:S03]  /*3480*/  ISETP.GT.U32.AND P6, PT, R9, R12, PT ;  /* 0x0000000c0900720c */ /* 0x000fc60003fc4070 */
[----:B------:R-:W-:Y:S02]  /*3490*/  IMAD.MOV R10, RZ, RZ, -R16 ;  /* 0x000000ffff0a7224 */ /* 0x000fe400078e0a10 */
[C---:B------:R-:W-:Y:S01]  /*34a0*/  IMAD R13, R9.reuse, R15, R13 ;  /* 0x0000000f090d7224 */ /* 0x040fe200078e020d */
[----:B------:R-:W-:Y:S01]  /*34b0*/  IADD3 R15, R28, 0xca, RZ ;  /* 0x000000ca1c0f7810 */ /* 0x000fe20007ffe0ff */
[----:B------:R-:W-:Y:S01]  /*34c0*/  @!P5 IMAD.MOV R14, RZ, RZ, -R14 ;  /* 0x000000ffff0ed224 */ /* 0x000fe200078e0a0e */
[C---:B------:R-:W-:Y:S01]  /*34d0*/  ISETP.GT.U32.AND P5, PT, R9.reuse, R8, PT ;  /* 0x000000080900720c */ /* 0x040fe20003fa4070 */
[----:B------:R-:W-:Y:S01]  /*34e0*/  IMAD.MOV R2, RZ, RZ, -R2 ;  /* 0x000000ffff027224 */ /* 0x000fe200078e0a02 */
[C---:B------:R-:W-:Y:S01]  /*34f0*/  ISETP.GT.U32.AND P4, PT, R9.reuse, R13, PT ;  /* 0x0000000d0900720c */ /* 0x040fe20003f84070 */
[C---:B------:R-:W-:Y:S01]  /*3500*/  IMAD R6, R9.reuse, R10, R6 ;  /* 0x0000000a09067224 */ /* 0x040fe200078e0206 */
[----:B------:R-:W-:Y:S01]  /*3510*/  STL [R1+0x33c], R14 ;  /* 0x00033c0e01007387 */ /* 0x000fe20000100800 */
[C---:B------:R-:W-:Y:S01]  /*3520*/  IMAD R3, R9.reuse, R2, R3 ;  /* 0x0000000209037224 */ /* 0x040fe200078e0203 */
[----:B------:R-:W-:Y:S01]  /*3530*/  IABS R2, R15 ;  /* 0x0000000f00027213 */ /* 0x000fe20000000000 */
[----:B------:R-:W-:Y:S01]  /*3540*/  @!P3 IMAD.MOV R4, RZ, RZ, -R4 ;  /* 0x000000ffff04b224 */ /* 0x000fe200078e0a04 */
[C---:B------:R-:W-:Y:S01]  /*3550*/  ISETP.GT.U32.AND P3, PT, R9.reuse, R6, PT ;  /* 0x000000060900720c */ /* 0x040fe20003f64070 */
[----:B------:R-:W-:Y:S01]  /*3560*/  @!P6 IMAD.IADD R12, R12, 0x1, -R9 ;  /* 0x000000010c0ce824 */ /* 0x000fe200078e0a09 */
[----:B------:R-:W-:Y:S01]  /*3570*/  ISETP.GT.U32.AND P6, PT, R9, R3, PT ;  /* 0x000000030900720c */ /* 0x000fe20003fc4070 */
[----:B------:R-:W-:Y:S01]  /*3580*/  STL [R1+0x32c], R11 ;  /* 0x00032c0b01007387 */ /* 0x000fe20000100800 */
[----:B------:R-:W-:-:S03]  /*3590*/  IMAD.HI.U32 R10, R7, R2, RZ ;  /* 0x00000002070a7227 */ /* 0x000fc600078e00ff */
[----:B------:R0:W-:Y:S01]  /*35a0*/  STL [R1+0x330], R4 ;  /* 0x0003300401007387 */ /* 0x0001e20000100800 */
[--C-:B------:R-:W-:Y:S01]  /*35b0*/  @!P5 IMAD.IADD R8, R8, 0x1, -R9.reuse ;  /* 0x000000010808d824 */ /* 0x100fe200078e0a09 */
[----:B------:R-:W-:Y:S01]  /*35c0*/  ISETP.GE.AND P5, PT, R0, RZ, PT ;  /* 0x000000ff0000720c */ /* 0x000fe20003fa6270 */
[--C-:B------:R-:W-:Y:S01]  /*35d0*/  @!P4 IMAD.IADD R13, R13, 0x1, -R9.reuse ;  /* 0x000000010d0dc824 */ /* 0x100fe200078e0a09 */
[----:B------:R-:W-:Y:S01]  /*35e0*/  IADD3 R0, R28, 0xc9, RZ ;  /* 0x000000c91c007810 */ /* 0x000fe20007ffe0ff */
[----:B------:R-:W-:Y:S01]  /*35f0*/  IMAD.MOV R10, RZ, RZ, -R10 ;  /* 0x000000ffff0a7224 */ /* 0x000fe200078e0a0a */
[----:B------:R-:W-:Y:S01]  /*3600*/  ISETP.GE.AND P4, PT, R5, RZ, PT ;  /* 0x000000ff0500720c */ /* 0x000fe20003f86270 */
[--C-:B------:R-:W-:Y:S01]  /*3610*/  @!P3 IMAD.IADD R6, R6, 0x1, -R9.reuse ;  /* 0x000000010606b824 */ /* 0x100fe200078e0a09 */
[----:B------:R-:W-:Y:S01]  /*3620*/  ISETP.GT.U32.AND P3, PT, R9, R13, PT ;  /* 0x0000000d0900720c */ /* 0x000fe20003f64070 */
[----:B------:R-:W-:Y:S01]  /*3630*/  @!P6 IMAD.IADD R3, R3, 0x1, -R9 ;  /* 0x000000010303e824 */ /* 0x000fe200078e0a09 */
[----:B0-----:R-:W-:Y:S01]  /*3640*/  IABS R4, R0 ;  /* 0x0000000000047213 */ /* 0x001fe20000000000 */
[----:B------:R-:W-:Y:S01]  /*3650*/  IMAD.MOV.U32 R11, RZ, RZ, R8 ;  /* 0x000000ffff0b7224 */ /* 0x000fe200078e0008 */
[C---:B------:R-:W-:Y:S01]  /*3660*/  ISETP.GT.U32.AND P6, PT, R9.reuse, R6, PT ;  /* 0x000000060900720c */ /* 0x040fe20003fc4070 */
[----:B------:R-:W-:Y:S01]  /*3670*/  IMAD R2, R9, R10, R2 ;  /* 0x0000000a09027224 */ /* 0x000fe200078e0202 */
[C---:B------:R-:W-:Y:S01]  /*3680*/  IADD3 R5, R28.reuse, 0xc8, RZ ;  /* 0x000000c81c057810 */ /* 0x040fe20007ffe0ff */
[----:B------:R-:W-:Y:S01]  /*3690*/  IMAD.HI.U32 R8, R7, R4, RZ ;  /* 0x0000000407087227 */ /* 0x000fe200078e00ff */
[----:B------:R-:W-:-:S02]  /*36a0*/  IADD3 R10, R28, 0xc7, RZ ;  /* 0x000000c71c0a7810 */ /* 0x000fc40007ffe0ff */
[----:B------:R-:W-:Y:S01]  /*36b0*/  IABS R17, R5 ;  /* 0x0000000500117213 */ /* 0x000fe20000000000 */
[----:B------:R-:W-:Y:S02]  /*36c0*/  IMAD.MOV R8, RZ, RZ, -R8 ;  /* 0x000000ffff087224 */ /* 0x000fe400078e0a08 */
[--C-:B------:R-:W-:Y:S01]  /*36d0*/  @!P3 IMAD.IADD R13, R13, 0x1, -R9.reuse ;  /* 0x000000010d0db824 */ /* 0x100fe200078e0a09 */
[C---:B------:R-:W-:Y:S01]  /*36e0*/  ISETP.GT.U32.AND P3, PT, R9.reuse, R2, PT ;  /* 0x000000020900720c */ /* 0x040fe20003f64070 */
[----:B------:R-:W-:Y:S01]  /*36f0*/  IMAD R4, R9, R8, R4 ;  /* 0x0000000809047224 */ /* 0x000fe200078e0204 */
[----:B------:R-:W-:Y:S01]  /*3700*/  IABS R8, R10 ;  /* 0x0000000a00087213 */ /* 0x000fe20000000000 */
[----:B------:R-:W-:Y:S02]  /*3710*/  @!P6 IMAD.IADD R6, R6, 0x1, -R9 ;  /* 0x000000010606e824 */ /* 0x000fe400078e0a09 */
[----:B------:R-:W-:Y:S01]  /*3720*/  IMAD.HI.U32 R18, R7, R17, RZ ;  /* 0x0000001107127227 */ /* 0x000fe200078e00ff */
[----:B------:R-:W-:-:S03]  /*3730*/  ISETP.GT.U32.AND P6, PT, R9, R4, PT ;  /* 0x000000040900720c */ /* 0x000fc60003fc4070 */
[----:B------:R-:W-:Y:S01]  /*3740*/  @!P0 IMAD.MOV R11, RZ, RZ, -R11 ;  /* 0x000000ffff0b8224 */ /* 0x000fe200078e0a0b */
[----:B------:R-:W-:Y:S01]  /*3750*/  ISETP.GT.U32.AND P0, PT, R9, R3, PT ;  /* 0x000000030900720c */ /* 0x000fe20003f04070 */
[----:B------:R-:W-:Y:S02]  /*3760*/  IMAD.MOV R18, RZ, RZ, -R18 ;  /* 0x000000ffff127224 */ /* 0x000fe400078e0a12 */
[--C-:B------:R-:W-:Y:S01]  /*3770*/  @!P3 IMAD.IADD R2, R2, 0x1, -R9.reuse ;  /* 0x000000010202b824 */ /* 0x100fe200078e0a09 */
[----:B------:R-:W-:Y:S01]  /*3780*/  ISETP.GE.AND P3, PT, R0, RZ, PT ;  /* 0x000000ff0000720c */ /* 0x000fe20003f66270 */
[----:B------:R-:W-:Y:S01]  /*3790*/  IMAD.HI.U32 R16, R7, R8, RZ ;  /* 0x0000000807107227 */ /* 0x000fe200078e00ff */
[----:B------:R0:W-:Y:S03]  /*37a0*/  STL [R1+0x334], R11 ;  /* 0x0003340b01007387 */ /* 0x0001e60000100800 */
[----:B------:R-:W-:Y:S01]  /*37b0*/  @!P6 IMAD.IADD R4, R4, 0x1, -R9 ;  /* 0x000000010404e824 */ /* 0x000fe200078e0a09 */
[C---:B------:R-:W-:Y:S01]  /*37c0*/  ISETP.GT.U32.AND P6, PT, R9.reuse, R2, PT ;  /* 0x000000020900720c */ /* 0x040fe20003fc4070 */
[----:B------:R-:W-:-:S02]  /*37d0*/  IMAD R0, R9, R18, R17 ;  /* 0x0000001209007224 */ /* 0x000fc400078e0211 */
[----:B------:R-:W-:Y:S02]  /*37e0*/  IMAD.MOV R16, RZ, RZ, -R16 ;  /* 0x000000ffff107224 */ /* 0x000fe400078e0a10 */
[----:B------:R-:W-:Y:S01]  /*37f0*/  IMAD.MOV.U32 R14, RZ, RZ, R13 ;  /* 0x000000ffff0e7224 */ /* 0x000fe200078e000d */
[----:B0-----:R-:W-:Y:S01]  /*3800*/  IADD3 R11, R28, 0xc6, RZ ;  /* 0x000000c61c0b7810 */ /* 0x001fe20007ffe0ff */
[----:B------:R-:W-:Y:S01]  /*3810*/  @!P2 IMAD.MOV R12, RZ, RZ, -R12 ;  /* 0x000000ffff0ca224 */ /* 0x000fe200078e0a0c */
[C---:B------:R-:W-:Y:S01]  /*3820*/  ISETP.GT.U32.AND P2, PT, R9.reuse, R0, PT ;  /* 0x000000000900720c */ /* 0x040fe20003f44070 */
[----:B------:R-:W-:Y:S02]  /*3830*/  IMAD R8, R9, R16, R8 ;  /* 0x0000001009087224 */ /* 0x000fe400078e0208 */
[--C-:B------:R-:W-:Y:S01]  /*3840*/  @!P0 IMAD.IADD R3, R3, 0x1, -R9.reuse ;  /* 0x0000000103038824 */ /* 0x100fe200078e0a09 */
[----:B------:R-:W-:Y:S01]  /*3850*/  ISETP.GE.AND P0, PT, R15, RZ, PT ;  /* 0x000000ff0f00720c */ /* 0x000fe20003f06270 */
[----:B------:R-:W-:Y:S01]  /*3860*/  @!P1 IMAD.MOV R14, RZ, RZ, -R14 ;  /* 0x000000ffff0e9224 */ /* 0x000fe200078e0a0e */
[----:B------:R-:W-:Y:S01]  /*3870*/  IABS R15, R11 ;  /* 0x0000000b000f7213 */ /* 0x000fe20000000000 */
[----:B------:R-:W-:Y:S01]  /*3880*/  @!P6 IMAD.IADD R2, R2, 0x1, -R9 ;  /* 0x000000010202e824 */ /* 0x000fe200078e0a09 */
[C---:B------:R-:W-:Y:S01]  /*3890*/  ISETP.GT.U32.AND P1, PT, R9.reuse, R4, PT ;  /* 0x000000040900720c */ /* 0x040fe20003f24070 */
[----:B------:R0:W-:Y:S01]  /*38a0*/  STL [R1+0x328], R12 ;  /* 0x0003280c01007387 */ /* 0x0001e20000100800 */
[----:B------:R-:W-:Y:S01]  /*38b0*/  ISETP.GT.U32.AND P6, PT, R9, R8, PT ;  /* 0x000000080900720c */ /* 0x000fe20003fc4070 */
[----:B------:R-:W-:-:S02]  /*38c0*/  IMAD.MOV.U32 R13, RZ, RZ, R2 ;  /* 0x000000ffff0d7224 */ /* 0x000fc400078e0002 */
[----:B------:R-:W-:Y:S01]  /*38d0*/  @!P2 IMAD.IADD R0, R0, 0x1, -R9 ;  /* 0x000000010000a824 */ /* 0x000fe200078e0a09 */
[----:B------:R-:W-:Y:S03]  /*38e0*/  STL [R1+0x324], R14 ;  /* 0x0003240e01007387 */ /* 0x000fe60000100800 */
[----:B------:R-:W-:Y:S02]  /*38f0*/  @!P0 IMAD.MOV R13, RZ, RZ, -R13 ;  /* 0x000000ffff0d8224 */ /* 0x000fe400078e0a0d */
[----:B0-----:R-:W-:Y:S02]  /*3900*/  IMAD.MOV.U32 R12, RZ, RZ, R6 ;  /* 0x000000ffff0c7224 */ /* 0x001fe400078e0006 */
[----:B------:R-:W-:Y:S02]  /*3910*/  IMAD.MOV.U32 R6, RZ, RZ, R3 ;  /* 0x000000ffff067224 */ /* 0x000fe400078e0003 */
[----:B------:R-:W-:-:S04]  /*3920*/  IMAD.HI.U32 R3, R7, R15, RZ ;  /* 0x0000000f07037227 */ /* 0x000fc800078e00ff */
[----:B------:R-:W-:Y:S01]  /*3930*/  @!P5 IMAD.MOV R12, RZ, RZ, -R12 ;  /* 0x000000ffff0cd224 */ /* 0x000fe200078e0a0c */
[----:B------:R-:W-:Y:S01]  /*3940*/  ISETP.GE.AND P5, PT, R5, RZ, PT ;  /* 0x000000ff0500720c */ /* 0x000fe20003fa6270 */
[----:B------:R-:W-:Y:S01]  /*3950*/  IMAD.MOV R3, RZ, RZ, -R3 ;  /* 0x000000ffff037224 */ /* 0x000fe200078e0a03 */
[----:B------:R-:W-:Y:S01]  /*3960*/  IADD3 R5, R28, 0xc5, RZ ;  /* 0x000000c51c057810 */ /* 0x000fe20007ffe0ff */
[----:B------:R-:W-:Y:S01]  /*3970*/  @!P1 IMAD.IADD R4, R4, 0x1, -R9 ;  /* 0x0000000104049824 */ /* 0x000fe200078e0a09 */
[----:B------:R-:W-:Y:S01]  /*3980*/  STL [R1+0x320], R12 ;  /* 0x0003200c01007387 */ /* 0x000fe20000100800 */
[C---:B------:R-:W-:Y:S01]  /*3990*/  IMAD R18, R9.reuse, R3, R15 ;  /* 0x0000000309127224 */ /* 0x040fe200078e020f */
[----:B------:R-:W-:Y:S01]  /*39a0*/  IABS R17, R5 ;  /* 0x0000000500117213 */ /* 0x000fe20000000000 */
[----:B------:R-:W-:Y:S01]  /*39b0*/  @!P6 IMAD.IADD R8, R8, 0x1, -R9 ;  /* 0x000000010808e824 */ /* 0x000fe200078e0a09 */
[C---:B------:R-:W-:Y:S01]  /*39c0*/  ISETP.GT.U32.AND P6, PT, R9.reuse, R0, PT ;  /* 0x000000000900720c */ /* 0x040fe20003fc4070 */
[----:B------:R-:W-:Y:S01]  /*39d0*/  @!P3 IMAD.MOV R4, RZ, RZ, -R4 ;  /* 0x000000ffff04b224 */ /* 0x000fe200078e0a04 */
[C---:B------:R-:W-:Y:S01]  /*39e0*/  ISETP.GT.U32.AND P3, PT, R9.reuse, R18, PT ;  /* 0x000000120900720c */ /* 0x040fe20003f64070 */
[----:B------:R-:W-:Y:S01]  /*39f0*/  @!P4 IMAD.MOV R6, RZ, RZ, -R6 ;  /* 0x000000ffff06c224 */ /* 0x000fe200078e0a06 */
[----:B------:R-:W-:Y:S01]  /*3a00*/  ISETP.GT.U32.AND P0, PT, R9, R8, PT ;  /* 0x000000080900720c */ /* 0x000fe20003f04070 */
[----:B------:R-:W-:Y:S01]  /*3a10*/  IMAD.HI.U32 R2, R7, R17, RZ ;  /* 0x0000001107027227 */ /* 0x000fe200078e00ff */
[----:B------:R-:W-:-:S02]  /*3a20*/  ISETP.GE.AND P2, PT, R5, RZ, PT ;  /* 0x000000ff0500720c */ /* 0x000fc40003f46270 */
[----:B------:R0:W-:Y:S01]  /*3a30*/  STL [R1+0x31c], R6 ;  /* 0x00031c0601007387 */ /* 0x0001e20000100800 */
[----:B------:R-:W-:Y:S01]  /*3a40*/  IMAD.MOV R2, RZ, RZ, -R2 ;  /* 0x000000ffff027224 */ /* 0x000fe200078e0a02 */
[----:B------:R-:W-:Y:S02]  /*3a50*/  IADD3 R5, R28, 0xc3, RZ ;  /* 0x000000c31c057810 */ /* 0x000fe40007ffe0ff */
[----:B------:R-:W-:Y:S01]  /*3a60*/  ISETP.GE.AND P4, PT, R10, RZ, PT ;  /* 0x000000ff0a00720c */ /* 0x000fe20003f86270 */
[C---:B------:R-:W-:Y:S01]  /*3a70*/  IMAD R17, R9.reuse, R2, R17 ;  /* 0x0000000209117224 */ /* 0x040fe200078e0211 */
[----:B------:R-:W-:Y:S01]  /*3a80*/  IABS R16, R5 ;  /* 0x0000000500107213 */ /* 0x000fe20000000000 */
[--C-:B------:R-:W-:Y:S01]  /*3a90*/  @!P6 IMAD.IADD R0, R0, 0x1, -R9.reuse ;  /* 0x000000010000e824 */ /* 0x100fe200078e0a09 */
[----:B------:R-:W-:Y:S01]  /*3aa0*/  STL [R1+0x314], R13 ;  /* 0x0003140d01007387 */ /* 0x000fe20000100800 */
[--C-:B------:R-:W-:Y:S01]  /*3ab0*/  @!P3 IMAD.IADD R18, R18, 0x1, -R9.reuse ;  /* 0x000000011212b824 */ /* 0x100fe200078e0a09 */
[----:B0-----:R-:W-:Y:S01]  /*3ac0*/  IADD3 R6, R28, 0xc4, RZ ;  /* 0x000000c41c067810 */ /* 0x001fe20007ffe0ff */
[----:B------:R-:W-:Y:S01]  /*3ad0*/  IMAD.MOV.U32 R10, RZ, RZ, R0 ;  /* 0x000000ffff0a7224 */ /* 0x000fe200078e0000 */
[C---:B------:R-:W-:Y:S01]  /*3ae0*/  ISETP.GT.U32.AND P6, PT, R9.reuse, R17, PT ;  /* 0x000000110900720c */ /* 0x040fe20003fc4070 */
[----:B------:R-:W-:Y:S01]  /*3af0*/  @!P0 IMAD.IADD R8, R8, 0x1, -R9 ;  /* 0x0000000108088824 */ /* 0x000fe200078e0a09 */
[----:B------:R-:W-:Y:S01]  /*3b00*/  IABS R12, R6 ;  /* 0x00000006000c7213 */ /* 0x000fe20000000000 */
[----:B------:R-:W-:Y:S01]  /*3b10*/  @!P5 IMAD.MOV R10, RZ, RZ, -R10 ;  /* 0x000000ffff0ad224 */ /* 0x000fe200078e0a0a */
[----:B------:R0:W-:Y:S01]  /*3b20*/  STL [R1+0x310], R4 ;  /* 0x0003100401007387 */ /* 0x0001e20000100800 */
[----:B------:R-:W-:Y:S01]  /*3b30*/  ISETP.GE.AND P0, PT, R6, RZ, PT ;  /* 0x000000ff0600720c */ /* 0x000fe20003f06270 */
[----:B------:R-:W-:Y:S01]  /*3b40*/  IMAD.MOV.U32 R0, RZ, RZ, R8 ;  /* 0x000000ffff007224 */ /* 0x000fe200078e0008 */
[----:B------:R-:W-:Y:S01]  /*3b50*/  ISETP.GT.U32.AND P5, PT, R9, R18, PT ;  /* 0x000000120900720c */ /* 0x000fe20003fa4070 */
[----:B------:R-:W-:Y:S01]  /*3b60*/  IMAD.HI.U32 R2, R7, R12, RZ ;  /* 0x0000000c07027227 */ /* 0x000fe200078e00ff */
[C---:B------:R-:W-:Y:S01]  /*3b70*/  IADD3 R3, R28.reuse, 0xc2, RZ ;  /* 0x000000c21c037810 */ /* 0x040fe20007ffe0ff */
[----:B------:R1:W-:Y:S01]  /*3b80*/  STL [R1+0x308], R10 ;  /* 0x0003080a01007387 */ /* 0x0003e20000100800 */
[----:B------:R-:W-:Y:S01]  /*3b90*/  ISETP.GE.AND P1, PT, R11, RZ, PT ;  /* 0x000000ff0b00720c */ /* 0x000fe20003f26270 */
[----:B------:R-:W-:Y:S01]  /*3ba0*/  IMAD.MOV R6, RZ, RZ, -R2 ;  /* 0x000000ffff067224 */ /* 0x000fe200078e0a02 */
[----:B------:R-:W-:Y:S01]  /*3bb0*/  IABS R15, R3 ;  /* 0x00000003000f7213 */ /* 0x000fe20000000000 */
[----:B0-----:R-:W-:Y:S01]  /*3bc0*/  IMAD.HI.U32 R4, R7, R16, RZ ;  /* 0x0000001007047227 */ /* 0x001fe200078e00ff */
[----:B------:R-:W-:-:S02]  /*3bd0*/  IADD3 R11, R28, 0xbe, RZ ;  /* 0x000000be1c0b7810 */ /* 0x000fc40007ffe0ff */
[----:B------:R-:W-:Y:S01]  /*3be0*/  ISETP.GE.AND P3, PT, R5, RZ, PT ;  /* 0x000000ff0500720c */ /* 0x000fe20003f66270 */
[----:B------:R-:W-:Y:S01]  /*3bf0*/  IMAD.MOV R4, RZ, RZ, -R4 ;  /* 0x000000ffff047224 */ /* 0x000fe200078e0a04 */
[C---:B------:R-:W-:Y:S01]  /*3c00*/  IADD3 R8, R28.reuse, 0xbf, RZ ;  /* 0x000000bf1c087810 */ /* 0x040fe20007ffe0ff */
[C---:B------:R-:W-:Y:S01]  /*3c10*/  IMAD R12, R9.reuse, R6, R12 ;  /* 0x00000006090c7224 */ /* 0x040fe200078e020c */
[----:B------:R-:W-:Y:S01]  /*3c20*/  IADD3 R6, R28, 0xc1, RZ ;  /* 0x000000c11c067810 */ /* 0x000fe20007ffe0ff */
[----:B------:R-:W-:Y:S01]  /*3c30*/  IMAD R16, R9, R4, R16 ;  /* 0x0000000409107224 */ /* 0x000fe200078e0210 */
[----:B------:R-:W-:Y:S01]  /*3c40*/  IABS R4, R11 ;  /* 0x0000000b00047213 */ /* 0x000fe20000000000 */
[--C-:B------:R-:W-:Y:S01]  /*3c50*/  @!P6 IMAD.IADD R17, R17, 0x1, -R9.reuse ;  /* 0x000000011111e824 */ /* 0x100fe200078e0a09 */
[----:B-1----:R-:W-:Y:S01]  /*3c60*/  IABS R10, R6 ;  /* 0x00000006000a7213 */ /* 0x002fe20000000000 */
[----:B------:R-:W-:Y:S01]  /*3c70*/  @!P4 IMAD.MOV R0, RZ, RZ, -R0 ;  /* 0x000000ffff00c224 */ /* 0x000fe200078e0a00 */
[C---:B------:R-:W-:Y:S01]  /*3c80*/  ISETP.GT.U32.AND P4, PT, R9.reuse, R12, PT ;  /* 0x0000000c0900720c */ /* 0x040fe20003f84070 */
[----:B------:R-:W-:Y:S01]  /*3c90*/  @!P5 IMAD.IADD R18, R18, 0x1, -R9 ;  /* 0x000000011212d824 */ /* 0x000fe200078e0a09 */
[----:B------:R-:W-:Y:S01]  /*3ca0*/  ISETP.GT.U32.AND P6, PT, R9, R17, PT ;  /* 0x000000110900720c */ /* 0x000fe20003fc4070 */
[----:B------:R-:W-:Y:S01]  /*3cb0*/  IMAD.HI.U32 R2, R7, R15, RZ ;  /* 0x0000000f07027227 */ /* 0x000fe200078e00ff */
[----:B------:R-:W-:Y:S01]  /*3cc0*/  ISETP.GT.U32.AND P5, PT, R9, R16, PT ;  /* 0x000000100900720c */ /* 0x000fe20003fa4070 */
[----:B------:R0:W-:Y:S01]  /*3cd0*/  STL [R1+0x30c], R0 ;  /* 0x00030c0001007387 */ /* 0x0001e20000100800 */
[----:B------:R-:W-:Y:S01]  /*3ce0*/  IABS R5, R8 ;  /* 0x0000000800057213 */ /* 0x000fe20000000000 */
[----:B------:R-:W-:-:S02]  /*3cf0*/  IMAD.MOV R2, RZ, RZ, -R2 ;  /* 0x000000ffff027224 */ /* 0x000fc400078e0a02 */
[----:B------:R-:W-:-:S04]  /*3d00*/  IMAD.HI.U32 R13, R7, R10, RZ ;  /* 0x0000000a070d7227 */ /* 0x000fc800078e00ff */
[----:B------:R-:W-:Y:S01]  /*3d10*/  IMAD R15, R9, R2, R15 ;  /* 0x00000002090f7224 */ /* 0x000fe200078e020f */
[----:B------:R-:W-:Y:S01]  /*3d20*/  IADD3 R2, R28, 0xc0, RZ ;  /* 0x000000c01c027810 */ /* 0x000fe20007ffe0ff */
[--C-:B------:R-:W-:Y:S01]  /*3d30*/  @!P4 IMAD.IADD R12, R12, 0x1, -R9.reuse ;  /* 0x000000010c0cc824 */ /* 0x100fe200078e0a09 */
[----:B------:R-:W-:Y:S01]  /*3d40*/  ISETP.GE.AND P4, PT, R3, RZ, PT ;  /* 0x000000ff0300720c */ /* 0x000fe20003f86270 */
[--C-:B------:R-:W-:Y:S01]  /*3d50*/  @!P6 IMAD.IADD R17, R17, 0x1, -R9.reuse ;  /* 0x000000011111e824 */ /* 0x100fe200078e0a09 */
[C---:B------:R-:W-:Y:S01]  /*3d60*/  ISETP.GT.U32.AND P6, PT, R9.reuse, R15, PT ;  /* 0x0000000f0900720c */ /* 0x040fe20003fc4070 */
[----:B------:R-:W-:Y:S01]  /*3d70*/  @!P5 IMAD.IADD R16, R16, 0x1, -R9 ;  /* 0x000000011010d824 */ /* 0x000fe200078e0a09 */
[C---:B------:R-:W-:Y:S01]  /*3d80*/  ISETP.GT.U32.AND P5, PT, R9.reuse, R12, PT ;  /* 0x0000000c0900720c */ /* 0x040fe20003fa4070 */
[----:B------:R-:W-:Y:S01]  /*3d90*/  IMAD.MOV R13, RZ, RZ, -R13 ;  /* 0x000000ffff0d7224 */ /* 0x000fe200078e0a0d */
[----:B0-----:R-:W-:Y:S01]  /*3da0*/  IABS R0, R2 ;  /* 0x0000000200007213 */ /* 0x001fe20000000000 */
[----:B------:R-:W-:Y:S01]  /*3db0*/  IMAD.MOV.U32 R19, RZ, RZ, R18 ;  /* 0x000000ffff137224 */ /* 0x000fe200078e0012 */
[----:B------:R-:W-:Y:S01]  /*3dc0*/  IADD3 R18, R28, 0xb7, RZ ;  /* 0x000000b71c127810 */ /* 0x000fe20007ffe0ff */
[----:B------:R-:W-:-:S02]  /*3dd0*/  IMAD R10, R9, R13, R10 ;  /* 0x0000000d090a7224 */ /* 0x000fc400078e020a */
[----:B------:R-:W-:-:S04]  /*3de0*/  IMAD.HI.U32 R3, R7, R0, RZ ;  /* 0x0000000007037227 */ /* 0x000fc800078e00ff */
[--C-:B------:R-:W-:Y:S01]  /*3df0*/  @!P6 IMAD.IADD R15, R15, 0x1, -R9.reuse ;  /* 0x000000010f0fe824 */ /* 0x100fe200078e0a09 */
[C---:B------:R-:W-:Y:S01]  /*3e00*/  ISETP.GT.U32.AND P6, PT, R9.reuse, R16, PT ;  /* 0x000000100900720c */ /* 0x040fe20003fc4070 */
[----:B------:R-:W-:Y:S01]  /*3e10*/  @!P5 IMAD.IADD R12, R12, 0x1, -R9 ;  /* 0x000000010c0cd824 */ /* 0x000fe200078e0a09 */
[C---:B------:R-:W-:Y:S01]  /*3e20*/  ISETP.GT.U32.AND P5, PT, R9.reuse, R10, PT ;  /* 0x0000000a0900720c */ /* 0x040fe20003fa4070 */
[----:B------:R-:W-:Y:S02]  /*3e30*/  IMAD.MOV.U32 R14, RZ, RZ, R17 ;  /* 0x000000ffff0e7224 */ /* 0x000fe400078e0011 */
[----:B------:R-:W-:Y:S02]  /*3e40*/  IMAD.MOV R3, RZ, RZ, -R3 ;  /* 0x000000ffff037224 */ /* 0x000fe400078e0a03 */
[----:B------:R-:W-:Y:S01]  /*3e50*/  @!P1 IMAD.MOV R19, RZ, RZ, -R19 ;  /* 0x000000ffff139224 */ /* 0x000fe200078e0a13 */
[C---:B------:R-:W-:Y:S01]  /*3e60*/  ISETP.GT.U32.AND P1, PT, R9.reuse, R15, PT ;  /* 0x0000000f0900720c */ /* 0x040fe20003f24070 */
[----:B------:R-:W-:Y:S01]  /*3e70*/  @!P2 IMAD.MOV R14, RZ, RZ, -R14 ;  /* 0x000000ffff0ea224 */ /* 0x000fe200078e0a0e */
[----:B------:R-:W-:Y:S01]  /*3e80*/  ISETP.GE.AND P2, PT, R6, RZ, PT ;  /* 0x000000ff0600720c */ /* 0x000fe20003f46270 */
[----:B------:R-:W-:Y:S01]  /*3e90*/  IMAD R0, R9, R3, R0 ;  /* 0x0000000309007224 */ /* 0x000fe200078e0200 */
[----:B------:R-:W-:Y:S01]  /*3ea0*/  STL [R1+0x2cc], R19 ;  /* 0x0002cc1301007387 */ /* 0x000fe20000100800 */
[----:B------:R-:W-:Y:S01]  /*3eb0*/  IMAD.HI.U32 R6, R7, R4, RZ ;  /* 0x0000000407067227 */ /* 0x000fe200078e00ff */
[----:B------:R-:W-:-:S02]  /*3ec0*/  IADD3 R3, R28, 0xbd, RZ ;  /* 0x000000bd1c037810 */ /* 0x000fc40007ffe0ff */
[----:B------:R0:W-:Y:S01]  /*3ed0*/  STL [R1+0x2dc], R14 ;  /* 0x0002dc0e01007387 */ /* 0x0001e20000100800 */
[----:B------:R-:W-:Y:S02]  /*3ee0*/  IMAD.MOV R6, RZ, RZ, -R6 ;  /* 0x000000ffff067224 */ /* 0x000fe400078e0a06 */
[--C-:B------:R-:W-:Y:S01]  /*3ef0*/  @!P6 IMAD.IADD R16, R16, 0x1, -R9.reuse ;  /* 0x000000011010e824 */ /* 0x100fe200078e0a09 */
[----:B------:R-:W-:Y:S01]  /*3f00*/  ISETP.GT.U32.AND P6, PT, R9, R0, PT ;  /* 0x000000000900720c */ /* 0x000fe20003fc4070 */
[----:B------:R-:W-:Y:S02]  /*3f10*/  @!P5 IMAD.IADD R10, R10, 0x1, -R9 ;  /* 0x000000010a0ad824 */ /* 0x000fe400078e0a09 */
[----:B------:R-:W-:-:S04]  /*3f20*/  IMAD.HI.U32 R13, R7, R5, RZ ;  /* 0x00000005070d7227 */ /* 0x000fc800078e00ff */
[----:B0-----:R-:W-:Y:S02]  /*3f30*/  IMAD.MOV.U32 R14, RZ, RZ, R12 ;  /* 0x000000ffff0e7224 */ /* 0x001fe400078e000c */
[C---:B------:R-:W-:Y:S01]  /*3f40*/  IMAD R4, R9.reuse, R6, R4 ;  /* 0x0000000609047224 */ /* 0x040fe200078e0204 */
[----:B------:R-:W-:Y:S01]  /*3f50*/  IADD3 R6, R28, 0xbc, RZ ;  /* 0x000000bc1c067810 */ /* 0x000fe20007ffe0ff */
[----:B------:R-:W-:Y:S01]  /*3f60*/  @!P0 IMAD.MOV R14, RZ, RZ, -R14 ;  /* 0x000000ffff0e8224 */ /* 0x000fe200078e0a0e */
[----:B------:R-:W-:Y:S01]  /*3f70*/  ISETP.GT.U32.AND P0, PT, R9, R10, PT ;  /* 0x0000000a0900720c */ /* 0x000fe20003f04070 */
[----:B------:R-:W-:Y:S02]  /*3f80*/  IMAD.MOV R13, RZ, RZ, -R13 ;  /* 0x000000ffff0d7224 */ /* 0x000fe400078e0a0d */
[----:B------:R-:W-:Y:S01]  /*3f90*/  @!P1 IMAD.IADD R15, R15, 0x1, -R9 ;  /* 0x000000010f0f9824 */ /* 0x000fe200078e0a09 */
[----:B------:R0:W-:Y:S01]  /*3fa0*/  STL [R1+0x300], R14 ;  /* 0x0003000e01007387 */ /* 0x0001e20000100800 */
[----:B------:R-:W-:Y:S01]  /*3fb0*/  @!P3 IMAD.MOV R16, RZ, RZ, -R16 ;  /* 0x000000ffff10b224 */ /* 0x000fe200078e0a10 */
[C---:B------:R-:W-:Y:S01]  /*3fc0*/  ISETP.GT.U32.AND P3, PT, R9.reuse, R4, PT ;  /* 0x000000040900720c */ /* 0x040fe20003f64070 */
[C---:B------:R-:W-:Y:S01]  /*3fd0*/  IMAD R5, R9.reuse, R13, R5 ;  /* 0x0000000d09057224 */ /* 0x040fe200078e0205 */
[----:B------:R-:W-:Y:S01]  /*3fe0*/  ISETP.GE.AND P1, PT, R2, RZ, PT ;  /* 0x000000ff0200720c */ /* 0x000fe20003f26270 */
[--C-:B------:R-:W-:Y:S01]  /*3ff0*/  @!P6 IMAD.IADD R0, R0, 0x1, -R9.reuse ;  /* 0x000000010000e824 */ /* 0x100fe200078e0a09 */
[----:B------:R-:W-:Y:S01]  /*4000*/  IABS R2, R3 ;  /* 0x0000000300027213 */ /* 0x000fe20000000000 */
[----:B------:R-:W-:Y:S01]  /*4010*/  STL [R1+0x2e4], R16 ;  /* 0x0002e41001007387 */ /* 0x000fe20000100800 */
[C---:B------:R-:W-:Y:S01]  /*4020*/  ISETP.GT.U32.AND P5, PT, R9.reuse, R5, PT ;  /* 0x000000050900720c */ /* 0x040fe20003fa4070 */
[----:B------:R-:W-:Y:S01]  /*4030*/  @!P0 IMAD.IADD R10, R10, 0x1, -R9 ;  /* 0x000000010a0a8824 */ /* 0x000fe200078e0a09 */
[----:B------:R-:W-:Y:S01]  /*4040*/  IABS R13, R6 ;  /* 0x00000006000d7213 */ /* 0x000fe20000000000 */
[----:B0-----:R-:W-:Y:S01]  /*4050*/  IMAD.MOV.U32 R14, RZ, RZ, R15 ;  /* 0x000000ffff0e7224 */ /* 0x001fe200078e000f */
[----:B------:R-:W-:Y:S01]  /*4060*/  ISETP.GT.U32.AND P6, PT, R9, R0, PT ;  /* 0x000000000900720c */ /* 0x000fe20003fc4070 */
[----:B------:R-:W-:Y:S01]  /*4070*/  IMAD.HI.U32 R12, R7, R2, RZ ;  /* 0x00000002070c7227 */ /* 0x000fe200078e00ff */
[----:B------:R-:W-:-:S03]  /*4080*/  ISETP.GE.AND P0, PT, R11, RZ, PT ;  /* 0x000000ff0b00720c */ /* 0x000fc60003f06270 */
[----:B------:R-:W-:Y:S01]  /*4090*/  @!P4 IMAD.MOV R14, RZ, RZ, -R14 ;  /* 0x000000ffff0ec224 */ /* 0x000fe200078e0a0e */
[----:B------:R-:W-:Y:S01]  /*40a0*/  ISETP.GE.AND P4, PT, R8, RZ, PT ;  /* 0x000000ff0800720c */ /* 0x000fe20003f86270 */
[----:B------:R-:W-:Y:S01]  /*40b0*/  @!P3 IMAD.IADD R4, R4, 0x1, -R9 ;  /* 0x000000010404b824 */ /* 0x000fe200078e0a09 */
[----:B------:R-:W-:Y:S01]  /*40c0*/  ISETP.GE.AND P3, PT, R3, RZ, PT ;  /* 0x000000ff0300720c */ /* 0x000fe20003f66270 */
[----:B------:R-:W-:Y:S01]  /*40d0*/  IMAD.MOV R12, RZ, RZ, -R12 ;  /* 0x000000ffff0c7224 */ /* 0x000fe200078e0a0c */
[----:B------:R0:W-:Y:S01]  /*40e0*/  STL [R1+0x2e8], R14 ;  /* 0x0002e80e01007387 */ /* 0x0001e20000100800 */
[----:B------:R-:W-:Y:S01]  /*40f0*/  IMAD.MOV.U32 R8, RZ, RZ, R13 ;  /* 0x000000ffff087224 */ /* 0x000fe200078e000d */
[----:B------:R-:W-:Y:S01]  /*4100*/  IADD3 R13, R28, 0xbb, RZ ;  /* 0x000000bb1c0d7810 */ /* 0x000fe20007ffe0ff */
[----:B------:R-:W-:Y:S02]  /*4110*/  IMAD R2, R9, R12, R2 ;  /* 0x0000000c09027224 */ /* 0x000fe400078e0202 */
[----:B------:R-:W-:-:S04]  /*4120*/  IMAD.HI.U32 R11, R7, R8, RZ ;  /* 0x00000008070b7227 */ /* 0x000fc800078e00ff */
[--C-:B------:R-:W-:Y:S02]  /*4130*/  @!P5 IMAD.IADD R5, R5, 0x1, -R9.reuse ;  /* 0x000000010505d824 */ /* 0x100fe400078e0a09 */
[----:B0-----:R-:W-:Y:S01]  /*4140*/  IMAD.MOV.U32 R14, RZ, RZ, R10 ;  /* 0x000000ffff0e7224 */ /* 0x001fe200078e000a */
[----:B------:R-:W-:Y:S01]  /*4150*/  IADD3 R10, R28, 0xba, RZ ;  /* 0x000000ba1c0a7810 */ /* 0x000fe20007ffe0ff */
[----:B------:R-:W-:Y:S01]  /*4160*/  @!P6 IMAD.IADD R0, R0, 0x1, -R9 ;  /* 0x000000010000e824 */ /* 0x000fe200078e0a09 */
[C---:B------:R-:W-:Y:S01]  /*4170*/  ISETP.GT.U32.AND P6, PT, R9.reuse, R2, PT ;  /* 0x000000020900720c */ /* 0x040fe20003fc4070 */
[----:B------:R-:W-:Y:S01]  /*4180*/  @!P2 IMAD.MOV R14, RZ, RZ, -R14 ;  /* 0x000000ffff0ea224 */ /* 0x000fe200078e0a0e */
[C---:B------:R-:W-:Y:S01]  /*4190*/  ISETP.GT.U32.AND P2, PT, R9.reuse, R4, PT ;  /* 0x000000040900720c */ /* 0x040fe20003f44070 */
[----:B------:R-:W-:Y:S01]  /*41a0*/  IMAD.MOV R11, RZ, RZ, -R11 ;  /* 0x000000ffff0b7224 */ /* 0x000fe200078e0a0b */
[C---:B------:R-:W-:Y:S01]  /*41b0*/  ISETP.GT.U32.AND P5, PT, R9.reuse, R5, PT ;  /* 0x000000050900720c */ /* 0x040fe20003fa4070 */
[----:B------:R-:W-:Y:S01]  /*41c0*/  IMAD.MOV.U32 R12, RZ, RZ, R0 ;  /* 0x000000ffff0c7224 */ /* 0x000fe200078e0000 */
[----:B------:R-:W-:Y:S01]  /*41d0*/  STL [R1+0x2ec], R14 ;  /* 0x0002ec0e01007387 */ /* 0x000fe20000100800 */
[----:B------:R-:W-:Y:S01]  /*41e0*/  IMAD R3, R9, R11, R8 ;  /* 0x0000000b09037224 */ /* 0x000fe200078e0208 */
[----:B------:R-:W-:Y:S01]  /*41f0*/  IADD3 R0, R28, 0xb9, RZ ;  /* 0x000000b91c007810 */ /* 0x000fe20007ffe0ff */
[----:B------:R-:W-:Y:S01]  /*4200*/  @!P1 IMAD.MOV R12, RZ, RZ, -R12 ;  /* 0x000000ffff0c9224 */ /* 0x000fe200078e0a0c */
[----:B------:R-:W-:-:S02]  /*4210*/  ISETP.GE.AND P1, PT, R13, RZ, PT ;  /* 0x000000ff0d00720c */ /* 0x000fc40003f26270 */
[----:B------:R-:W-:Y:S01]  /*4220*/  IABS R13, R13 ;  /* 0x0000000d000d7213 */ /* 0x000fe20000000000 */
[--C-:B------:R-:W-:Y:S01]  /*4230*/  @!P6 IMAD.IADD R2, R2, 0x1, -R9.reuse ;  /* 0x000000010202e824 */ /* 0x100fe200078e0a09 */
[----:B------:R-:W-:Y:S01]  /*4240*/  STL [R1+0x2f0], R12 ;  /* 0x0002f00c01007387 */ /* 0x000fe20000100800 */
[--C-:B------:R-:W-:Y:S01]  /*4250*/  @!P2 IMAD.IADD R4, R4, 0x1, -R9.reuse ;  /* 0x000000010404a824 */ /* 0x100fe200078e0a09 */
[----:B------:R-:W-:Y:S01]  /*4260*/  ISETP.GT.U32.AND P2, PT, R9, R3, PT ;  /* 0x000000030900720c */ /* 0x000fe20003f44070 */
[----:B------:R-:W-:Y:S01]  /*4270*/  @!P5 IMAD.IADD R5, R5, 0x1, -R9 ;  /* 0x000000010505d824 */ /* 0x000fe200078e0a09 */
[----:B------:R-:W-:Y:S01]  /*4280*/  ISETP.GE.AND P5, PT, R6, RZ, PT ;  /* 0x000000ff0600720c */ /* 0x000fe20003fa6270 */
[----:B------:R-:W-:Y:S01]  /*4290*/  IMAD.MOV.U32 R6, RZ, RZ, R4 ;  /* 0x000000ffff067224 */ /* 0x000fe200078e0004 */
[----:B------:R-:W-:Y:S01]  /*42a0*/  ISETP.GT.U32.AND P6, PT, R9, R2, PT ;  /* 0x000000020900720c */ /* 0x000fe20003fc4070 */
[----:B------:R-:W-:Y:S01]  /*42b0*/  @!P4 IMAD.MOV R5, RZ, RZ, -R5 ;  /* 0x000000ffff05c224 */ /* 0x000fe200078e0a05 */
[----:B------:R-:W-:Y:S01]  /*42c0*/  ISETP.GE.AND P4, PT, R10, RZ, PT ;  /* 0x000000ff0a00720c */ /* 0x000fe20003f86270 */
[----:B------:R-:W-:Y:S01]  /*42d0*/  @!P0 IMAD.MOV R6, RZ, RZ, -R6 ;  /* 0x000000ffff068224 */ /* 0x000fe200078e0a06 */
[----:B------:R-:W-:-:S02]  /*42e0*/  ISETP.GE.AND P0, PT, R0, RZ, PT ;  /* 0x000000ff0000720c */ /* 0x000fc40003f06270 */
[----:B------:R-:W-:Y:S01]  /*42f0*/  STL [R1+0x2f8], R5 ;  /* 0x0002f80501007387 */ /* 0x000fe20000100800 */
[----:B------:R-:W-:Y:S02]  /*4300*/  IABS R0, R0 ;  /* 0x0000000000007213 */ /* 0x000fe40000000000 */
[--C-:B------:R-:W-:Y:S01]  /*4310*/  @!P2 IMAD.IADD R3, R3, 0x1, -R9.reuse ;  /* 0x000000010303a824 */ /* 0x100fe200078e0a09 */
[----:B------:R0:W-:Y:S01]  /*4320*/  STL [R1+0x2fc], R6 ;  /* 0x0002fc0601007387 */ /* 0x0001e20000100800 */
[----:B------:R-:W-:Y:S01]  /*4330*/  IABS R10, R10 ;  /* 0x0000000a000a7213 */ /* 0x000fe20000000000 */
[----:B------:R-:W-:Y:S01]  /*4340*/  IMAD.HI.U32 R4, R7, R0, RZ ;  /* 0x0000000007047227 */ /* 0x000fe200078e00ff */
[----:B------:R-:W-:Y:S02]  /*4350*/  IADD3 R8, R28, 0xb8, RZ ;  /* 0x000000b81c087810 */ /* 0x000fe40007ffe0ff */
[----:B------:R-:W-:Y:S01]  /*4360*/  ISETP.GT.U32.AND P2, PT, R9, R3, PT ;  /* 0x000000030900720c */ /* 0x000fe20003f44070 */
[----:B------:R-:W-:Y:S01]  /*4370*/  @!P6 IMAD.IADD R2, R2, 0x1, -R9 ;  /* 0x000000010202e824 */ /* 0x000fe200078e0a09 */
[----:B------:R-:W-:Y:S01]  /*4380*/  ISETP.GE.AND P6, PT, R8, RZ, PT ;  /* 0x000000ff0800720c */ /* 0x000fe20003fc6270 */
[----:B------:R-:W-:Y:S01]  /*4390*/  IMAD.MOV R4, RZ, RZ, -R4 ;  /* 0x000000ffff047224 */ /* 0x000fe200078e0a04 */
[----:B------:R-:W-:Y:S01]  /*43a0*/  IABS R8, R8 ;  /* 0x0000000800087213 */ /* 0x000fe20000000000 */
[----:B0-----:R-:W-:Y:S01]  /*43b0*/  IMAD.HI.U32 R6, R7, R13, RZ ;  /* 0x0000000d07067227 */ /* 0x001fe200078e00ff */
[----:B------:R-:W-:-:S03]  /*43c0*/  IADD3 R12, R28, 0xb6, RZ ;  /* 0x000000b61c0c7810 */ /* 0x000fc60007ffe0ff */
[----:B------:R-:W-:Y:S01]  /*43d0*/  IMAD.MOV R6, RZ, RZ, -R6 ;  /* 0x000000ffff067224 */ /* 0x000fe200078e0a06 */
[----:B------:R-:W-:Y:S01]  /*43e0*/  IABS R16, R12 ;  /* 0x0000000c00107213 */ /* 0x000fe20000000000 */
[----:B------:R-:W-:Y:S02]  /*43f0*/  IMAD.MOV.U32 R11, RZ, RZ, R2 ;  /* 0x000000ffff0b7224 */ /* 0x000fe400078e0002 */
[----:B------:R-:W-:Y:S02]  /*4400*/  IMAD R13, R9, R6, R13 ;  /* 0x00000006090d7224 */ /* 0x000fe400078e020d */
[----:B------:R-:W-:Y:S02]  /*4410*/  @!P3 IMAD.MOV R11, RZ, RZ, -R11 ;  /* 0x000000ffff0bb224 */ /* 0x000fe400078e0a0b */
[----:B------:R-:W-:Y:S01]  /*4420*/  @!P2 IMAD.IADD R3, R3, 0x1, -R9 ;  /* 0x000000010303a824 */ /* 0x000fe200078e0a09 */
[C---:B------:R-:W-:Y:S01]  /*4430*/  ISETP.GT.U32.AND P3, PT, R9.reuse, R13, PT ;  /* 0x0000000d0900720c */ /* 0x040fe20003f64070 */
[----:B------:R-:W-:Y:S01]  /*4440*/  IMAD R0, R9, R4, R0 ;  /* 0x0000000409007224 */ /* 0x000fe200078e0200 */
[----:B------:R-:W-:Y:S01]  /*4450*/  STL [R1+0x2f4], R11 ;  /* 0x0002f40b01007387 */ /* 0x000fe20000100800 */
[----:B------:R-:W-:Y:S01]  /*4460*/  IMAD.MOV.U32 R6, RZ, RZ, R3 ;  /* 0x000000ffff067224 */ /* 0x000fe200078e0003 */
[----:B------:R-:W-:Y:S01]  /*4470*/  IABS R3, R18 ;  /* 0x0000001200037213 */ /* 0x000fe20000000000 */
[----:B------:R-:W-:Y:S01]  /*4480*/  IMAD.HI.U32 R5, R7, R10, RZ ;  /* 0x0000000a07057227 */ /* 0x000fe200078e00ff */
[----:B------:R-:W-:-:S03]  /*4490*/  IADD3 R4, R28, 0xb4, RZ ;  /* 0x000000b41c047810 */ /* 0x000fc60007ffe0ff */
[----:B------:R-:W-:Y:S01]  /*44a0*/  @!P5 IMAD.MOV R6, RZ, RZ, -R6 ;  /* 0x000000ffff06d224 */ /* 0x000fe200078e0a06 */
[----:B------:R-:W-:Y:S01]  /*44b0*/  ISETP.GT.U32.AND P5, PT, R9, R0, PT ;  /* 0x000000000900720c */ /* 0x000fe20003fa4070 */
[----:B------:R-:W-:Y:S01]  /*44c0*/  IMAD.MOV R5, RZ, RZ, -R5 ;  /* 0x000000ffff057224 */ /* 0x000fe200078e0a05 */
[----:B------:R-:W-:Y:S01]  /*44d0*/  IABS R15, R4 ;  /* 0x00000004000f7213 */ /* 0x000fe20000000000 */
[----:B------:R-:W-:Y:S01]  /*44e0*/  @!P3 IMAD.IADD R13, R13, 0x1, -R9 ;  /* 0x000000010d0db824 */ /* 0x000fe200078e0a09 */
[----:B------:R0:W-:Y:S01]  /*44f0*/  STL [R1+0x424], R6 ;  /* 0x0004240601007387 */ /* 0x0001e20000100800 */
[----:B------:R-:W-:Y:S02]  /*4500*/  IMAD R10, R9, R5, R10 ;  /* 0x00000005090a7224 */ /* 0x000fe400078e020a */
[----:B------:R-:W-:Y:S01]  /*4510*/  IMAD.HI.U32 R2, R7, R8, RZ ;  /* 0x0000000807027227 */ /* 0x000fe200078e00ff */
[C---:B------:R-:W-:Y:S02]  /*4520*/  ISETP.GT.U32.AND P3, PT, R9.reuse, R13, PT ;  /* 0x0000000d0900720c */ /* 0x040fe40003f64070 */
[----:B------:R-:W-:Y:S01]  /*4530*/  ISETP.GT.U32.AND P2, PT, R9, R10, PT ;  /* 0x0000000a0900720c */ /* 0x000fe20003f44070 */
[----:B------:R-:W-:-:S02]  /*4540*/  IMAD.MOV R2, RZ, RZ, -R2 ;  /* 0x000000ffff027224 */ /* 0x000fc400078e0a02 */
[----:B------:R-:W-:Y:S01]  /*4550*/  @!P5 IMAD.IADD R0, R0, 0x1, -R9 ;  /* 0x000000010000d824 */ /* 0x000fe200078e0a09 */
[----:B0-----:R-:W-:Y:S01]  /*4560*/  IADD3 R6, R28, 0xb5, RZ ;  /* 0x000000b51c067810 */ /* 0x001fe20007ffe0ff */
[----:B------:R-:W-:Y:S02]  /*4570*/  IMAD R8, R9, R2, R8 ;  /* 0x0000000209087224 */ /* 0x000fe400078e0208 */
[----:B------:R-:W-:Y:S01]  /*4580*/  IMAD.HI.U32 R5, R7, R16, RZ ;  /* 0x0000001007057227 */ /* 0x000fe200078e00ff */
[----:B------:R-:W-:Y:S02]  /*4590*/  ISETP.GT.U32.AND P5, PT, R9, R0, PT ;  /* 0x000000000900720c */ /* 0x000fe40003fa4070 */
[----:B------:R-:W-:Y:S01]  /*45a0*/  IABS R2, R6 ;  /* 0x0000000600027213 */ /* 0x000fe20000000000 */
[----:B------:R-:W-:Y:S02]  /*45b0*/  IMAD.MOV R5, RZ, RZ, -R5 ;  /* 0x000000ffff057224 */ /* 0x000fe400078e0a05 */
[----:B------:R-:W-:-:S02]  /*45c0*/  @!P2 IMAD.IADD R10, R10, 0x1, -R9 ;  /* 0x000000010a0aa824 */ /* 0x000fc400078e0a09 */
[----:B------:R-:W-:Y:S01]  /*45d0*/  @!P3 IMAD.IADD R13, R13, 0x1, -R9 ;  /* 0x000000010d0db824 */ /* 0x000fe200078e0a09 */
[C---:B------:R-:W-:Y:S01]  /*45e0*/  ISETP.GT.U32.AND P3, PT, R9.reuse, R8, PT ;  /* 0x000000080900720c */ /* 0x040fe20003f64070 */
[C---:B------:R-:W-:Y:S01]  /*45f0*/  IMAD R16, R9.reuse, R5, R16 ;  /* 0x0000000509107224 */ /* 0x040fe200078e0210 */
[----:B------:R-:W-:Y:S01]  /*4600*/  ISETP.GT.U32.AND P2, PT, R9, R10, PT ;  /* 0x0000000a0900720c */ /* 0x000fe20003f44070 */
[----:B------:R-:W-:Y:S01]  /*4610*/  IMAD.HI.U32 R11, R7, R3, RZ ;  /* 0x00000003070b7227 */ /* 0x000fe200078e00ff */
[----:B------:R-:W-:-:S03]  /*4620*/  IADD3 R5, R28, 0xb3, RZ ;  /* 0x000000b31c057810 */ /* 0x000fc60007ffe0ff */
[----:B------:R-:W-:Y:S01]  /*4630*/  @!P5 IMAD.IADD R0, R0, 0x1, -R9 ;  /* 0x000000010000d824 */ /* 0x000fe200078e0a09 */
[C---:B------:R-:W-:Y:S01]  /*4640*/  ISETP.GT.U32.AND P5, PT, R9.reuse, R16, PT ;  /* 0x000000100900720c */ /* 0x040fe20003fa4070 */
[----:B------:R-:W-:Y:S02]  /*4650*/  IMAD.MOV R11, RZ, RZ, -R11 ;  /* 0x000000ffff0b7224 */ /* 0x000fe400078e0a0b */
[----:B------:R-:W-:Y:S01]  /*4660*/  IMAD.MOV.U32 R14, RZ, RZ, R13 ;  /* 0x000000ffff0e7224 */ /* 0x000fe200078e000d */
[----:B------:R-:W-:Y:S01]  /*4670*/  IABS R13, R5 ;  /* 0x00000005000d7213 */ /* 0x000fe20000000000 */
[C---:B------:R-:W-:Y:S02]  /*4680*/  IMAD R3, R9.reuse, R11, R3 ;  /* 0x0000000b09037224 */ /* 0x040fe400078e0203 */
[--C-:B------:R-:W-:Y:S01]  /*4690*/  @!P3 IMAD.IADD R8, R8, 0x1, -R9.reuse ;  /* 0x000000010808b824 */ /* 0x100fe200078e0a09 */
[----:B------:R-:W-:Y:S01]  /*46a0*/  ISETP.GE.AND P3, PT, R18, RZ, PT ;  /* 0x000000ff1200720c */ /* 0x000fe20003f66270 */
[--C-:B------:R-:W-:Y:S01]  /*46b0*/  @!P2 IMAD.IADD R10, R10, 0x1, -R9.reuse ;  /* 0x000000010a0aa824 */ /* 0x100fe200078e0a09 */
[C---:B------:R-:W-:Y:S01]  /*46c0*/  ISETP.GT.U32.AND P2, PT, R9.reuse, R3, PT ;  /* 0x000000030900720c */ /* 0x040fe20003f44070 */
[----:B------:R-:W-:Y:S01]  /*46d0*/  @!P1 IMAD.MOV R14, RZ, RZ, -R14 ;  /* 0x000000ffff0e9224 */ /* 0x000fe200078e0a0e */
[----:B------:R-:W-:Y:S01]  /*46e0*/  ISETP.GT.U32.AND P1, PT, R9, R8, PT ;  /* 0x000000080900720c */ /* 0x000fe20003f24070 */
[----:B------:R-:W-:-:S02]  /*46f0*/  @!P5 IMAD.IADD R16, R16, 0x1, -R9 ;  /* 0x000000011010d824 */ /* 0x000fc400078e0a09 */
[----:B------:R-:W-:Y:S01]  /*4700*/  IMAD.HI.U32 R17, R7, R2, RZ ;  /* 0x0000000207117227 */ /* 0x000fe200078e00ff */
[----:B------:R0:W-:Y:S02]  /*4710*/  STL [R1+0x2e0], R14 ;  /* 0x0002e00e01007387 */ /* 0x0001e40000100800 */
[----:B------:R-:W-:Y:S01]  /*4720*/  ISETP.GT.U32.AND P5, PT, R9, R16, PT ;  /* 0x000000100900720c */ /* 0x000fe20003fa4070 */
[----:B------:R-:W-:-:S04]  /*4730*/  IMAD.HI.U32 R11, R7, R15, RZ ;  /* 0x0000000f070b7227 */ /* 0x000fc800078e00ff */
[----:B------:R-:W-:Y:S02]  /*4740*/  IMAD.MOV R17, RZ, RZ, -R17 ;  /* 0x000000ffff117224 */ /* 0x000fe400078e0a11 */
[----:B------:R-:W-:Y:S02]  /*4750*/  IMAD.MOV R11, RZ, RZ, -R11 ;  /* 0x000000ffff0b7224 */ /* 0x000fe400078e0a0b */
[----:B0-----:R-:W-:Y:S02]  /*4760*/  IMAD.MOV.U32 R14, RZ, RZ, R10 ;  /* 0x000000ffff0e7224 */ /* 0x001fe400078e000a */
[----:B------:R-:W-:-:S04]  /*4770*/  IMAD.HI.U32 R10, R7, R13, RZ ;  /* 0x0000000d070a7227 */ /* 0x000fc800078e00ff */
[--C-:B------:R-:W-:Y:S01]  /*4780*/  @!P2 IMAD.IADD R3, R3, 0x1, -R9.reuse ;  /* 0x000000010303a824 */ /* 0x100fe200078e0a09 */
[----:B------:R-:W-:Y:S01]  /*4790*/  ISETP.GE.AND P2, PT, R12, RZ, PT ;  /* 0x000000ff0c00720c */ /* 0x000fe20003f46270 */
[C---:B------:R-:W-:Y:S01]  /*47a0*/  IMAD R2, R9.reuse, R17, R2 ;  /* 0x0000001109027224 */ /* 0x040fe200078e0202 */
[----:B------:R-:W-:Y:S01]  /*47b0*/  IADD3 R12, R28, 0xb0, RZ ;  /* 0x000000b01c0c7810 */ /* 0x000fe20007ffe0ff */
[----:B------:R-:W-:Y:S02]  /*47c0*/  @!P1 IMAD.IADD R8, R8, 0x1, -R9 ;  /* 0x0000000108089824 */ /* 0x000fe400078e0a09 */
[----:B------:R-:W-:Y:S01]  /*47d0*/  IMAD.MOV R10, RZ, RZ, -R10 ;  /* 0x000000ffff0a7224 */ /* 0x000fe200078e0a0a */
[C---:B------:R-:W-:Y:S01]  /*47e0*/  ISETP.GT.U32.AND P1, PT, R9.reuse, R2, PT ;  /* 0x000000020900720c */ /* 0x040fe20003f24070 */
[C---:B------:R-:W-:Y:S02]  /*47f0*/  IMAD R15, R9.reuse, R11, R15 ;  /* 0x0000000b090f7224 */ /* 0x040fe400078e020f */
[----:B------:R-:W-:Y:S01]  /*4800*/  @!P4 IMAD.MOV R14, RZ, RZ, -R14 ;  /* 0x000000ffff0ec224 */ /* 0x000fe200078e0a0e */
[----:B------:R-:W-:Y:S01]  /*4810*/  ISETP.GT.U32.AND P4, PT, R9, R3, PT ;  /* 0x000000030900720c */ /* 0x000fe20003f84070 */
[----:B------:R-:W-:-:S02]  /*4820*/  IMAD.MOV.U32 R11, RZ, RZ, R8 ;  /* 0x000000ffff0b7224 */ /* 0x000fc400078e0008 */
[C---:B------:R-:W-:Y:S01]  /*4830*/  IMAD R13, R9.reuse, R10, R13 ;  /* 0x0000000a090d7224 */ /* 0x040fe200078e020d */
[----:B------:R-:W-:Y:S01]  /*4840*/  STL [R1+0x2d8], R14 ;  /* 0x0002d80e01007387 */ /* 0x000fe20000100800 */
[----:B------:R-:W-:Y:S01]  /*4850*/  @!P6 IMAD.MOV R11, RZ, RZ, -R11 ;  /* 0x000000ffff0be224 */ /* 0x000fe200078e0a0b */
[C---:B------:R-:W-:Y:S01]  /*4860*/  ISETP.GT.U32.AND P6, PT, R9.reuse, R15, PT ;  /* 0x0000000f0900720c */ /* 0x040fe20003fc4070 */
[--C-:B------:R-:W-:Y:S01]  /*4870*/  @!P5 IMAD.IADD R16, R16, 0x1, -R9.reuse ;  /* 0x000000011010d824 */ /* 0x100fe200078e0a09 */
[----:B------:R-:W-:Y:S01]  /*4880*/  ISETP.GT.U32.AND P5, PT, R9, R13, PT ;  /* 0x0000000d0900720c */ /* 0x000fe20003fa4070 */
[----:B------:R-:W-:Y:S01]  /*4890*/  @!P0 IMAD.MOV R0, RZ, RZ, -R0 ;  /* 0x000000ffff008224 */ /* 0x000fe200078e0a00 */
[----:B------:R-:W-:Y:S01]  /*48a0*/  ISETP.GE.AND P0, PT, R6, RZ, PT ;  /* 0x000000ff0600720c */ /* 0x000fe20003f06270 */
[--C-:B------:R-:W-:Y:S01]  /*48b0*/  @!P1 IMAD.IADD R2, R2, 0x1, -R9.reuse ;  /* 0x0000000102029824 */ /* 0x100fe200078e0a09 */
[----:B------:R-:W-:Y:S01]  /*48c0*/  ISETP.GE.AND P1, PT, R5, RZ, PT ;  /* 0x000000ff0500720c */ /* 0x000fe20003f26270 */
[----:B------:R-:W-:Y:S01]  /*48d0*/  @!P4 IMAD.IADD R3, R3, 0x1, -R9 ;  /* 0x000000010303c824 */ /* 0x000fe200078e0a09 */
[----:B------:R0:W-:Y:S01]  /*48e0*/  STL [R1+0x2d4], R0 ;  /* 0x0002d40001007387 */ /* 0x0001e20000100800 */
[----:B------:R-:W-:Y:S01]  /*48f0*/  ISETP.GE.AND P4, PT, R4, RZ, PT ;  /* 0x000000ff0400720c */ /* 0x000fe20003f86270 */
[----:B------:R-:W-:Y:S01]  /*4900*/  @!P2 IMAD.MOV R16, RZ, RZ, -R16 ;  /* 0x000000ffff10a224 */ /* 0x000fe200078e0a10 */
[C---:B------:R-:W-:Y:S01]  /*4910*/  IADD3 R4, R28.reuse, 0xb1, RZ ;  /* 0x000000b11c047810 */ /* 0x040fe20007ffe0ff */
[----:B------:R-:W-:Y:S01]  /*4920*/  IMAD.MOV.U32 R10, RZ, RZ, R3 ;  /* 0x000000ffff0a7224 */ /* 0x000fe200078e0003 */
[----:B------:R1:W-:Y:S01]  /*4930*/  STL [R1+0x2d0], R11 ;  /* 0x0002d00b01007387 */ /* 0x0003e20000100800 */
[--C-:B------:R-:W-:Y:S01]  /*4940*/  @!P6 IMAD.IADD R15, R15, 0x1, -R9.reuse ;  /* 0x000000010f0fe824 */ /* 0x100fe200078e0a09 */
[----:B------:R-:W-:Y:S01]  /*4950*/  IABS R5, R4 ;  /* 0x0000000400057213 */ /* 0x000fe20000000000 */
[----:B------:R-:W-:Y:S01]  /*4960*/  @!P5 IMAD.IADD R13, R13, 0x1, -R9 ;  /* 0x000000010d0dd824 */ /* 0x000fe200078e0a09 */
[----:B------:R-:W-:Y:S01]  /*4970*/  ISETP.GT.U32.AND P6, PT, R9, R2, PT ;  /* 0x000000020900720c */ /* 0x000fe20003fc4070 */
[----:B------:R-:W-:Y:S01]  /*4980*/  @!P3 IMAD.MOV R10, RZ, RZ, -R10 ;  /* 0x000000ffff0ab224 */ /* 0x000fe200078e0a0a */
[----:B0-----:R-:W-:Y:S01]  /*4990*/  IADD3 R0, R28, 0xb2, RZ ;  /* 0x000000b21c007810 */ /* 0x001fe20007ffe0ff */
[----:B------:R-:W-:Y:S01]  /*49a0*/  IMAD.HI.U32 R3, R7, R5, RZ ;  /* 0x0000000507037227 */ /* 0x000fe200078e00ff */
[----:B------:R-:W-:-:S02]  /*49b0*/  ISETP.GT.U32.AND P5, PT, R9, R13, PT ;  /* 0x0000000d0900720c */ /* 0x000fc40003fa4070 */
[----:B------:R-:W-:Y:S01]  /*49c0*/  IABS R6, R0 ;  /* 0x0000000000067213 */ /* 0x000fe20000000000 */
[----:B------:R-:W-:Y:S01]  /*49d0*/  IMAD.MOV R3, RZ, RZ, -R3 ;  /* 0x000000ffff037224 */ /* 0x000fe200078e0a03 */
[----:B------:R-:W-:Y:S01]  /*49e0*/  ISETP.GT.U32.AND P3, PT, R9, R15, PT ;  /* 0x0000000f0900720c */ /* 0x000fe20003f64070 */
[----:B------:R0:W-:Y:S01]  /*49f0*/  STL [R1+0x2a8], R10 ;  /* 0x0002a80a01007387 */ /* 0x0001e20000100800 */
[----:B-1----:R-:W-:Y:S01]  /*4a00*/  IABS R11, R12 ;  /* 0x0000000c000b7213 */ /* 0x002fe20000000000 */
[----:B------:R-:W-:Y:S02]  /*4a10*/  IMAD.HI.U32 R8, R7, R6, RZ ;  /* 0x0000000607087227 */ /* 0x000fe400078e00ff */
[----:B------:R-:W-:Y:S02]  /*4a20*/  STL [R1+0x2ac], R16 ;  /* 0x0002ac1001007387 */ /* 0x000fe40000100800 */
[----:B------:R-:W-:Y:S02]  /*4a30*/  IMAD.MOV R8, RZ, RZ, -R8 ;  /* 0x000000ffff087224 */ /* 0x000fe400078e0a08 */
[----:B------:R-:W-:-:S02]  /*4a40*/  @!P6 IMAD.IADD R2, R2, 0x1, -R9 ;  /* 0x000000010202e824 */ /* 0x000fc400078e0a09 */
[C---:B------:R-:W-:Y:S01]  /*4a50*/  IMAD R6, R9.reuse, R8, R6 ;  /* 0x0000000809067224 */ /* 0x040fe200078e0206 */
[----:B0-----:R-:W-:Y:S01]  /*4a60*/  IADD3 R10, R28, 0xaf, RZ ;  /* 0x000000af1c0a7810 */ /* 0x001fe20007ffe0ff */
[----:B------:R-:W-:Y:S02]  /*4a70*/  IMAD R5, R9, R3, R5 ;  /* 0x0000000309057224 */ /* 0x000fe400078e0205 */
[--C-:B------:R-:W-:Y:S01]  /*4a80*/  @!P5 IMAD.IADD R13, R13, 0x1, -R9.reuse ;  /* 0x000000010d0dd824 */ /* 0x100fe200078e0a09 */
[----:B------:R-:W-:Y:S01]  /*4a90*/  ISETP.GT.U32.AND P6, PT, R9, R6, PT ;  /* 0x000000060900720c */ /* 0x000fe20003fc4070 */
[----:B------:R-:W-:Y:S01]  /*4aa0*/  IMAD.HI.U32 R3, R7, R11, RZ ;  /* 0x0000000b07037227 */ /* 0x000fe200078e00ff */
[----:B------:R-:W-:Y:S02]  /*4ab0*/  ISETP.GT.U32.AND P5, PT, R9, R5, PT ;  /* 0x000000050900720c */ /* 0x000fe40003fa4070 */
[----:B------:R-:W-:Y:S01]  /*4ac0*/  IABS R18, R10 ;  /* 0x0000000a00127213 */ /* 0x000fe20000000000 */
[----:B------:R-:W-:Y:S01]  /*4ad0*/  @!P3 IMAD.IADD R15, R15, 0x1, -R9 ;  /* 0x000000010f0fb824 */ /* 0x000fe200078e0a09 */
[----:B------:R-:W-:Y:S01]  /*4ae0*/  ISETP.GE.AND P3, PT, R0, RZ, PT ;  /* 0x000000ff0000720c */ /* 0x000fe20003f66270 */
[----:B------:R-:W-:Y:S01]  /*4af0*/  IMAD.MOV R3, RZ, RZ, -R3 ;  /* 0x000000ffff037224 */ /* 0x000fe200078e0a03 */
[----:B------:R-:W-:Y:S01]  /*4b00*/  IADD3 R0, R28, 0xae, RZ ;  /* 0x000000ae1c007810 */ /* 0x000fe20007ffe0ff */
[----:B------:R-:W-:-:S04]  /*4b10*/  IMAD.HI.U32 R8, R7, R18, RZ ;  /* 0x0000001207087227 */ /* 0x000fc800078e00ff */
[--C-:B------:R-:W-:Y:S01]  /*4b20*/  @!P6 IMAD.IADD R6, R6, 0x1, -R9.reuse ;  /* 0x000000010606e824 */ /* 0x100fe200078e0a09 */
[----:B------:R-:W-:Y:S01]  /*4b30*/  ISETP.GE.AND P6, PT, R4, RZ, PT ;  /* 0x000000ff0400720c */ /* 0x000fe20003fc6270 */
[----:B------:R-:W-:Y:S01]  /*4b40*/  @!P5 IMAD.IADD R5, R5, 0x1, -R9 ;  /* 0x000000010505d824 */ /* 0x000fe200078e0a09 */
[----:B------:R-:W-:Y:S01]  /*4b50*/  IADD3 R4, R28, 0xad, RZ ;  /* 0x000000ad1c047810 */ /* 0x000fe20007ffe0ff */
[----:B------:R-:W-:Y:S01]  /*4b60*/  IMAD.MOV.U32 R14, RZ, RZ, R2 ;  /* 0x000000ffff0e7224 */ /* 0x000fe200078e0002 */
[C---:B------:R-:W-:Y:S01]  /*4b70*/  ISETP.GT.U32.AND P5, PT, R9.reuse, R6, PT ;  /* 0x000000060900720c */ /* 0x040fe20003fa4070 */
[----:B------:R-:W-:Y:S02]  /*4b80*/  IMAD.MOV R8, RZ, RZ, -R8 ;  /* 0x000000ffff087224 */ /* 0x000fe400078e0a08 */
[C---:B------:R-:W-:Y:S01]  /*4b90*/  IMAD R11, R9.reuse, R3, R11 ;  /* 0x00000003090b7224 */ /* 0x040fe200078e020b */
[----:B------:R-:W-:Y:S01]  /*4ba0*/  IABS R3, R0 ;  /* 0x0000000000037213 */ /* 0x000fe20000000000 */
[----:B------:R-:W-:Y:S01]  /*4bb0*/  @!P0 IMAD.MOV R14, RZ, RZ, -R14 ;  /* 0x000000ffff0e8224 */ /* 0x000fe200078e0a0e */
[C---:B------:R-:W-:Y:S01]  /*4bc0*/  ISETP.GT.U32.AND P0, PT, R9.reuse, R5, PT ;  /* 0x000000050900720c */ /* 0x040fe20003f04070 */
[----:B------:R-:W-:Y:S01]  /*4bd0*/  IMAD R18, R9, R8, R18 ;  /* 0x0000000809127224 */ /* 0x000fe200078e0212 */
[----:B------:R-:W-:Y:S01]  /*4be0*/  IABS R8, R4 ;  /* 0x0000000400087213 */ /* 0x000fe20000000000 */
[----:B------:R-:W-:Y:S01]  /*4bf0*/  IMAD.HI.U32 R2, R7, R3, RZ ;  /* 0x0000000307027227 */ /* 0x000fe200078e00ff */
[----:B------:R0:W-:Y:S01]  /*4c00*/  STL [R1+0x2c8], R14 ;  /* 0x0002c80e01007387 */ /* 0x0001e20000100800 */
[----:B------:R-:W-:-:S02]  /*4c10*/  ISETP.GT.U32.AND P2, PT, R9, R11, PT ;  /* 0x0000000b0900720c */ /* 0x000fc40003f44070 */
[----:B------:R-:W-:Y:S01]  /*4c20*/  @!P4 IMAD.MOV R15, RZ, RZ, -R15 ;  /* 0x000000ffff0fc224 */ /* 0x000fe200078e0a0f */
[----:B------:R-:W-:Y:S01]  /*4c30*/  ISETP.GT.U32.AND P4, PT, R9, R18, PT ;  /* 0x000000120900720c */ /* 0x000fe20003f84070 */
[--C-:B------:R-:W-:Y:S01]  /*4c40*/  @!P5 IMAD.IADD R6, R6, 0x1, -R9.reuse ;  /* 0x000000010606d824 */ /* 0x100fe200078e0a09 */
[----:B------:R-:W-:Y:S01]  /*4c50*/  ISETP.GE.AND P5, PT, R10, RZ, PT ;  /* 0x000000ff0a00720c */ /* 0x000fe20003fa6270 */
[----:B------:R-:W-:Y:S01]  /*4c60*/  IMAD.MOV R2, RZ, RZ, -R2 ;  /* 0x000000ffff027224 */ /* 0x000fe200078e0a02 */
[----:B------:R1:W-:Y:S01]  /*4c70*/  STL [R1+0x2b4], R15 ;  /* 0x0002b40f01007387 */ /* 0x0003e20000100800 */
[----:B------:R-:W-:Y:S01]  /*4c80*/  @!P0 IMAD.IADD R5, R5, 0x1, -R9 ;  /* 0x0000000105058824 */ /* 0x000fe200078e0a09 */
[----:B------:R-:W-:Y:S01]  /*4c90*/  ISETP.GE.AND P0, PT, R0, RZ, PT ;  /* 0x000000ff0000720c */ /* 0x000fe20003f06270 */
[----:B0-----:R-:W-:Y:S01]  /*4ca0*/  IMAD.MOV.U32 R14, RZ, RZ, R13 ;  /* 0x000000ffff0e7224 */ /* 0x001fe200078e000d */
[----:B------:R-:W-:Y:S01]  /*4cb0*/  IADD3 R0, R28, 0xac, RZ ;  /* 0x000000ac1c007810 */ /* 0x000fe20007ffe0ff */
[----:B------:R-:W-:-:S03]  /*4cc0*/  IMAD.HI.U32 R13, R7, R8, RZ ;  /* 0x00000008070d7227 */ /* 0x000fc600078e00ff */
[----:B------:R-:W-:Y:S01]  /*4cd0*/  IABS R10, R0 ;  /* 0x00000000000a7213 */ /* 0x000fe20000000000 */
[----:B------:R-:W-:Y:S01]  /*4ce0*/  @!P1 IMAD.MOV R14, RZ, RZ, -R14 ;  /* 0x000000ffff0e9224 */ /* 0x000fe200078e0a0e */
[----:B------:R-:W-:Y:S01]  /*4cf0*/  ISETP.GE.AND P1, PT, R12, RZ, PT ;  /* 0x000000ff0c00720c */ /* 0x000fe20003f26270 */
[----:B------:R-:W-:Y:S02]  /*4d00*/  IMAD.MOV R13, RZ, RZ, -R13 ;  /* 0x000000ffff0d7224 */ /* 0x000fe400078e0a0d */
[C---:B------:R-:W-:Y:S01]  /*4d10*/  IMAD R3, R9.reuse, R2, R3 ;  /* 0x0000000209037224 */ /* 0x040fe200078e0203 */
[----:B------:R0:W-:Y:S01]  /*4d20*/  STL [R1+0x2c4], R14 ;  /* 0x0002c40e01007387 */ /* 0x0001e20000100800 */
[----:B-1----:R-:W-:Y:S01]  /*4d30*/  IMAD.MOV.U32 R15, RZ, RZ, R6 ;  /* 0x000000ffff0f7224 */ /* 0x002fe200078e0006 */
[----:B------:R-:W-:Y:S01]  /*4d40*/  IADD3 R2, R28, 0xab, RZ ;  /* 0x000000ab1c027810 */ /* 0x000fe20007ffe0ff */
[C---:B------:R-:W-:Y:S02]  /*4d50*/  IMAD R8, R9.reuse, R13, R8 ;  /* 0x0000000d09087224 */ /* 0x040fe400078e0208 */
[----:B------:R-:W-:Y:S01]  /*4d60*/  @!P3 IMAD.MOV R15, RZ, RZ, -R15 ;  /* 0x000000ffff0fb224 */ /* 0x000fe200078e0a0f */
[----:B------:R-:W-:Y:S01]  /*4d70*/  ISETP.GT.U32.AND P3, PT, R9, R3, PT ;  /* 0x000000030900720c */ /* 0x000fe20003f64070 */
[--C-:B------:R-:W-:Y:S01]  /*4d80*/  @!P4 IMAD.IADD R18, R18, 0x1, -R9.reuse ;  /* 0x000000011212c824 */ /* 0x100fe200078e0a09 */
[----:B------:R-:W-:Y:S01]  /*4d90*/  IABS R6, R2 ;  /* 0x0000000200067213 */ /* 0x000fe20000000000 */
[----:B------:R-:W-:Y:S01]  /*4da0*/  @!P2 IMAD.IADD R11, R11, 0x1, -R9 ;  /* 0x000000010b0ba824 */ /* 0x000fe200078e0a09 */
[----:B------:R-:W-:Y:S01]  /*4db0*/  STL [R1+0x2b8], R15 ;  /* 0x0002b80f01007387 */ /* 0x000fe20000100800 */
[----:B0-----:R-:W-:Y:S01]  /*4dc0*/  IMAD.MOV.U32 R14, RZ, RZ, R5 ;  /* 0x000000ffff0e7224 */ /* 0x001fe200078e0005 */
[----:B------:R-:W-:Y:S01]  /*4dd0*/  ISETP.GT.U32.AND P4, PT, R9, R18, PT ;  /* 0x000000120900720c */ /* 0x000fe20003f84070 */
[----:B------:R-:W-:Y:S01]  /*4de0*/  IMAD.HI.U32 R5, R7, R10, RZ ;  /* 0x0000000a07057227 */ /* 0x000fe200078e00ff */
[----:B------:R-:W-:-:S03]  /*4df0*/  ISETP.GT.U32.AND P2, PT, R9, R11, PT ;  /* 0x0000000b0900720c */ /* 0x000fc60003f44070 */
[----:B------:R-:W-:Y:S01]  /*4e00*/  @!P6 IMAD.MOV R14, RZ, RZ, -R14 ;  /* 0x000000ffff0ee224 */ /* 0x000fe200078e0a0e */
[----:B------:R-:W-:Y:S01]  /*4e10*/  ISETP.GT.U32.AND P6, PT, R9, R8, PT ;  /* 0x000000080900720c */ /* 0x000fe20003fc4070 */
[----:B------:R-:W-:Y:S02]  /*4e20*/  @!P3 IMAD.IADD R3, R3, 0x1, -R9 ;  /* 0x000000010303b824 */ /* 0x000fe400078e0a09 */
[----:B------:R-:W-:Y:S01]  /*4e30*/  IMAD.MOV R5, RZ, RZ, -R5 ;  /* 0x000000ffff057224 */ /* 0x000fe200078e0a05 */
[----:B------:R0:W-:Y:S02]  /*4e40*/  STL [R1+0x2c0], R14 ;  /* 0x0002c00e01007387 */ /* 0x0001e40000100800 */
[----:B------:R-:W-:Y:S01]  /*4e50*/  ISETP.GT.U32.AND P3, PT, R9, R3, PT ;  /* 0x000000030900720c */ /* 0x000fe20003f64070 */
[----:B------:R-:W-:Y:S01]  /*4e60*/  @!P4 IMAD.IADD R18, R18, 0x1, -R9 ;  /* 0x000000011212c824 */ /* 0x000fe200078e0a09 */
[----:B------:R-:W-:Y:S01]  /*4e70*/  ISETP.GE.AND P4, PT, R0, RZ, PT ;  /* 0x000000ff0000720c */ /* 0x000fe20003f86270 */
[----:B------:R-:W-:-:S04]  /*4e80*/  IMAD.HI.U32 R0, R7, R6, RZ ;  /* 0x0000000607007227 */ /* 0x000fc800078e00ff */
[--C-:B------:R-:W-:Y:S02]  /*4e90*/  @!P6 IMAD.IADD R8, R8, 0x1, -R9.reuse ;  /* 0x000000010808e824 */ /* 0x100fe400078e0a09 */
[----:B------:R-:W-:Y:S02]  /*4ea0*/  IMAD.MOV R0, RZ, RZ, -R0 ;  /* 0x000000ffff007224 */ /* 0x000fe400078e0a00 */
[C---:B------:R-:W-:Y:S01]  /*4eb0*/  IMAD R10, R9.reuse, R5, R10 ;  /* 0x00000005090a7224 */ /* 0x040fe200078e020a */
[C---:B------:R-:W-:Y:S01]  /*4ec0*/  ISETP.GT.U32.AND P6, PT, R9.reuse, R8, PT ;  /* 0x000000080900720c */ /* 0x040fe20003fc4070 */
[----:B------:R-:W-:Y:S01]  /*4ed0*/  IMAD R6, R9, R0, R6 ;  /* 0x0000000009067224 */ /* 0x000fe200078e0206 */
[----:B------:R-:W-:Y:S01]  /*4ee0*/  IADD3 R0, R28, 0xa7, RZ ;  /* 0x000000a71c007810 */ /* 0x000fe20007ffe0ff */
[--C-:B------:R-:W-:Y:S01]  /*4ef0*/  @!P3 IMAD.IADD R3, R3, 0x1, -R9.reuse ;  /* 0x000000010303b824 */ /* 0x100fe200078e0a09 */
[----:B------:R-:W-:Y:S01]  /*4f00*/  ISETP.GT.U32.AND P3, PT, R9, R10, PT ;  /* 0x0000000a0900720c */ /* 0x000fe20003f64070 */
[----:B------:R-:W-:Y:S01]  /*4f10*/  @!P2 IMAD.IADD R11, R11, 0x1, -R9 ;  /* 0x000000010b0ba824 */ /* 0x000fe200078e0a09 */
[----:B------:R-:W-:Y:S01]  /*4f20*/  ISETP.GE.AND P2, PT, R4, RZ, PT ;  /* 0x000000ff0400720c */ /* 0x000fe20003f46270 */
[----:B0-----:R-:W-:Y:S01]  /*4f30*/  IMAD.MOV.U32 R14, RZ, RZ, R18 ;  /* 0x000000ffff0e7224 */ /* 0x001fe200078e0012 */
[C---:B------:R-:W-:Y:S01]  /*4f40*/  IADD3 R4, R28.reuse, 0xaa, RZ ;  /* 0x000000aa1c047810 */ /* 0x040fe20007ffe0ff */
[----:B------:R-:W-:Y:S01]  /*4f50*/  IMAD.MOV.U32 R12, RZ, RZ, R11 ;  /* 0x000000ffff0c7224 */ /* 0x000fe200078e000b */
[----:B------:R-:W-:Y:S01]  /*4f60*/  IADD3 R11, R28, 0xa9, RZ ;  /* 0x000000a91c0b7810 */ /* 0x000fe20007ffe0ff */
[----:B------:R-:W-:Y:S01]  /*4f70*/  @!P5 IMAD.MOV R14, RZ, RZ, -R14 ;  /* 0x000000ffff0ed224 */ /* 0x000fe200078e0a0e */
[----:B------:R-:W-:Y:S01]  /*4f80*/  IABS R13, R4 ;  /* 0x00000004000d7213 */ /* 0x000fe20000000000 */
[----:B------:R-:W-:Y:S01]  /*4f90*/  @!P6 IMAD.IADD R8, R8, 0x1, -R9 ;  /* 0x000000010808e824 */ /* 0x000fe200078e0a09 */
[----:B------:R-:W-:Y:S01]  /*4fa0*/  ISETP.GT.U32.AND P6, PT, R9, R6, PT ;  /* 0x000000060900720c */ /* 0x000fe20003fc4070 */
[----:B------:R-:W-:Y:S01]  /*4fb0*/  @!P1 IMAD.MOV R12, RZ, RZ, -R12 ;  /* 0x000000ffff0c9224 */ /* 0x000fe200078e0a0c */
[----:B------:R-:W-:Y:S01]  /*4fc0*/  ISETP.GE.AND P1, PT, R2, RZ, PT ;  /* 0x000000ff0200720c */ /* 0x000fe20003f26270 */
[----:B------:R-:W-:Y:S01]  /*4fd0*/  IMAD.HI.U32 R2, R7, R13, RZ ;  /* 0x0000000d07027227 */ /* 0x000fe200078e00ff */
[----:B------:R-:W-:-:S02]  /*4fe0*/  IABS R16, R11 ;  /* 0x0000000b00107213 */ /* 0x000fc40000000000 */
[----:B------:R0:W-:Y:S01]  /*4ff0*/  STL [R1+0x2bc], R12 ;  /* 0x0002bc0c01007387 */ /* 0x0001e20000100800 */
[----:B------:R-:W-:Y:S01]  /*5000*/  @!P3 IMAD.IADD R10, R10, 0x1, -R9 ;  /* 0x000000010a0ab824 */ /* 0x000fe200078e0a09 */
[----:B------:R-:W-:Y:S01]  /*5010*/  ISETP.GE.AND P5, PT, R4, RZ, PT ;  /* 0x000000ff0400720c */ /* 0x000fe20003fa6270 */
[----:B------:R-:W-:Y:S01]  /*5020*/  IMAD.MOV R2, RZ, RZ, -R2 ;  /* 0x000000ffff027224 */ /* 0x000fe200078e0a02 */
[----:B------:R1:W-:Y:S01]  /*5030*/  STL [R1+0x2b0], R14 ;  /* 0x0002b00e01007387 */ /* 0x0003e20000100800 */
[----:B------:R-:W-:Y:S01]  /*5040*/  IMAD.HI.U32 R19, R7, R16, RZ ;  /* 0x0000001007137227 */ /* 0x000fe200078e00ff */
[----:B------:R-:W-:-:S03]  /*5050*/  IADD3 R5, R28, 0xa6, RZ ;  /* 0x000000a61c057810 */ /* 0x000fc60007ffe0ff */
[----:B------:R-:W-:Y:S01]  /*5060*/  @!P6 IMAD.IADD R6, R6, 0x1, -R9 ;  /* 0x000000010606e824 */ /* 0x000fe200078e0a09 */
[----:B0-----:R-:W-:Y:S01]  /*5070*/  IADD3 R12, R28, 0xa8, RZ ;  /* 0x000000a81c0c7810 */ /* 0x001fe20007ffe0ff */
[C---:B------:R-:W-:Y:S01]  /*5080*/  IMAD R13, R9.reuse, R2, R13 ;  /* 0x00000002090d7224 */ /* 0x040fe200078e020d */
[C---:B------:R-:W-:Y:S01]  /*5090*/  ISETP.GT.U32.AND P6, PT, R9.reuse, R10, PT ;  /* 0x0000000a0900720c */ /* 0x040fe20003fc4070 */
[----:B------:R-:W-:Y:S01]  /*50a0*/  IMAD.MOV R19, RZ, RZ, -R19 ;  /* 0x000000ffff137224 */ /* 0x000fe200078e0a13 */
[----:B------:R-:W-:Y:S01]  /*50b0*/  IABS R15, R12 ;  /* 0x0000000c000f7213 */ /* 0x000fe20000000000 */
[----:B-1----:R-:W-:Y:S01]  /*50c0*/  IMAD.MOV.U32 R14, RZ, RZ, R3 ;  /* 0x000000ffff0e7224 */ /* 0x002fe200078e0003 */
[----:B------:R-:W-:Y:S01]  /*50d0*/  IABS R2, R0 ;  /* 0x0000000000027213 */ /* 0x000fe20000000000 */
[C---:B------:R-:W-:Y:S01]  /*50e0*/  IMAD R4, R9.reuse, R19, R16 ;  /* 0x0000001309047224 */ /* 0x040fe200078e0210 */
[----:B------:R-:W-:Y:S01]  /*50f0*/  ISETP.GT.U32.AND P3, PT, R9, R13, PT ;  /* 0x0000000d0900720c */ /* 0x000fe20003f64070 */
[----:B------:R-:W-:Y:S01]  /*5100*/  IMAD.HI.U32 R17, R7, R15, RZ ;  /* 0x0000000f07117227 */ /* 0x000fe200078e00ff */
[----:B------:R-:W-:-:S03]  /*5110*/  IABS R16, R5 ;  /* 0x0000000500107213 */ /* 0x000fc60000000000 */
[----:B------:R-:W-:Y:S02]  /*5120*/  IMAD.MOV.U32 R18, RZ, RZ, R2 ;  /* 0x000000ffff127224 */ /* 0x000fe400078e0002 */
[----:B------:R-:W-:Y:S01]  /*5130*/  @!P0 IMAD.MOV R14, RZ, RZ, -R14 ;  /* 0x000000ffff0e8224 */ /* 0x000fe200078e0a0e */
[C---:B------:R-:W-:Y:S01]  /*5140*/  ISETP.GT.U32.AND P0, PT, R9.reuse, R6, PT ;  /* 0x000000060900720c */ /* 0x040fe20003f04070 */
[----:B------:R-:W-:Y:S02]  /*5150*/  IMAD.MOV R17, RZ, RZ, -R17 ;  /* 0x000000ffff117224 */ /* 0x000fe400078e0a11 */
[----:B------:R-:W-:Y:S01]  /*5160*/  @!P6 IMAD.IADD R10, R10, 0x1, -R9 ;  /* 0x000000010a0ae824 */ /* 0x000fe200078e0a09 */
[----:B------:R-:W-:Y:S01]  /*5170*/  ISETP.GT.U32.AND P6, PT, R9, R4, PT ;  /* 0x000000040900720c */ /* 0x000fe20003fc4070 */
[----:B------:R-:W-:Y:S01]  /*5180*/  IMAD.HI.U32 R3, R7, R18, RZ ;  /* 0x0000001207037227 */ /* 0x000fe200078e00ff */
[----:B------:R0:W-:Y:S03]  /*5190*/  STL [R1+0x2a4], R14 ;  /* 0x0002a40e01007387 */ /* 0x0001e60000100800 */
[----:B------:R-:W-:-:S02]  /*51a0*/  IMAD R2, R9, R17, R15 ;  /* 0x0000001109027224 */ /* 0x000fc400078e020f */
[----:B------:R-:W-:Y:S02]  /*51b0*/  IMAD.MOV.U32 R15, RZ, RZ, R8 ;  /* 0x000000ffff0f7224 */ /* 0x000fe400078e0008 */
[----:B------:R-:W-:-:S04]  /*51c0*/  IMAD.HI.U32 R8, R7, R16, RZ ;  /* 0x0000001007087227 */ /* 0x000fc800078e00ff */
[----:B0-----:R-:W-:Y:S02]  /*51d0*/  IMAD.MOV.U32 R14, RZ, RZ, R10 ;  /* 0x000000ffff0e7224 */ /* 0x001fe400078e000a */
[----:B------:R-:W-:Y:S02]  /*51e0*/  IMAD.MOV R3, RZ, RZ, -R3 ;  /* 0x000000ffff037224 */ /* 0x000fe400078e0a03 */
[--C-:B------:R-:W-:Y:S02]  /*51f0*/  @!P3 IMAD.IADD R13, R13, 0x1, -R9.reuse ;  /* 0x000000010d0db824 */ /* 0x100fe400078e0a09 */
[----:B------:R-:W-:Y:S01]  /*5200*/  @!P4 IMAD.MOV R14, RZ, RZ, -R14 ;  /* 0x000000ffff0ec224 */ /* 0x000fe200078e0a0e */
[C---:B------:R-:W-:Y:S01]  /*5210*/  ISETP.GT.U32.AND P4, PT, R9.reuse, R2, PT ;  /* 0x000000020900720c */ /* 0x040fe20003f84070 */
[----:B------:R-:W-:Y:S01]  /*5220*/  IMAD.MOV R10, RZ, RZ, -R8 ;  /* 0x000000ffff0a7224 */ /* 0x000fe200078e0a08 */
[C---:B------:R-:W-:Y:S01]  /*5230*/  ISETP.GT.U32.AND P3, PT, R9.reuse, R13, PT ;  /* 0x0000000d0900720c */ /* 0x040fe20003f64070 */
[----:B------:R-:W-:Y:S01]  /*5240*/  IMAD R8, R9, R3, R18 ;  /* 0x0000000309087224 */ /* 0x000fe200078e0212 */
[----:B------:R-:W-:Y:S01]  /*5250*/  IADD3 R3, R28, 0xa4, RZ ;  /* 0x000000a41c037810 */ /* 0x000fe20007ffe0ff */
[----:B------:R-:W-:-:S02]  /*5260*/  @!P6 IMAD.IADD R4, R4, 0x1, -R9 ;  /* 0x000000010404e824 */ /* 0x000fc400078e0a09 */
[----:B------:R-:W-:Y:S01]  /*5270*/  @!P0 IMAD.IADD R6, R6, 0x1, -R9 ;  /* 0x0000000106068824 */ /* 0x000fe200078e0a09 */
[----:B------:R-:W-:Y:S01]  /*5280*/  ISETP.GT.U32.AND P6, PT, R9, R8, PT ;  /* 0x000000080900720c */ /* 0x000fe20003fc4070 */
[----:B------:R-:W-:Y:S01]  /*5290*/  @!P2 IMAD.MOV R15, RZ, RZ, -R15 ;  /* 0x000000ffff0fa224 */ /* 0x000fe200078e0a0f */
[----:B------:R-:W-:Y:S01]  /*52a0*/  ISETP.GE.AND P2, PT, R11, RZ, PT ;  /* 0x000000ff0b00720c */ /* 0x000fe20003f46270 */
[----:B------:R-:W-:Y:S01]  /*52b0*/  IMAD.MOV.U32 R11, RZ, RZ, R6 ;  /* 0x000000ffff0b7224 */ /* 0x000fe200078e0006 */
[----:B------:R-:W-:Y:S01]  /*52c0*/  IADD3 R6, R28, 0xa3, RZ ;  /* 0x000000a31c067810 */ /* 0x000fe20007ffe0ff */
[--C-:B------:R-:W-:Y:S01]  /*52d0*/  @!P4 IMAD.IADD R2, R2, 0x1, -R9.reuse ;  /* 0x000000010202c824 */ /* 0x100fe200078e0a09 */
[----:B------:R0:W-:Y:S01]  /*52e0*/  STL [R1+0x2a0], R15 ;  /* 0x0002a00f01007387 */ /* 0x0001e20000100800 */
[----:B------:R-:W-:Y:S01]  /*52f0*/  @!P3 IMAD.IADD R13, R13, 0x1, -R9 ;  /* 0x000000010d0db824 */ /* 0x000fe200078e0a09 */
[----:B------:R-:W-:Y:S01]  /*5300*/  ISETP.GE.AND P3, PT, R0, RZ, PT ;  /* 0x000000ff0000720c */ /* 0x000fe20003f66270 */
[----:B------:R-:W-:Y:S01]  /*5310*/  @!P1 IMAD.MOV R11, RZ, RZ, -R11 ;  /* 0x000000ffff0b9224 */ /* 0x000fe200078e0a0b */
[C---:B------:R-:W-:Y:S01]  /*5320*/  ISETP.GT.U32.AND P1, PT, R9.reuse, R2, PT ;  /* 0x000000020900720c */ /* 0x040fe20003f24070 */
[C---:B------:R-:W-:Y:S01]  /*5330*/  IMAD R0, R9.reuse, R10, R16 ;  /* 0x0000000a09007224 */ /* 0x040fe200078e0210 */
[C---:B------:R-:W-:Y:S01]  /*5340*/  ISETP.GT.U32.AND P4, PT, R9.reuse, R4, PT ;  /* 0x000000040900720c */ /* 0x040fe20003f84070 */
[----:B------:R-:W-:Y:S01]  /*5350*/  @!P6 IMAD.IADD R8, R8, 0x1, -R9 ;  /* 0x000000010808e824 */ /* 0x000fe200078e0a09 */
[----:B------:R-:W-:Y:S01]  /*5360*/  STL [R1+0x29c], R14 ;  /* 0x00029c0e01007387 */ /* 0x000fe20000100800 */
[----:B------:R-:W-:Y:S01]  /*5370*/  IABS R17, R3 ;  /* 0x0000000300117213 */ /* 0x000fe20000000000 */
[----:B------:R-:W-:Y:S01]  /*5380*/  @!P5 IMAD.MOV R13, RZ, RZ, -R13 ;  /* 0x000000ffff0dd224 */ /* 0x000fe200078e0a0d */
[----:B0-----:R-:W-:Y:S01]  /*5390*/  IADD3 R15, R28, 0xa5, RZ ;  /* 0x000000a51c0f7810 */ /* 0x001fe20007ffe0ff */
[----:B------:R0:W-:Y:S01]  /*53a0*/  STL [R1+0x298], R11 ;  /* 0x0002980b01007387 */ /* 0x0001e20000100800 */
[----:B------:R-:W-:-:S02]  /*53b0*/  ISETP.GT.U32.AND P6, PT, R9, R8, PT ;  /* 0x000000080900720c */ /* 0x000fc40003fc4070 */
[----:B------:R-:W-:Y:S01]  /*53c0*/  IABS R16, R15 ;  /* 0x0000000f00107213 */ /* 0x000fe20000000000 */
[----:B------:R1:W-:Y:S01]  /*53d0*/  STL [R1+0x294], R13 ;  /* 0x0002940d01007387 */ /* 0x0003e20000100800 */
[--C-:B------:R-:W-:Y:S01]  /*53e0*/  @!P1 IMAD.IADD R2, R2, 0x1, -R9.reuse ;  /* 0x0000000102029824 */ /* 0x100fe200078e0a09 */
[----:B------:R-:W-:Y:S01]  /*53f0*/  ISETP.GE.AND P1, PT, R5, RZ, PT ;  /* 0x000000ff0500720c */ /* 0x000fe20003f26270 */
[--C-:B------:R-:W-:Y:S01]  /*5400*/  @!P4 IMAD.IADD R4, R4, 0x1, -R9.reuse ;  /* 0x000000010404c824 */ /* 0x100fe200078e0a09 */
[----:B------:R-:W-:Y:S01]  /*5410*/  ISETP.GT.U32.AND P4, PT, R9, R0, PT ;  /* 0x000000000900720c */ /* 0x000fe20003f84070 */
[----:B------:R-:W-:Y:S01]  /*5420*/  IMAD.HI.U32 R18, R7, R16, RZ ;  /* 0x0000001007127227 */ /* 0x000fe200078e00ff */
[----:B0-----:R-:W-:Y:S02]  /*5430*/  IADD3 R11, R28, 0xa2, RZ ;  /* 0x000000a21c0b7810 */ /* 0x001fe40007ffe0ff */
[----:B------:R-:W-:Y:S01]  /*5440*/  ISETP.GE.AND P0, PT, R12, RZ, PT ;  /* 0x000000ff0c00720c */ /* 0x000fe20003f06270 */
[----:B------:R-:W-:Y:S01]  /*5450*/  IMAD.MOV R18, RZ, RZ, -R18 ;  /* 0x000000ffff127224 */ /* 0x000fe200078e0a12 */
[----:B------:R-:W-:Y:S01]  /*5460*/  IABS R12, R6 ;  /* 0x00000006000c7213 */ /* 0x000fe20000000000 */
[----:B------:R-:W-:Y:S01]  /*5470*/  @!P6 IMAD.IADD R8, R8, 0x1, -R9 ;  /* 0x000000010808e824 */ /* 0x000fe200078e0a09 */
[----:B------:R-:W-:Y:S01]  /*5480*/  IABS R10, R11 ;  /* 0x0000000b000a7213 */ /* 0x000fe20000000000 */
[----:B------:R-:W-:-:S02]  /*5490*/  IMAD R5, R9, R18, R16 ;  /* 0x0000001209057224 */ /* 0x000fc400078e0210 */
[----:B------:R-:W-:-:S03]  /*54a0*/  IMAD.HI.U32 R16, R7, R17, RZ ;  /* 0x0000001107107227 */ /* 0x000fc600078e00ff */
[----:B------:R-:W-:Y:S01]  /*54b0*/  ISETP.GT.U32.AND P6, PT, R9, R5, PT ;  /* 0x000000050900720c */ /* 0x000fe20003fc4070 */
[----:B------:R-:W-:Y:S01]  /*54c0*/  @!P4 IMAD.IADD R0, R0, 0x1, -R9 ;  /* 0x000000010000c824 */ /* 0x000fe200078e0a09 */
[----:B------:R-:W-:Y:S01]  /*54d0*/  ISETP.GE.AND P4, PT, R15, RZ, PT ;  /* 0x000000ff0f00720c */ /* 0x000fe20003f86270 */
[----:B------:R-:W-:Y:S01]  /*54e0*/  IMAD.HI.U32 R19, R7, R12, RZ ;  /* 0x0000000c07137227 */ /* 0x000fe200078e00ff */
[----:B------:R-:W-:-:S03]  /*54f0*/  IADD3 R15, R28, 0xa1, RZ ;  /* 0x000000a11c0f7810 */ /* 0x000fc60007ffe0ff */
[----:B------:R-:W-:-:S04]  /*5500*/  IMAD.HI.U32 R18, R7, R10, RZ ;  /* 0x0000000a07127227 */ /* 0x000fc800078e00ff */
[----:B------:R-:W-:Y:S02]  /*5510*/  IMAD.MOV R16, RZ, RZ, -R16 ;  /* 0x000000ffff107224 */ /* 0x000fe400078e0a10 */
[----:B------:R-:W-:Y:S01]  /*5520*/  @!P6 IMAD.IADD R5, R5, 0x1, -R9 ;  /* 0x000000010505e824 */ /* 0x000fe200078e0a09 */
[C---:B------:R-:W-:Y:S01]  /*5530*/  ISETP.GT.U32.AND P6, PT, R9.reuse, R0, PT ;  /* 0x000000000900720c */ /* 0x040fe20003fc4070 */
[----:B------:R-:W-:Y:S02]  /*5540*/  IMAD.MOV R19, RZ, RZ, -R19 ;  /* 0x000000ffff137224 */ /* 0x000fe400078e0a13 */
[----:B------:R-:W-:Y:S02]  /*5550*/  IMAD.MOV R18, RZ, RZ, -R18 ;  /* 0x000000ffff127224 */ /* 0x000fe400078e0a12 */
[C---:B------:R-:W-:Y:S01]  /*5560*/  IMAD R16, R9.reuse, R16, R17 ;  /* 0x0000001009107224 */ /* 0x040fe200078e0211 */
[----:B------:R-:W-:Y:S01]  /*5570*/  IADD3 R17, R28, 0xa0, RZ ;  /* 0x000000a01c117810 */ /* 0x000fe20007ffe0ff */
[----:B------:R-:W-:-:S02]  /*5580*/  IMAD R12, R9, R19, R12 ;  /* 0x00000013090c7224 */ /* 0x000fc400078e020c */
[----:B------:R-:W-:Y:S01]  /*5590*/  IMAD.MOV.U32 R14, RZ, RZ, R4 ;  /* 0x000000ffff0e7224 */ /* 0x000fe200078e0004 */
[C---:B------:R-:W-:Y:S01]  /*55a0*/  ISETP.GT.U32.AND P5, PT, R9.reuse, R16, PT ;  /* 0x000000100900720c */ /* 0x040fe20003fa4070 */
[C---:B------:R-:W-:Y:S01]  /*55b0*/  IMAD R10, R9.reuse, R18, R10 ;  /* 0x00000012090a7224 */ /* 0x040fe200078e020a */
[----:B------:R-:W-:Y:S01]  /*55c0*/  IABS R18, R15 ;  /* 0x0000000f00127213 */ /* 0x000fe20000000000 */
[----:B------:R-:W-:Y:S01]  /*55d0*/  @!P2 IMAD.MOV R14, RZ, RZ, -R14 ;  /* 0x000000ffff0ea224 */ /* 0x000fe200078e0a0e */
[C---:B------:R-:W-:Y:S01]  /*55e0*/  ISETP.GT.U32.AND P2, PT, R9.reuse, R5, PT ;  /* 0x000000050900720c */ /* 0x040fe20003f44070 */
[----:B------:R-:W-:Y:S01]  /*55f0*/  @!P0 IMAD.MOV R2, RZ, RZ, -R2 ;  /* 0x000000ffff028224 */ /* 0x000fe200078e0a02 */
[C---:B------:R-:W-:Y:S01]  /*5600*/  ISETP.GT.U32.AND P0, PT, R9.reuse, R12, PT ;  /* 0x0000000c0900720c */ /* 0x040fe20003f04070 */
[----:B------:R-:W-:Y:S01]  /*5610*/  IMAD.MOV.U32 R4, RZ, RZ, R18 ;  /* 0x000000ffff047224 */ /* 0x000fe200078e0012 */
[----:B------:R0:W-:Y:S01]  /*5620*/  STL [R1+0x284], R14 ;  /* 0x0002840e01007387 */ /* 0x0001e20000100800 */
[----:B------:R-:W-:Y:S01]  /*5630*/  @!P6 IMAD.IADD R0, R0, 0x1, -R9 ;  /* 0x000000010000e824 */ /* 0x000fe200078e0a09 */
[----:B------:R-:W-:-:S02]  /*5640*/  ISETP.GT.U32.AND P6, PT, R9, R10, PT ;  /* 0x0000000a0900720c */ /* 0x000fc40003fc4070 */
[----:B-1----:R-:W-:Y:S01]  /*5650*/  IABS R13, R17 ;  /* 0x00000011000d7213 */ /* 0x002fe20000000000 */
[--C-:B------:R-:W-:Y:S01]  /*5660*/  @!P5 IMAD.IADD R16, R16, 0x1, -R9.reuse ;  /* 0x000000011010d824 */ /* 0x100fe200078e0a09 */
[----:B------:R1:W-:Y:S01]  /*5670*/  STL [R1+0x280], R2 ;  /* 0x0002800201007387 */ /* 0x0003e20000100800 */
[----:B------:R-:W-:Y:S02]  /*5680*/  ISETP.GE.AND P5, PT, R11, RZ, PT ;  /* 0x000000ff0b00720c */ /* 0x000fe40003fa6270 */
[----:B------:R-:W-:Y:S01]  /*5690*/  @!P2 IMAD.IADD R5, R5, 0x1, -R9 ;  /* 0x000000010505a824 */ /* 0x000fe200078e0a09 */
[----:B------:R-:W-:Y:S01]  /*56a0*/  ISETP.GE.AND P2, PT, R6, RZ, PT ;  /* 0x000000ff0600720c */ /* 0x000fe20003f46270 */
[----:B0-----:R-:W-:Y:S01]  /*56b0*/  IMAD.MOV.U32 R14, RZ, RZ, R8 ;  /* 0x000000ffff0e7224 */ /* 0x001fe200078e0008 */
[----:B------:R-:W-:Y:S01]  /*56c0*/  IADD3 R11, R28, 0x9f, RZ ;  /* 0x0000009f1c0b7810 */ /* 0x000fe20007ffe0ff */
[----:B------:R-:W-:-:S04]  /*56d0*/  IMAD.HI.U32 R8, R7, R4, RZ ;  /* 0x0000000407087227 */ /* 0x000fc800078e00ff */
[----:B------:R-:W-:Y:S02]  /*56e0*/  IMAD.MOV R8, RZ, RZ, -R8 ;  /* 0x000000ffff087224 */ /* 0x000fe400078e0a08 */
[----:B------:R-:W-:Y:S01]  /*56f0*/  @!P0 IMAD.IADD R12, R12, 0x1, -R9 ;  /* 0x000000010c0c8824 */ /* 0x000fe200078e0a09 */
[C---:B------:R-:W-:Y:S01]  /*5700*/  ISETP.GT.U32.AND P0, PT, R9.reuse, R16, PT ;  /* 0x000000100900720c */ /* 0x040fe20003f04070 */
[----:B-1----:R-:W-:Y:S02]  /*5710*/  IMAD.MOV.U32 R2, RZ, RZ, R13 ;  /* 0x000000ffff027224 */ /* 0x002fe400078e000d */
[----:B------:R-:W-:Y:S01]  /*5720*/  IMAD R6, R9, R8, R4 ;  /* 0x0000000809067224 */ /* 0x000fe200078e0204 */
[----:B------:R-:W-:Y:S01]  /*5730*/  IABS R4, R11 ;  /* 0x0000000b00047213 */ /* 0x000fe20000000000 */
[----:B------:R-:W-:Y:S01]  /*5740*/  @!P3 IMAD.MOV R14, RZ, RZ, -R14 ;  /* 0x000000ffff0eb224 */ /* 0x000fe200078e0a0e */
[----:B------:R-:W-:Y:S01]  /*5750*/  ISETP.GE.AND P3, PT, R3, RZ, PT ;  /* 0x000000ff0300720c */ /* 0x000fe20003f66270 */
[----:B------:R-:W-:Y:S01]  /*5760*/  @!P6 IMAD.IADD R10, R10, 0x1, -R9 ;  /* 0x000000010a0ae824 */ /* 0x000fe200078e0a09 */
[----:B------:R-:W-:Y:S01]  /*5770*/  ISETP.GT.U32.AND P6, PT, R9, R12, PT ;  /* 0x0000000c0900720c */ /* 0x000fe20003fc4070 */
[----:B------:R-:W-:Y:S01]  /*5780*/  IMAD.HI.U32 R3, R7, R2, RZ ;  /* 0x0000000207037227 */ /* 0x000fe200078e00ff */
[----:B------:R0:W-:Y:S01]  /*5790*/  STL [R1+0x27c], R14 ;  /* 0x00027c0e01007387 */ /* 0x0001e20000100800 */
[----:B------:R-:W-:-:S02]  /*57a0*/  IADD3 R8, R28, 0x9d, RZ ;  /* 0x0000009d1c087810 */ /* 0x000fc40007ffe0ff */
[----:B------:R-:W-:Y:S01]  /*57b0*/  @!P4 IMAD.MOV R5, RZ, RZ, -R5 ;  /* 0x000000ffff05c224 */ /* 0x000fe200078e0a05 */
[----:B------:R-:W-:Y:S01]  /*57c0*/  ISETP.GT.U32.AND P4, PT, R9, R6, PT ;  /* 0x000000060900720c */ /* 0x000fe20003f84070 */
[----:B------:R-:W-:Y:S02]  /*57d0*/  IMAD.MOV R3, RZ, RZ, -R3 ;  /* 0x000000ffff037224 */ /* 0x000fe400078e0a03 */
[----:B------:R-:W-:Y:S01]  /*57e0*/  @!P0 IMAD.IADD R16, R16, 0x1, -R9 ;  /* 0x0000000110108824 */ /* 0x000fe200078e0a09 */
[----:B------:R-:W-:Y:S01]  /*57f0*/  ISETP.GE.AND P0, PT, R15, RZ, PT ;  /* 0x000000ff0f00720c */ /* 0x000fe20003f06270 */
[----:B------:R-:W-:-:S04]  /*5800*/  IMAD.HI.U32 R15, R7, R4, RZ ;  /* 0x00000004070f7227 */ /* 0x000fc800078e00ff */
[----:B0-----:R-:W-:Y:S02]  /*5810*/  IMAD.MOV.U32 R14, RZ, RZ, R0 ;  /* 0x000000ffff0e7224 */ /* 0x001fe400078e0000 */
[C---:B------:R-:W-:Y:S01]  /*5820*/  IMAD R0, R9.reuse, R3, R2 ;  /* 0x0000000309007224 */ /* 0x040fe200078e0202 */
[----:B------:R-:W-:Y:S01]  /*5830*/  IADD3 R3, R28, 0x9e, RZ ;  /* 0x0000009e1c037810 */ /* 0x000fe20007ffe0ff */
[----:B------:R-:W-:Y:S01]  /*5840*/  @!P1 IMAD.MOV R14, RZ, RZ, -R14 ;  /* 0x000000ffff0e9224 */ /* 0x000fe200078e0a0e */
[C---:B------:R-:W-:Y:S01]  /*5850*/  ISETP.GT.U32.AND P1, PT, R9.reuse, R10, PT ;  /* 0x0000000a0900720c */ /* 0x040fe20003f24070 */
[--C-:B------:R-:W-:Y:S01]  /*5860*/  @!P6 IMAD.IADD R12, R12, 0x1, -R9.reuse ;  /* 0x000000010c0ce824 */ /* 0x100fe200078e0a09 */
[----:B------:R-:W-:Y:S01]  /*5870*/  ISETP.GT.U32.AND P6, PT, R9, R0, PT ;  /* 0x000000000900720c */ /* 0x000fe20003fc4070 */
[----:B------:R-:W-:Y:S01]  /*5880*/  @!P4 IMAD.IADD R6, R6, 0x1, -R9 ;  /* 0x000000010606c824 */ /* 0x000fe200078e0a09 */
[----:B------:R0:W-:Y:S01]  /*5890*/  STL [R1+0x278], R14 ;  /* 0x0002780e01007387 */ /* 0x0001e20000100800 */
[----:B------:R-:W-:Y:S01]  /*58a0*/  IABS R2, R3 ;  /* 0x0000000300027213 */ /* 0x000fe20000000000 */
[----:B------:R-:W-:Y:S01]  /*58b0*/  IMAD.MOV R15, RZ, RZ, -R15 ;  /* 0x000000ffff0f7224 */ /* 0x000fe200078e0a0f */
[----:B------:R-:W-:Y:S01]  /*58c0*/  ISETP.GE.AND P4, PT, R11, RZ, PT ;  /* 0x000000ff0b00720c */ /* 0x000fe20003f86270 */
[----:B------:R1:W-:Y:S01]  /*58d0*/  STL [R1+0x274], R5 ;  /* 0x0002740501007387 */ /* 0x0003e20000100800 */
[----:B------:R-:W-:-:S02]  /*58e0*/  @!P2 IMAD.MOV R12, RZ, RZ, -R12 ;  /* 0x000000ffff0ca224 */ /* 0x000fc400078e0a0c */
[----:B------:R-:W-:Y:S02]  /*58f0*/  IMAD R4, R9, R15, R4 ;  /* 0x0000000f09047224 */ /* 0x000fe400078e0204 */
[----:B------:R-:W-:-:S03]  /*5900*/  IMAD.HI.U32 R13, R7, R2, RZ ;  /* 0x00000002070d7227 */ /* 0x000fc600078e00ff */
[----:B------:R-:W-:Y:S01]  /*5910*/  ISETP.GT.U32.AND P2, PT, R9, R4, PT ;  /* 0x000000040900720c */ /* 0x000fe20003f44070 */
[----:B0-----:R-:W-:Y:S01]  /*5920*/  IMAD.MOV.U32 R14, RZ, RZ, R16 ;  /* 0x000000ffff0e7224 */ /* 0x001fe200078e0010 */
[----:B-1----:R-:W-:Y:S01]  /*5930*/  IABS R5, R8 ;  /* 0x0000000800057213 */ /* 0x002fe20000000000 */
[----:B------:R-:W-:Y:S01]  /*5940*/  @!P1 IMAD.IADD R10, R10, 0x1, -R9 ;  /* 0x000000010a0a9824 */ /* 0x000fe200078e0a09 */
[----:B------:R-:W-:Y:S01]  /*5950*/  ISETP.GE.AND P1, PT, R17, RZ, PT ;  /* 0x000000ff1100720c */ /* 0x000fe20003f26270 */
[----:B------:R-:W-:Y:S01]  /*5960*/  @!P3 IMAD.MOV R14, RZ, RZ, -R14 ;  /* 0x000000ffff0eb224 */ /* 0x000fe200078e0a0e */
[----:B------:R-:W-:Y:S01]  /*5970*/  ISETP.GT.U32.AND P3, PT, R9, R6, PT ;  /* 0x000000060900720c */ /* 0x000fe20003f64070 */
[----:B------:R-:W-:Y:S01]  /*5980*/  IMAD.MOV R11, RZ, RZ, -R13 ;  /* 0x000000ffff0b7224 */ /* 0x000fe200078e0a0d */
[----:B------:R-:W-:Y:S01]  /*5990*/  IADD3 R16, R28, 0x97, RZ ;  /* 0x000000971c107810 */ /* 0x000fe20007ffe0ff */
[----:B------:R-:W-:Y:S01]  /*59a0*/  @!P6 IMAD.IADD R0, R0, 0x1, -R9 ;  /* 0x000000010000e824 */ /* 0x000fe200078e0a09 */
[----:B------:R-:W-:Y:S01]  /*59b0*/  STL [R1+0x270], R14 ;  /* 0x0002700e01007387 */ /* 0x000fe20000100800 */
[----:B------:R-:W-:-:S02]  /*59c0*/  IMAD.MOV.U32 R13, RZ, RZ, R10 ;  /* 0x000000ffff0d7224 */ /* 0x000fc400078e000a */
[----:B------:R-:W-:Y:S01]  /*59d0*/  IMAD.HI.U32 R10, R7, R5, RZ ;  /* 0x00000005070a7227 */ /* 0x000fe200078e00ff */
[----:B------:R-:W-:Y:S01]  /*59e0*/  ISETP.GT.U32.AND P6, PT, R9, R0, PT ;  /* 0x000000000900720c */ /* 0x000fe20003fc4070 */
[----:B------:R-:W-:Y:S02]  /*59f0*/  STL [R1+0x254], R12 ;  /* 0x0002540c01007387 */ /* 0x000fe40000100800 */
[----:B------:R-:W-:Y:S01]  /*5a00*/  @!P5 IMAD.MOV R13, RZ, RZ, -R13 ;  /* 0x000000ffff0dd224 */ /* 0x000fe200078e0a0d */
[----:B------:R-:W-:Y:S01]  /*5a10*/  ISETP.GE.AND P5, PT, R3, RZ, PT ;  /* 0x000000ff0300720c */ /* 0x000fe20003fa6270 */
[----:B------:R-:W-:Y:S01]  /*5a20*/  IMAD.MOV R3, RZ, RZ, -R10 ;  /* 0x000000ffff037224 */ /* 0x000fe200078e0a0a */
[----:B------:R-:W-:Y:S01]  /*5a30*/  IADD3 R10, R28, 0x9b, RZ ;  /* 0x0000009b1c0a7810 */ /* 0x000fe20007ffe0ff */
[----:B------:R-:W-:Y:S01]  /*5a40*/  @!P3 IMAD.IADD R6, R6, 0x1, -R9 ;  /* 0x000000010606b824 */ /* 0x000fe200078e0a09 */
[----:B------:R0:W-:Y:S01]  /*5a50*/  STL [R1+0x258], R13 ;  /* 0x0002580d01007387 */ /* 0x0001e20000100800 */
[----:B------:R-:W-:Y:S01]  /*5a60*/  IMAD R3, R9, R3, R5 ;  /* 0x0000000309037224 */ /* 0x000fe200078e0205 */
[----:B------:R-:W-:Y:S01]  /*5a70*/  IABS R20, R10 ;  /* 0x0000000a00147213 */ /* 0x000fe20000000000 */
[----:B------:R-:W-:-:S02]  /*5a80*/  @!P2 IMAD.IADD R4, R4, 0x1, -R9 ;  /* 0x000000010404a824 */ /* 0x000fc400078e0a09 */
[C---:B------:R-:W-:Y:S01]  /*5a90*/  IMAD R2, R9.reuse, R11, R2 ;  /* 0x0000000b09027224 */ /* 0x040fe200078e0202 */
[----:B------:R-:W-:Y:S01]  /*5aa0*/  IADD3 R11, R28, 0x9c, RZ ;  /* 0x0000009c1c0b7810 */ /* 0x000fe20007ffe0ff */
[----:B------:R-:W-:Y:S01]  /*5ab0*/  @!P6 IMAD.IADD R0, R0, 0x1, -R9 ;  /* 0x000000010000e824 */ /* 0x000fe200078e0a09 */
[C---:B------:R-:W-:Y:S01]  /*5ac0*/  ISETP.GT.U32.AND P2, PT, R9.reuse, R4, PT ;  /* 0x000000040900720c */ /* 0x040fe20003f44070 */
[----:B0-----:R-:W-:Y:S01]  /*5ad0*/  IMAD.MOV.U32 R13, RZ, RZ, R6 ;  /* 0x000000ffff0d7224 */ /* 0x001fe200078e0006 */
[C---:B------:R-:W-:Y:S01]  /*5ae0*/  ISETP.GT.U32.AND P3, PT, R9.reuse, R2, PT ;  /* 0x000000020900720c */ /* 0x040fe20003f64070 */
[----:B------:R-:W-:Y:S01]  /*5af0*/  IMAD.MOV.U32 R12, RZ, RZ, R0 ;  /* 0x000000ffff0c7224 */ /* 0x000fe200078e0000 */
[----:B------:R-:W-:Y:S01]  /*5b00*/  IABS R19, R11 ;  /* 0x0000000b00137213 */ /* 0x000fe20000000000 */
[----:B------:R-:W-:Y:S01]  /*5b10*/  @!P0 IMAD.MOV R13, RZ, RZ, -R13 ;  /* 0x000000ffff0d8224 */ /* 0x000fe200078e0a0d */
[----:B------:R-:W-:Y:S01]  /*5b20*/  ISETP.GT.U32.AND P0, PT, R9, R3, PT ;  /* 0x000000030900720c */ /* 0x000fe20003f04070 */
[----:B------:R-:W-:Y:S01]  /*5b30*/  @!P1 IMAD.MOV R12, RZ, RZ, -R12 ;  /* 0x000000ffff0c9224 */ /* 0x000fe200078e0a0c */
[----:B------:R-:W-:Y:S01]  /*5b40*/  ISETP.GE.AND P1, PT, R11, RZ, PT ;  /* 0x000000ff0b00720c */ /* 0x000fe20003f26270 */
[----:B------:R-:W-:Y:S01]  /*5b50*/  IMAD.HI.U32 R11, R7, R19, RZ ;  /* 0x00000013070b7227 */ /* 0x000fe200078e00ff */
[----:B------:R0:W-:Y:S01]  /*5b60*/  STL [R1+0x25c], R13 ;  /* 0x00025c0d01007387 */ /* 0x0001e20000100800 */
[----:B------:R-:W-:-:S02]  /*5b70*/  ISETP.GE.AND P6, PT, R8, RZ, PT ;  /* 0x000000ff0800720c */ /* 0x000fc40003fc6270 */
[----:B------:R-:W-:Y:S01]  /*5b80*/  @!P2 IMAD.IADD R4, R4, 0x1, -R9 ;  /* 0x000000010404a824 */ /* 0x000fe200078e0a09 */
[----:B------:R-:W-:Y:S01]  /*5b90*/  ISETP.GE.AND P2, PT, R10, RZ, PT ;  /* 0x000000ff0a00720c */ /* 0x000fe20003f46270 */
[----:B------:R-:W-:Y:S01]  /*5ba0*/  IMAD.MOV R10, RZ, RZ, -R11 ;  /* 0x000000ffff0a7224 */ /* 0x000fe200078e0a0b */
[----:B------:R-:W-:Y:S01]  /*5bb0*/  IADD3 R8, R28, 0x9a, RZ ;  /* 0x0000009a1c087810 */ /* 0x000fe20007ffe0ff */
[--C-:B------:R-:W-:Y:S01]  /*5bc0*/  @!P3 IMAD.IADD R2, R2, 0x1, -R9.reuse ;  /* 0x000000010202b824 */ /* 0x100fe200078e0a09 */
[----:B------:R1:W-:Y:S01]  /*5bd0*/  STL [R1+0x264], R12 ;  /* 0x0002640c01007387 */ /* 0x0003e20000100800 */
[----:B------:R-:W-:Y:S01]  /*5be0*/  @!P0 IMAD.IADD R3, R3, 0x1, -R9 ;  /* 0x0000000103038824 */ /* 0x000fe200078e0a09 */
[----:B------:R-:W-:Y:S01]  /*5bf0*/  IABS R5, R8 ;  /* 0x0000000800057213 */ /* 0x000fe20000000000 */
[----:B------:R-:W-:Y:S01]  /*5c00*/  IMAD.HI.U32 R6, R7, R20, RZ ;  /* 0x0000001407067227 */ /* 0x000fe200078e00ff */
[C---:B------:R-:W-:Y:S02]  /*5c10*/  ISETP.GT.U32.AND P3, PT, R9.reuse, R2, PT ;  /* 0x000000020900720c */ /* 0x040fe40003f64070 */
[C---:B------:R-:W-:Y:S01]  /*5c20*/  ISETP.GT.U32.AND P0, PT, R9.reuse, R3, PT ;  /* 0x000000030900720c */ /* 0x040fe20003f04070 */
[----:B------:R-:W-:-:S02]  /*5c30*/  IMAD R19, R9, R10, R19 ;  /* 0x0000000a09137224 */ /* 0x000fc400078e0213 */
[----:B0-----:R-:W-:Y:S02]  /*5c40*/  IMAD.MOV.U32 R13, RZ, RZ, R4 ;  /* 0x000000ffff0d7224 */ /* 0x001fe400078e0004 */
[----:B------:R-:W-:Y:S02]  /*5c50*/  IMAD.MOV R6, RZ, RZ, -R6 ;  /* 0x000000ffff067224 */ /* 0x000fe400078e0a06 */
[----:B------:R-:W-:Y:S01]  /*5c60*/  @!P4 IMAD.MOV R13, RZ, RZ, -R13 ;  /* 0x000000ffff0dc224 */ /* 0x000fe200078e0a0d */
[C---:B------:R-:W-:Y:S01]  /*5c70*/  ISETP.GT.U32.AND P4, PT, R9.reuse, R19, PT ;  /* 0x000000130900720c */ /* 0x040fe20003f84070 */
[----:B------:R-:W-:Y:S01]  /*5c80*/  IMAD R20, R9, R6, R20 ;  /* 0x0000000609147224 */ /* 0x000fe200078e0214 */
[----:B------:R-:W-:Y:S01]  /*5c90*/  IADD3 R6, R28, 0x98, RZ ;  /* 0x000000981c067810 */ /* 0x000fe20007ffe0ff */
[--C-:B------:R-:W-:Y:S01]  /*5ca0*/  @!P3 IMAD.IADD R2, R2, 0x1, -R9.reuse ;  /* 0x000000010202b824 */ /* 0x100fe200078e0a09 */
[----:B------:R-:W-:Y:S01]  /*5cb0*/  ISETP.GE.AND P3, PT, R8, RZ, PT ;  /* 0x000000ff0800720c */ /* 0x000fe20003f66270 */
[--C-:B------:R-:W-:Y:S01]  /*5cc0*/  @!P0 IMAD.IADD R3, R3, 0x1, -R9.reuse ;  /* 0x0000000103038824 */ /* 0x100fe200078e0a09 */
[----:B------:R-:W-:Y:S01]  /*5cd0*/  ISETP.GT.U32.AND P0, PT, R9, R20, PT ;  /* 0x000000140900720c */ /* 0x000fe20003f04070 */
[----:B-1----:R-:W-:Y:S01]  /*5ce0*/  IMAD.MOV.U32 R12, RZ, RZ, R2 ;  /* 0x000000ffff0c7224 */ /* 0x002fe200078e0002 */
[----:B------:R-:W-:Y:S01]  /*5cf0*/  IADD3 R8, R28, 0x99, RZ ;  /* 0x000000991c087810 */ /* 0x000fe20007ffe0ff */
[----:B------:R-:W-:Y:S01]  /*5d00*/  IMAD.HI.U32 R0, R7, R5, RZ ;  /* 0x0000000507007227 */ /* 0x000fe200078e00ff */
[----:B------:R-:W-:Y:S01]  /*5d10*/  IABS R11, R6 ;  /* 0x00000006000b7213 */ /* 0x000fe20000000000 */
[----:B------:R-:W-:Y:S02]  /*5d20*/  STL [R1+0x268], R13 ;  /* 0x0002680d01007387 */ /* 0x000fe40000100800 */
[----:B------:R-:W-:-:S02]  /*5d30*/  @!P4 IMAD.IADD R19, R19, 0x1, -R9 ;  /* 0x000000011313c824 */ /* 0x000fc400078e0a09 */
[----:B------:R-:W-:Y:S01]  /*5d40*/  @!P5 IMAD.MOV R12, RZ, RZ, -R12 ;  /* 0x000000ffff0cd224 */ /* 0x000fe200078e0a0c */
[----:B------:R-:W-:Y:S01]  /*5d50*/  ISETP.GE.AND P5, PT, R8, RZ, PT ;  /* 0x000000ff0800720c */ /* 0x000fe20003fa6270 */
[----:B------:R-:W-:Y:S01]  /*5d60*/  IMAD.MOV R0, RZ, RZ, -R0 ;  /* 0x000000ffff007224 */ /* 0x000fe200078e0a00 */
[C---:B------:R-:W-:Y:S01]  /*5d70*/  ISETP.GT.U32.AND P4, PT, R9.reuse, R19, PT ;  /* 0x000000130900720c */ /* 0x040fe20003f84070 */
[----:B------:R-:W-:Y:S01]  /*5d80*/  @!P0 IMAD.IADD R20, R20, 0x1, -R9 ;  /* 0x0000000114148824 */ /* 0x000fe200078e0a09 */
[----:B------:R-:W-:Y:S01]  /*5d90*/  IABS R8, R8 ;  /* 0x0000000800087213 */ /* 0x000fe20000000000 */
[C---:B------:R-:W-:Y:S01]  /*5da0*/  IMAD R0, R9.reuse, R0, R5 ;  /* 0x0000000009007224 */ /* 0x040fe200078e0205 */
[----:B------:R-:W-:Y:S01]  /*5db0*/  IADD3 R5, R28, 0x96, RZ ;  /* 0x000000961c057810 */ /* 0x000fe20007ffe0ff */
[----:B------:R-:W-:Y:S01]  /*5dc0*/  IMAD.MOV.U32 R14, RZ, RZ, R3 ;  /* 0x000000ffff0e7224 */ /* 0x000fe200078e0003 */
[----:B------:R-:W-:Y:S01]  /*5dd0*/  ISETP.GT.U32.AND P0, PT, R9, R20, PT ;  /* 0x000000140900720c */ /* 0x000fe20003f04070 */
[----:B------:R-:W-:Y:S01]  /*5de0*/  IMAD.HI.U32 R10, R7, R8, RZ ;  /* 0x00000008070a7227 */ /* 0x000fe200078e00ff */
[----:B------:R0:W-:Y:S01]  /*5df0*/  STL [R1+0x26c], R12 ;  /* 0x00026c0c01007387 */ /* 0x0001e20000100800 */
[----:B------:R-:W-:-:S02]  /*5e00*/  IABS R15, R5 ;  /* 0x00000005000f7213 */ /* 0x000fc40000000000 */
[----:B------:R-:W-:Y:S01]  /*5e10*/  @!P6 IMAD.MOV R14, RZ, RZ, -R14 ;  /* 0x000000ffff0ee224 */ /* 0x000fe200078e0a0e */
[----:B------:R-:W-:Y:S01]  /*5e20*/  ISETP.GT.U32.AND P6, PT, R9, R0, PT ;  /* 0x000000000900720c */ /* 0x000fe20003fc4070 */
[----:B------:R-:W-:-:S03]  /*5e30*/  IMAD.HI.U32 R4, R7, R11, RZ ;  /* 0x0000000b07047227 */ /* 0x000fc600078e00ff */
[----:B------:R1:W-:Y:S01]  /*5e40*/  STL [R1+0x260], R14 ;  /* 0x0002600e01007387 */ /* 0x0003e20000100800 */
[----:B------:R-:W-:Y:S01]  /*5e50*/  IMAD.MOV R10, RZ, RZ, -R10 ;  /* 0x000000ffff0a7224 */ /* 0x000fe200078e0a0a */
[----:B0-----:R-:W-:Y:S01]  /*5e60*/  IABS R12, R16 ;  /* 0x00000010000c7213 */ /* 0x001fe20000000000 */
[----:B------:R-:W-:Y:S01]  /*5e70*/  @!P4 IMAD.IADD R19, R19, 0x1, -R9 ;  /* 0x000000011313c824 */ /* 0x000fe200078e0a09 */
[----:B------:R-:W-:Y:S01]  /*5e80*/  ISETP.GE.AND P4, PT, R6, RZ, PT ;  /* 0x000000ff0600720c */ /* 0x000fe20003f86270 */
[----:B------:R-:W-:Y:S02]  /*5e90*/  IMAD.MOV R4, RZ, RZ, -R4 ;  /* 0x000000ffff047224 */ /* 0x000fe400078e0a04 */
[C---:B------:R-:W-:Y:S01]  /*5ea0*/  IMAD R6, R9.reuse, R10, R8 ;  /* 0x0000000a09067224 */ /* 0x040fe200078e0208 */
[C---:B------:R-:W-:Y:S01]  /*5eb0*/  IADD3 R10, R28.reuse, 0x93, RZ ;  /* 0x000000931c0a7810 */ /* 0x040fe20007ffe0ff */
[C---:B------:R-:W-:Y:S01]  /*5ec0*/  IMAD R11, R9.reuse, R4, R11 ;  /* 0x00000004090b7224 */ /* 0x040fe200078e020b */
[----:B------:R-:W-:Y:S01]  /*5ed0*/  IADD3 R8, R28, 0x92, RZ ;  /* 0x000000921c087810 */ /* 0x000fe20007ffe0ff */
[--C-:B------:R-:W-:Y:S01]  /*5ee0*/  @!P0 IMAD.IADD R20, R20, 0x1, -R9.reuse ;  /* 0x0000000114148824 */ /* 0x100fe200078e0a09 */
[C---:B------:R-:W-:Y:S01]  /*5ef0*/  ISETP.GT.U32.AND P0, PT, R9.reuse, R6, PT ;  /* 0x000000060900720c */ /* 0x040fe20003f04070 */
[----:B------:R-:W-:Y:S01]  /*5f00*/  @!P6 IMAD.IADD R0, R0, 0x1, -R9 ;  /* 0x000000010000e824 */ /* 0x000fe200078e0a09 */
[----:B------:R-:W-:Y:S01]  /*5f10*/  ISETP.GT.U32.AND P6, PT, R9, R11, PT ;  /* 0x0000000b0900720c */ /* 0x000fe20003fc4070 */
[----:B------:R-:W-:Y:S01]  /*5f20*/  IMAD.HI.U32 R13, R7, R12, RZ ;  /* 0x0000000c070d7227 */ /* 0x000fe200078e00ff */
[----:B------:R-:W-:-:S03]  /*5f30*/  IABS R18, R10 ;  /* 0x0000000a00127213 */ /* 0x000fc60000000000 */
[----:B------:R-:W-:-:S04]  /*5f40*/  IMAD.HI.U32 R2, R7, R15, RZ ;  /* 0x0000000f07027227 */ /* 0x000fc800078e00ff */
[----:B------:R-:W-:Y:S01]  /*5f50*/  IMAD.MOV R3, RZ, RZ, -R13 ;  /* 0x000000ffff037224 */ /* 0x000fe200078e0a0d */
[----:B------:R-:W-:Y:S01]  /*5f60*/  IADD3 R13, R28, 0x95, RZ ;  /* 0x000000951c0d7810 */ /* 0x000fe20007ffe0ff */
[----:B------:R-:W-:Y:S02]  /*5f70*/  IMAD.MOV R2, RZ, RZ, -R2 ;  /* 0x000000ffff027224 */ /* 0x000fe400078e0a02 */
[----:B------:R-:W-:Y:S01]  /*5f80*/  @!P0 IMAD.IADD R6, R6, 0x1, -R9 ;  /* 0x0000000106068824 */ /* 0x000fe200078e0a09 */
[----:B------:R-:W-:Y:S01]  /*5f90*/  IABS R4, R13 ;  /* 0x0000000d00047213 */ /* 0x000fe20000000000 */
[C---:B------:R-:W-:Y:S01]  /*5fa0*/  IMAD R15, R9.reuse, R2, R15 ;  /* 0x00000002090f7224 */ /* 0x040fe200078e020f */
[----:B------:R-:W-:Y:S01]  /*5fb0*/  IADD3 R2, R28, 0x94, RZ ;  /* 0x000000941c027810 */ /* 0x000fe20007ffe0ff */
[----:B-1----:R-:W-:Y:S01]  /*5fc0*/  IMAD.MOV.U32 R14, RZ, RZ, R19 ;  /* 0x000000ffff0e7224 */ /* 0x002fe200078e0013 */
[----:B------:R-:W-:Y:S01]  /*5fd0*/  ISETP.GT.U32.AND P0, PT, R9, R0, PT ;  /* 0x000000000900720c */ /* 0x000fe20003f04070 */
[----:B------:R-:W-:Y:S01]  /*5fe0*/  @!P6 IMAD.IADD R11, R11, 0x1, -R9 ;  /* 0x000000010b0be824 */ /* 0x000fe200078e0a09 */
[----:B------:R-:W-:Y:S01]  /*5ff0*/  IABS R17, R2 ;  /* 0x0000000200117213 */ /* 0x000fe20000000000 */
[----:B------:R-:W-:Y:S01]  /*6000*/  @!P1 IMAD.MOV R14, RZ, RZ, -R14 ;  /* 0x000000ffff0e9224 */ /* 0x000fe200078e0a0e */
[----:B------:R-:W-:Y:S01]  /*6010*/  ISETP.GT.U32.AND P1, PT, R9, R6, PT ;  /* 0x000000060900720c */ /* 0x000fe20003f24070 */
[----:B------:R-:W-:Y:S01]  /*6020*/  IMAD.HI.U32 R21, R7, R4, RZ ;  /* 0x0000000407157227 */ /* 0x000fe200078e00ff */
[----:B------:R-:W-:-:S02]  /*6030*/  ISETP.GT.U32.AND P6, PT, R9, R11, PT ;  /* 0x0000000b0900720c */ /* 0x000fc40003fc4070 */
[----:B------:R0:W-:Y:S01]  /*6040*/  STL [R1+0x250], R14 ;  /* 0x0002500e01007387 */ /* 0x0001e20000100800 */
[----:B------:R-:W-:Y:S01]  /*6050*/  IMAD R12, R9, R3, R12 ;  /* 0x00000003090c7224 */ /* 0x000fe200078e020c */
[----:B------:R-:W-:Y:S01]  /*6060*/  IABS R3, R8 ;  /* 0x0000000800037213 */ /* 0x000fe20000000000 */
[----:B------:R-:W-:-:S04]  /*6070*/  IMAD.HI.U32 R19, R7, R17, RZ ;  /* 0x0000001107137227 */ /* 0x000fc800078e00ff */
[----:B------:R-:W-:Y:S02]  /*6080*/  IMAD.MOV R21, RZ, RZ, -R21 ;  /* 0x000000ffff157224 */ /* 0x000fe400078e0a15 */
[----:B------:R-:W-:Y:S02]  /*6090*/  IMAD.MOV R19, RZ, RZ, -R19 ;  /* 0x000000ffff137224 */ /* 0x000fe400078e0a13 */
[----:B0-----:R-:W-:Y:S02]  /*60a0*/  IMAD.MOV.U32 R14, RZ, RZ, R20 ;  /* 0x000000ffff0e7224 */ /* 0x001fe400078e0014 */
[C---:B------:R-:W-:Y:S02]  /*60b0*/  IMAD R4, R9.reuse, R21, R4 ;  /* 0x0000001509047224 */ /* 0x040fe400078e0204 */
[----:B------:R-:W-:Y:S01]  /*60c0*/  @!P2 IMAD.MOV R14, RZ, RZ, -R14 ;  /* 0x000000ffff0ea224 */ /* 0x000fe200078e0a0e */
[C---:B------:R-:W-:Y:S01]  /*60d0*/  ISETP.GT.U32.AND P2, PT, R9.reuse, R12, PT ;  /* 0x0000000c0900720c */ /* 0x040fe20003f44070 */
[----:B------:R-:W-:Y:S01]  /*60e0*/  @!P0 IMAD.IADD R0, R0, 0x1, -R9 ;  /* 0x0000000100008824 */ /* 0x000fe200078e0a09 */
[C---:B------:R-:W-:Y:S01]  /*60f0*/  ISETP.GT.U32.AND P0, PT, R9.reuse, R15, PT ;  /* 0x0000000f0900720c */ /* 0x040fe20003f04070 */
[C---:B------:R-:W-:Y:S01]  /*6100*/  IMAD R17, R9.reuse, R19, R17 ;  /* 0x0000001309117224 */ /* 0x040fe200078e0211 */
[----:B------:R0:W-:Y:S01]  /*6110*/  STL [R1+0x24c], R14 ;  /* 0x00024c0e01007387 */ /* 0x0001e20000100800 */
[--C-:B------:R-:W-:Y:S01]  /*6120*/  @!P1 IMAD.IADD R6, R6, 0x1, -R9.reuse ;  /* 0x0000000106069824 */ /* 0x100fe200078e0a09 */
[----:B------:R-:W-:Y:S01]  /*6130*/  ISETP.GT.U32.AND P1, PT, R9, R4, PT ;  /* 0x000000040900720c */ /* 0x000fe20003f24070 */
[----:B------:R-:W-:Y:S01]  /*6140*/  @!P6 IMAD.IADD R11, R11, 0x1, -R9 ;  /* 0x000000010b0be824 */ /* 0x000fe200078e0a09 */
[----:B------:R-:W-:Y:S01]  /*6150*/  ISETP.GT.U32.AND P6, PT, R9, R17, PT ;  /* 0x000000110900720c */ /* 0x000fe20003fc4070 */
[----:B------:R-:W-:-:S04]  /*6160*/  IMAD.HI.U32 R20, R7, R18, RZ ;  /* 0x0000001207147227 */ /* 0x000fc800078e00ff */
[----:B------:R-:W-:Y:S02]  /*6170*/  IMAD.MOV R20, RZ, RZ, -R20 ;  /* 0x000000ffff147224 */ /* 0x000fe400078e0a14 */
[--C-:B------:R-:W-:Y:S01]  /*6180*/  @!P2 IMAD.IADD R12, R12, 0x1, -R9.reuse ;  /* 0x000000010c0ca824 */ /* 0x100fe200078e0a09 */
[----:B------:R-:W-:Y:S01]  /*6190*/  ISETP.GE.AND P2, PT, R16, RZ, PT ;  /* 0x000000ff1000720c */ /* 0x000fe20003f46270 */
[--C-:B------:R-:W-:Y:S01]  /*61a0*/  @!P0 IMAD.IADD R15, R15, 0x1, -R9.reuse ;  /* 0x000000010f0f8824 */ /* 0x100fe200078e0a09 */
[C---:B------:R-:W-:Y:S01]  /*61b0*/  IADD3 R16, R28.reuse, 0x91, RZ ;  /* 0x000000911c107810 */ /* 0x040fe20007ffe0ff */
[----:B------:R-:W-:Y:S01]  /*61c0*/  IMAD.MOV.U32 R22, RZ, RZ, R0 ;  /* 0x000000ffff167224 */ /* 0x000fe200078e0000 */
[----:B------:R-:W-:Y:S01]  /*61d0*/  ISETP.GE.AND P0, PT, R5, RZ, PT ;  /* 0x000000ff0500720c */ /* 0x000fe20003f06270 */
[C---:B------:R-:W-:Y:S01]  /*61e0*/  IMAD R18, R9.reuse, R20, R18 ;  /* 0x0000001409127224 */ /* 0x040fe200078e0212 */
[----:B------:R-:W-:Y:S01]  /*61f0*/  IADD3 R5, R28, 0x90, RZ ;  /* 0x000000901c057810 */ /* 0x000fe20007ffe0ff */
[--C-:B------:R-:W-:Y:S01]  /*6200*/  @!P1 IMAD.IADD R4, R4, 0x1, -R9.reuse ;  /* 0x0000000104049824 */ /* 0x100fe200078e0a09 */
[C---:B------:R-:W-:Y:S01]  /*6210*/  ISETP.GT.U32.AND P1, PT, R9.reuse, R12, PT ;  /* 0x0000000c0900720c */ /* 0x040fe20003f24070 */
[----:B------:R-:W-:Y:S01]  /*6220*/  @!P3 IMAD.MOV R22, RZ, RZ, -R22 ;  /* 0x000000ffff16b224 */ /* 0x000fe200078e0a16 */
[----:B------:R-:W-:Y:S01]  /*6230*/  ISETP.GT.U32.AND P3, PT, R9, R15, PT ;  /* 0x0000000f0900720c */ /* 0x000fe20003f64070 */
[----:B------:R-:W-:Y:S01]  /*6240*/  @!P6 IMAD.IADD R17, R17, 0x1, -R9 ;  /* 0x000000011111e824 */ /* 0x000fe200078e0a09 */
[C---:B------:R-:W-:Y:S01]  /*6250*/  ISETP.GT.U32.AND P6, PT, R9.reuse, R4, PT ;  /* 0x000000040900720c */ /* 0x040fe20003fc4070 */
[----:B------:R-:W-:Y:S01]  /*6260*/  @!P4 IMAD.MOV R11, RZ, RZ, -R11 ;  /* 0x000000ffff0bc224 */ /* 0x000fe200078e0a0b */
[----:B------:R-:W-:Y:S01]  /*6270*/  ISETP.GT.U32.AND P4, PT, R9, R18, PT ;  /* 0x000000120900720c */ /* 0x000fe20003f84070 */
[----:B------:R-:W-:Y:S01]  /*6280*/  IMAD.HI.U32 R21, R7, R3, RZ ;  /* 0x0000000307157227 */ /* 0x000fe200078e00ff */
[----:B------:R-:W-:Y:S01]  /*6290*/  STL [R1+0x248], R22 ;  /* 0x0002481601007387 */ /* 0x000fe20000100800 */
[----:B------:R-:W-:-:S02]  /*62a0*/  IABS R0, R5 ;  /* 0x0000000500007213 */ /* 0x000fc40000000000 */
[----:B0-----:R-:W-:Y:S01]  /*62b0*/  IMAD.MOV.U32 R14, RZ, RZ, R6 ;  /* 0x000000ffff0e7224 */ /* 0x001fe200078e0006 */
[----:B------:R-:W-:Y:S01]  /*62c0*/  IABS R6, R16 ;  /* 0x0000001000067213 */ /* 0x000fe20000000000 */
[----:B------:R-:W-:Y:S02]  /*62d0*/  IMAD.MOV R21, RZ, RZ, -R21 ;  /* 0x000000ffff157224 */ /* 0x000fe400078e0a15 */
[----:B------:R-:W-:Y:S01]  /*62e0*/  @!P5 IMAD.MOV R14, RZ, RZ, -R14 ;  /* 0x000000ffff0ed224 */ /* 0x000fe200078e0a0e */
[C---:B------:R-:W-:Y:S01]  /*62f0*/  ISETP.GT.U32.AND P5, PT, R9.reuse, R17, PT ;  /* 0x000000110900720c */ /* 0x040fe20003fa4070 */
[----:B------:R-:W-:Y:S02]  /*6300*/  IMAD R3, R9, R21, R3 ;  /* 0x0000001509037224 */ /* 0x000fe400078e0203 */
[--C-:B------:R-:W-:Y:S01]  /*6310*/  @!P1 IMAD.IADD R12, R12, 0x1, -R9.reuse ;  /* 0x000000010c0c9824 */ /* 0x100fe200078e0a09 */
[----:B------:R-:W-:Y:S01]  /*6320*/  STL [R1+0x244], R14 ;  /* 0x0002440e01007387 */ /* 0x000fe20000100800 */
[----:B------:R-:W-:Y:S01]  /*6330*/  ISETP.GE.AND P1, PT, R13, RZ, PT ;  /* 0x000000ff0d00720c */ /* 0x000fe20003f26270 */
[--C-:B------:R-:W-:Y:S01]  /*6340*/  @!P3 IMAD.IADD R15, R15, 0x1, -R9.reuse ;  /* 0x000000010f0fb824 */ /* 0x100fe200078e0a09 */
[----:B------:R-:W-:Y:S01]  /*6350*/  ISETP.GT.U32.AND P3, PT, R9, R3, PT ;  /* 0x000000030900720c */ /* 0x000fe20003f64070 */
[----:B------:R0:W-:Y:S01]  /*6360*/  STL [R1+0x240], R11 ;  /* 0x0002400b01007387 */ /* 0x0001e20000100800 */
[--C-:B------:R-:W-:Y:S01]  /*6370*/  @!P6 IMAD.IADD R4, R4, 0x1, -R9.reuse ;  /* 0x000000010404e824 */ /* 0x100fe200078e0a09 */
[----:B------:R-:W-:Y:S01]  /*6380*/  ISETP.GE.AND P6, PT, R2, RZ, PT ;  /* 0x000000ff0200720c */ /* 0x000fe20003fc6270 */
[----:B------:R-:W-:Y:S01]  /*6390*/  @!P4 IMAD.IADD R18, R18, 0x1, -R9 ;  /* 0x000000011212c824 */ /* 0x000fe200078e0a09 */
[----:B------:R-:W-:Y:S01]  /*63a0*/  ISETP.GE.AND P4, PT, R8, RZ, PT ;  /* 0x000000ff0800720c */ /* 0x000fe20003f86270 */
[----:B------:R-:W-:-:S04]  /*63b0*/  IMAD.HI.U32 R2, R7, R0, RZ ;  /* 0x0000000007027227 */ /* 0x000fc800078e00ff */
[----:B------:R-:W-:Y:S01]  /*63c0*/  @!P5 IMAD.IADD R17, R17, 0x1, -R9 ;  /* 0x000000011111d824 */ /* 0x000fe200078e0a09 */
[----:B------:R-:W-:Y:S01]  /*63d0*/  ISETP.GE.AND P5, PT, R10, RZ, PT ;  /* 0x000000ff0a00720c */ /* 0x000fe20003fa6270 */
[----:B0-----:R-:W-:-:S04]  /*63e0*/  IMAD.HI.U32 R11, R7, R6, RZ ;  /* 0x00000006070b7227 */ /* 0x001fc800078e00ff */
[----:B------:R-:W-:Y:S01]  /*63f0*/  IMAD.MOV R8, RZ, RZ, -R11 ;  /* 0x000000ffff087224 */ /* 0x000fe200078e0a0b */
[C---:B------:R-:W-:Y:S01]  /*6400*/  IADD3 R11, R28.reuse, 0x8d, RZ ;  /* 0x0000008d1c0b7810 */ /* 0x040fe20007ffe0ff */
[----:B------:R-:W-:Y:S02]  /*6410*/  IMAD.MOV R2, RZ, RZ, -R2 ;  /* 0x000000ffff027224 */ /* 0x000fe400078e0a02 */
[C---:B------:R-:W-:Y:S02]  /*6420*/  IMAD R6, R9.reuse, R8, R6 ;  /* 0x0000000809067224 */ /* 0x040fe400078e0206 */
[C---:B------:R-:W-:Y:S01]  /*6430*/  IMAD R2, R9.reuse, R2, R0 ;  /* 0x0000000209027224 */ /* 0x040fe200078e0200 */
[C---:B------:R-:W-:Y:S01]  /*6440*/  IADD3 R0, R28.reuse, 0x8f, RZ ;  /* 0x0000008f1c007810 */ /* 0x040fe20007ffe0ff */
[----:B------:R-:W-:Y:S02]  /*6450*/  IMAD.MOV.U32 R10, RZ, RZ, R17 ;  /* 0x000000ffff0a7224 */ /* 0x000fe400078e0011 */
[----:B------:R-:W-:Y:S01]  /*6460*/  @!P1 IMAD.MOV R4, RZ, RZ, -R4 ;  /* 0x000000ffff049224 */ /* 0x000fe200078e0a04 */
[----:B------:R-:W-:Y:S01]  /*6470*/  ISETP.GT.U32.AND P1, PT, R9, R6, PT ;  /* 0x000000060900720c */ /* 0x000fe20003f24070 */
[----:B------:R-:W-:Y:S01]  /*6480*/  IMAD.MOV.U32 R19, RZ, RZ, R12 ;  /* 0x000000ffff137224 */ /* 0x000fe200078e000c */
[----:B------:R-:W-:Y:S01]  /*6490*/  IABS R12, R0 ;  /* 0x00000000000c7213 */ /* 0x000fe20000000000 */
[----:B------:R-:W-:Y:S01]  /*64a0*/  @!P3 IMAD.IADD R3, R3, 0x1, -R9 ;  /* 0x000000010303b824 */ /* 0x000fe200078e0a09 */
[C---:B------:R-:W-:Y:S01]  /*64b0*/  ISETP.GT.U32.AND P3, PT, R9.reuse, R18, PT ;  /* 0x000000120900720c */ /* 0x040fe20003f64070 */
[----:B------:R-:W-:Y:S01]  /*64c0*/  IMAD.MOV.U32 R14, RZ, RZ, R15 ;  /* 0x000000ffff0e7224 */ /* 0x000fe200078e000f */
[----:B------:R-:W-:Y:S01]  /*64d0*/  IADD3 R15, R28, 0x88, RZ ;  /* 0x000000881c0f7810 */ /* 0x000fe20007ffe0ff */
[----:B------:R-:W-:Y:S01]  /*64e0*/  @!P6 IMAD.MOV R10, RZ, RZ, -R10 ;  /* 0x000000ffff0ae224 */ /* 0x000fe200078e0a0a */
[C---:B------:R-:W-:Y:S01]  /*64f0*/  ISETP.GT.U32.AND P6, PT, R9.reuse, R2, PT ;  /* 0x000000020900720c */ /* 0x040fe20003fc4070 */
[----:B------:R-:W-:Y:S01]  /*6500*/  @!P2 IMAD.MOV R19, RZ, RZ, -R19 ;  /* 0x000000ffff13a224 */ /* 0x000fe200078e0a13 */
[----:B------:R-:W-:Y:S01]  /*6510*/  ISETP.GE.AND P2, PT, R16, RZ, PT ;  /* 0x000000ff1000720c */ /* 0x000fe20003f46270 */
[----:B------:R-:W-:Y:S01]  /*6520*/  @!P0 IMAD.MOV R14, RZ, RZ, -R14 ;  /* 0x000000ffff0e8224 */ /* 0x000fe200078e0a0e */
[----:B------:R-:W-:Y:S01]  /*6530*/  ISETP.GT.U32.AND P0, PT, R9, R3, PT ;  /* 0x000000030900720c */ /* 0x000fe20003f04070 */
[--C-:B------:R-:W-:Y:S01]  /*6540*/  @!P1 IMAD.IADD R6, R6, 0x1, -R9.reuse ;  /* 0x0000000106069824 */ /* 0x100fe200078e0a09 */
[----:B------:R-:W-:Y:S03]  /*6550*/  STL [R1+0x23c], R19 ;  /* 0x00023c1301007387 */ /* 0x000fe60000100800 */
[----:B------:R-:W-:Y:S01]  /*6560*/  @!P3 IMAD.IADD R18, R18, 0x1, -R9 ;  /* 0x000000011212b824 */ /* 0x000fe200078e0a09 */
[----:B------:R-:W-:Y:S01]  /*6570*/  STL [R1+0x238], R14 ;  /* 0x0002380e01007387 */ /* 0x000fe20000100800 */
[----:B------:R-:W-:-:S02]  /*6580*/  ISETP.GE.AND P3, PT, R5, RZ, PT ;  /* 0x000000ff0500720c */ /* 0x000fc40003f66270 */
[--C-:B------:R-:W-:Y:S01]  /*6590*/  @!P6 IMAD.IADD R2, R2, 0x1, -R9.reuse ;  /* 0x000000010202e824 */ /* 0x100fe200078e0a09 */
[----:B------:R0:W-:Y:S01]  /*65a0*/  STL [R1+0x234], R4 ;  /* 0x0002340401007387 */ /* 0x0001e20000100800 */
[----:B------:R-:W-:Y:S01]  /*65b0*/  ISETP.GT.U32.AND P6, PT, R9, R6, PT ;  /* 0x000000060900720c */ /* 0x000fe20003fc4070 */
[----:B------:R-:W-:Y:S01]  /*65c0*/  IMAD.MOV.U32 R8, RZ, RZ, R18 ;  /* 0x000000ffff087224 */ /* 0x000fe200078e0012 */
[----:B------:R-:W-:Y:S01]  /*65d0*/  IADD3 R18, R28, 0x89, RZ ;  /* 0x000000891c127810 */ /* 0x000fe20007ffe0ff */
[--C-:B------:R-:W-:Y:S01]  /*65e0*/  @!P0 IMAD.IADD R3, R3, 0x1, -R9.reuse ;  /* 0x0000000103038824 */ /* 0x100fe200078e0a09 */
[----:B------:R-:W-:Y:S01]  /*65f0*/  ISETP.GE.AND P0, PT, R0, RZ, PT ;  /* 0x000000ff0000720c */ /* 0x000fe20003f06270 */
[----:B------:R-:W-:Y:S01]  /*6600*/  @!P5 IMAD.MOV R8, RZ, RZ, -R8 ;  /* 0x000000ffff08d224 */ /* 0x000fe200078e0a08 */
[----:B------:R1:W-:Y:S01]  /*6610*/  STL [R1+0x218], R10 ;  /* 0x0002180a01007387 */ /* 0x0003e20000100800 */
[----:B------:R-:W-:Y:S02]  /*6620*/  ISETP.GT.U32.AND P5, PT, R9, R2, PT ;  /* 0x000000020900720c */ /* 0x000fe40003fa4070 */
[----:B0-----:R-:W-:Y:S01]  /*6630*/  IADD3 R4, R28, 0x8e, RZ ;  /* 0x0000008e1c047810 */ /* 0x001fe20007ffe0ff */
[----:B------:R0:W-:Y:S03]  /*6640*/  STL [R1+0x21c], R8 ;  /* 0x00021c0801007387 */ /* 0x0001e60000100800 */
[----:B------:R-:W-:Y:S01]  /*6650*/  IABS R5, R4 ;  /* 0x0000000400057213 */ /* 0x000fe20000000000 */
[----:B------:R-:W-:Y:S01]  /*6660*/  @!P6 IMAD.IADD R6, R6, 0x1, -R9 ;  /* 0x000000010606e824 */ /* 0x000fe200078e0a09 */
[----:B------:R-:W-:Y:S01]  /*6670*/  ISETP.GE.AND P1, PT, R4, RZ, PT ;  /* 0x000000ff0400720c */ /* 0x000fe20003f26270 */
[----:B------:R-:W-:Y:S01]  /*6680*/  IMAD.HI.U32 R4, R7, R12, RZ ;  /* 0x0000000c07047227 */ /* 0x000fe200078e00ff */
[----:B-1----:R-:W-:-:S03]  /*6690*/  IADD3 R10, R28, 0x8b, RZ ;  /* 0x0000008b1c0a7810 */ /* 0x002fc60007ffe0ff */
[----:B------:R-:W-:Y:S02]  /*66a0*/  IMAD.MOV R4, RZ, RZ, -R4 ;  /* 0x000000ffff047224 */ /* 0x000fe400078e0a04 */
[----:B------:R-:W-:Y:S02]  /*66b0*/  IMAD.MOV.U32 R0, RZ, RZ, R5 ;  /* 0x000000ffff007224 */ /* 0x000fe400078e0005 */
[----:B------:R-:W-:Y:S02]  /*66c0*/  IMAD R12, R9, R4, R12 ;  /* 0x00000004090c7224 */ /* 0x000fe400078e020c */
[----:B------:R-:W-:-:S03]  /*66d0*/  IMAD.HI.U32 R5, R7, R0, RZ ;  /* 0x0000000007057227 */ /* 0x000fc600078e00ff */
[C---:B------:R-:W-:Y:S01]  /*66e0*/  ISETP.GT.U32.AND P6, PT, R9.reuse, R12, PT ;  /* 0x0000000c0900720c */ /* 0x040fe20003fc4070 */
[----:B0-----:R-:W-:Y:S02]  /*66f0*/  IMAD.MOV.U32 R8, RZ, RZ, R3 ;  /* 0x000000ffff087224 */ /* 0x001fe400078e0003 */
[----:B------:R-:W-:Y:S01]  /*6700*/  IMAD.MOV R3, RZ, RZ, -R5 ;  /* 0x000000ffff037224 */ /* 0x000fe200078e0a05 */
[C---:B------:R-:W-:Y:S01]  /*6710*/  IADD3 R5, R28.reuse, 0x8c, RZ ;  /* 0x0000008c1c057810 */ /* 0x040fe20007ffe0ff */
[----:B------:R-:W-:Y:S02]  /*6720*/  IMAD.MOV.U32 R13, RZ, RZ, R6 ;  /* 0x000000ffff0d7224 */ /* 0x000fe400078e0006 */
[C---:B------:R-:W-:Y:S01]  /*6730*/  IMAD R3, R9.reuse, R3, R0 ;  /* 0x0000000309037224 */ /* 0x040fe200078e0200 */
[----:B------:R-:W-:Y:S01]  /*6740*/  IADD3 R0, R28, 0x8a, RZ ;  /* 0x0000008a1c007810 */ /* 0x000fe20007ffe0ff */
[----:B------:R-:W-:Y:S02]  /*6750*/  @!P2 IMAD.MOV R13, RZ, RZ, -R13 ;  /* 0x000000ffff0da224 */ /* 0x000fe400078e0a0d */
[----:B------:R-:W-:Y:S01]  /*6760*/  @!P4 IMAD.MOV R8, RZ, RZ, -R8 ;  /* 0x000000ffff08c224 */ /* 0x000fe200078e0a08 */
[----:B------:R-:W-:Y:S01]  /*6770*/  ISETP.GT.U32.AND P2, PT, R9, R3, PT ;  /* 0x000000030900720c */ /* 0x000fe20003f44070 */
[--C-:B------:R-:W-:Y:S01]  /*6780*/  @!P6 IMAD.IADD R12, R12, 0x1, -R9.reuse ;  /* 0x000000010c0ce824 */ /* 0x100fe200078e0a09 */
[----:B------:R-:W-:Y:S01]  /*6790*/  ISETP.GE.AND P4, PT, R11, RZ, PT ;  /* 0x000000ff0b00720c */ /* 0x000fe20003f86270 */
[----:B------:R-:W-:Y:S01]  /*67a0*/  @!P5 IMAD.IADD R2, R2, 0x1, -R9 ;  /* 0x000000010202d824 */ /* 0x000fe200078e0a09 */
[----:B------:R-:W-:Y:S01]  /*67b0*/  IABS R11, R11 ;  /* 0x0000000b000b7213 */ /* 0x000fe20000000000 */
[----:B------:R0:W-:Y:S01]  /*67c0*/  STL [R1+0x220], R8 ;  /* 0x0002200801007387 */ /* 0x0001e20000100800 */
[----:B------:R-:W-:-:S02]  /*67d0*/  ISETP.GT.U32.AND P6, PT, R9, R12, PT ;  /* 0x0000000c0900720c */ /* 0x000fc40003fc4070 */
[----:B------:R-:W-:Y:S01]  /*67e0*/  ISETP.GE.AND P5, PT, R5, RZ, PT ;  /* 0x000000ff0500720c */ /* 0x000fe20003fa6270 */
[----:B------:R-:W-:Y:S01]  /*67f0*/  IMAD.HI.U32 R4, R7, R11, RZ ;  /* 0x0000000b07047227 */ /* 0x000fe200078e00ff */
[----:B------:R-:W-:Y:S01]  /*6800*/  IABS R5, R5 ;  /* 0x0000000500057213 */ /* 0x000fe20000000000 */
[----:B------:R-:W-:Y:S02]  /*6810*/  STL [R1+0x224], R13 ;  /* 0x0002240d01007387 */ /* 0x000fe40000100800 */
[----:B------:R-:W-:Y:S02]  /*6820*/  IMAD.MOV R4, RZ, RZ, -R4 ;  /* 0x000000ffff047224 */ /* 0x000fe400078e0a04 */
[----:B0-----:R-:W-:Y:S02]  /*6830*/  IMAD.MOV.U32 R8, RZ, RZ, R2 ;  /* 0x000000ffff087224 */ /* 0x001fe400078e0002 */
[----:B------:R-:W-:Y:S02]  /*6840*/  @!P2 IMAD.IADD R3, R3, 0x1, -R9 ;  /* 0x000000010303a824 */ /* 0x000fe400078e0a09 */
[----:B------:R-:W-:Y:S01]  /*6850*/  @!P3 IMAD.MOV R8, RZ, RZ, -R8 ;  /* 0x000000ffff08b224 */ /* 0x000fe200078e0a08 */
[----:B------:R-:W-:Y:S01]  /*6860*/  ISETP.GE.AND P3, PT, R10, RZ, PT ;  /* 0x000000ff0a00720c */ /* 0x000fe20003f66270 */
[C---:B------:R-:W-:Y:S01]  /*6870*/  IMAD R11, R9.reuse, R4, R11 ;  /* 0x00000004090b7224 */ /* 0x040fe200078e020b */
[----:B------:R-:W-:Y:S01]  /*6880*/  IABS R10, R10 ;  /* 0x0000000a000a7213 */ /* 0x000fe20000000000 */
[----:B------:R-:W-:Y:S01]  /*6890*/  IMAD.MOV.U32 R6, RZ, RZ, R5 ;  /* 0x000000ffff067224 */ /* 0x000fe200078e0005 */
[----:B------:R0:W-:Y:S01]  /*68a0*/  STL [R1+0x230], R8 ;  /* 0x0002300801007387 */ /* 0x0001e20000100800 */
[C---:B------:R-:W-:Y:S01]  /*68b0*/  ISETP.GT.U32.AND P2, PT, R9.reuse, R3, PT ;  /* 0x000000030900720c */ /* 0x040fe20003f44070 */
[----:B------:R-:W-:Y:S01]  /*68c0*/  @!P6 IMAD.IADD R12, R12, 0x1, -R9 ;  /* 0x000000010c0ce824 */ /* 0x000fe200078e0a09 */
[----:B------:R-:W-:Y:S01]  /*68d0*/  ISETP.GT.U32.AND P6, PT, R9, R11, PT ;  /* 0x0000000b0900720c */ /* 0x000fe20003fc4070 */
[----:B------:R-:W-:-:S04]  /*68e0*/  IMAD.HI.U32 R4, R7, R10, RZ ;  /* 0x0000000a07047227 */ /* 0x000fc800078e00ff */
[----:B------:R-:W-:Y:S01]  /*68f0*/  IMAD.HI.U32 R2, R7, R6, RZ ;  /* 0x0000000607027227 */ /* 0x000fe200078e00ff */
[----:B0-----:R-:W-:-:S03]  /*6900*/  IABS R8, R0 ;  /* 0x0000000000087213 */ /* 0x001fc60000000000 */
[----:B------:R-:W-:Y:S02]  /*6910*/  IMAD.MOV R4, RZ, RZ, -R4 ;  /* 0x000000ffff047224 */ /* 0x000fe400078e0a04 */
[----:B------:R-:W-:Y:S02]  /*6920*/  IMAD.MOV R2, RZ, RZ, -R2 ;  /* 0x000000ffff027224 */ /* 0x000fe400078e0a02 */
[----:B------:R-:W-:-:S04]  /*6930*/  IMAD.HI.U32 R5, R7, R8, RZ ;  /* 0x0000000807057227 */ /* 0x000fc800078e00ff */
[----:B------:R-:W-:Y:S02]  /*6940*/  IMAD.MOV R5, RZ, RZ, -R5 ;  /* 0x000000ffff057224 */ /* 0x000fe400078e0a05 */
[C---:B------:R-:W-:Y:S02]  /*6950*/  IMAD R10, R9.reuse, R4, R10 ;  /* 0x00000004090a7224 */ /* 0x040fe400078e020a */
[C---:B------:R-:W-:Y:S01]  /*6960*/  IMAD R6, R9.reuse, R2, R6 ;  /* 0x0000000209067224 */ /* 0x040fe200078e0206 */
[----:B------:R-:W-:Y:S01]  /*6970*/  IABS R2, R18 ;  /* 0x0000001200027213 */ /* 0x000fe20000000000 */
[----:B------:R-:W-:Y:S02]  /*6980*/  IMAD.MOV.U32 R13, RZ, RZ, R12 ;  /* 0x000000ffff0d7224 */ /* 0x000fe400078e000c */
[----:B------:R-:W-:Y:S01]  /*6990*/  IMAD R8, R9, R5, R8 ;  /* 0x0000000509087224 */ /* 0x000fe200078e0208 */
[----:B------:R-:W-:Y:S01]  /*69a0*/  IADD3 R5, R28, 0x87, RZ ;  /* 0x000000871c057810 */ /* 0x000fe20007ffe0ff */
[----:B------:R-:W-:Y:S01]  /*69b0*/  @!P2 IMAD.IADD R3, R3, 0x1, -R9 ;  /* 0x000000010303a824 */ /* 0x000fe200078e0a09 */
[C---:B------:R-:W-:Y:S01]  /*69c0*/  ISETP.GT.U32.AND P2, PT, R9.reuse, R10, PT ;  /* 0x0000000a0900720c */ /* 0x040fe20003f44070 */
[----:B------:R-:W-:Y:S01]  /*69d0*/  @!P0 IMAD.MOV R13, RZ, RZ, -R13 ;  /* 0x000000ffff0d8224 */ /* 0x000fe200078e0a0d */
[----:B------:R-:W-:Y:S01]  /*69e0*/  ISETP.GT.U32.AND P0, PT, R9, R6, PT ;  /* 0x000000060900720c */ /* 0x000fe20003f04070 */
[----:B------:R-:W-:Y:S01]  /*69f0*/  @!P6 IMAD.IADD R11, R11, 0x1, -R9 ;  /* 0x000000010b0be824 */ /* 0x000fe200078e0a09 */
[----:B------:R-:W-:Y:S01]  /*6a00*/  ISETP.GT.U32.AND P6, PT, R9, R8, PT ;  /* 0x000000080900720c */ /* 0x000fe20003fc4070 */
[----:B------:R-:W-:Y:S01]  /*6a10*/  IMAD.MOV.U32 R12, RZ, RZ, R3 ;  /* 0x000000ffff0c7224 */ /* 0x000fe200078e0003 */
[----:B------:R0:W-:Y:S01]  /*6a20*/  STL [R1+0x22c], R13 ;  /* 0x00022c0d01007387 */ /* 0x0001e20000100800 */
[----:B------:R-:W-:Y:S01]  /*6a30*/  IMAD.HI.U32 R4, R7, R2, RZ ;  /* 0x0000000207047227 */ /* 0x000fe200078e00ff */
[----:B------:R-:W-:-:S03]  /*6a40*/  IABS R17, R5 ;  /* 0x0000000500117213 */ /* 0x000fc60000000000 */
[----:B------:R-:W-:Y:S02]  /*6a50*/  IMAD.MOV R4, RZ, RZ, -R4 ;  /* 0x000000ffff047224 */ /* 0x000fe400078e0a04 */
[--C-:B------:R-:W-:Y:S02]  /*6a60*/  @!P2 IMAD.IADD R10, R10, 0x1, -R9.reuse ;  /* 0x000000010a0aa824 */ /* 0x100fe400078e0a09 */
[--C-:B------:R-:W-:Y:S01]  /*6a70*/  @!P0 IMAD.IADD R6, R6, 0x1, -R9.reuse ;  /* 0x0000000106068824 */ /* 0x100fe200078e0a09 */
[----:B0-----:R-:W-:Y:S01]  /*6a80*/  IABS R13, R15 ;  /* 0x0000000f000d7213 */ /* 0x001fe20000000000 */
[----:B------:R-:W-:Y:S01]  /*6a90*/  @!P6 IMAD.IADD R8, R8, 0x1, -R9 ;  /* 0x000000010808e824 */ /* 0x000fe200078e0a09 */
[C---:B------:R-:W-:Y:S01]  /*6aa0*/  ISETP.GT.U32.AND P0, PT, R9.reuse, R11, PT ;  /* 0x0000000b0900720c */ /* 0x040fe20003f04070 */
[----:B------:R-:W-:Y:S01]  /*6ab0*/  @!P1 IMAD.MOV R12, RZ, RZ, -R12 ;  /* 0x000000ffff0c9224 */ /* 0x000fe200078e0a0c */
[----:B------:R-:W-:Y:S01]  /*6ac0*/  ISETP.GT.U32.AND P6, PT, R9, R10, PT ;  /* 0x0000000a0900720c */ /* 0x000fe20003fc4070 */
[----:B------:R-:W-:Y:S01]  /*6ad0*/  IMAD.HI.U32 R3, R7, R13, RZ ;  /* 0x0000000d07037227 */ /* 0x000fe200078e00ff */
[----:B------:R-:W-:-:S02]  /*6ae0*/  ISETP.GT.U32.AND P1, PT, R9, R8, PT ;  /* 0x000000080900720c */ /* 0x000fc40003f24070 */
[C---:B------:R-:W-:Y:S01]  /*6af0*/  ISETP.GT.U32.AND P2, PT, R9.reuse, R6, PT ;  /* 0x000000060900720c */ /* 0x040fe20003f44070 */
[----:B------:R-:W-:Y:S01]  /*6b00*/  IMAD.MOV R3, RZ, RZ, -R3 ;  /* 0x000000ffff037224 */ /* 0x000fe200078e0a03 */
[----:B------:R0:W-:Y:S01]  /*6b10*/  STL [R1+0x228], R12 ;  /* 0x0002280c01007387 */ /* 0x0001e20000100800 */
[C---:B------:R-:W-:Y:S01]  /*6b20*/  IMAD R2, R9.reuse, R4, R2 ;  /* 0x0000000409027224 */ /* 0x040fe200078e0202 */
[C---:B------:R-:W-:Y:S01]  /*6b30*/  IADD3 R4, R28.reuse, 0x86, RZ ;  /* 0x000000861c047810 */ /* 0x040fe20007ffe0ff */
[----:B------:R-:W-:Y:S01]  /*6b40*/  IMAD R13, R9, R3, R13 ;  /* 0x00000003090d7224 */ /* 0x000fe200078e020d */
[----:B------:R-:W-:Y:S01]  /*6b50*/  IADD3 R3, R28, 0x85, RZ ;  /* 0x000000851c037810 */ /* 0x000fe20007ffe0ff */
[--C-:B------:R-:W-:Y:S01]  /*6b60*/  @!P0 IMAD.IADD R11, R11, 0x1, -R9.reuse ;  /* 0x000000010b0b8824 */ /* 0x100fe200078e0a09 */
[C---:B------:R-:W-:Y:S01]  /*6b70*/  ISETP.GT.U32.AND P0, PT, R9.reuse, R2, PT ;  /* 0x000000020900720c */ /* 0x040fe20003f04070 */
[--C-:B------:R-:W-:Y:S01]  /*6b80*/  @!P6 IMAD.IADD R10, R10, 0x1, -R9.reuse ;  /* 0x000000010a0ae824 */ /* 0x100fe200078e0a09 */
[----:B------:R-:W-:Y:S01]  /*6b90*/  ISETP.GT.U32.AND P6, PT, R9, R13, PT ;  /* 0x0000000d0900720c */ /* 0x000fe20003fc4070 */
[--C-:B------:R-:W-:Y:S01]  /*6ba0*/  @!P1 IMAD.IADD R8, R8, 0x1, -R9.reuse ;  /* 0x0000000108089824 */ /* 0x100fe200078e0a09 */
[----:B------:R-:W-:Y:S01]  /*6bb0*/  ISETP.GE.AND P1, PT, R18, RZ, PT ;  /* 0x000000ff1200720c */ /* 0x000fe20003f26270 */
[----:B------:R-:W-:Y:S01]  /*6bc0*/  @!P2 IMAD.IADD R6, R6, 0x1, -R9 ;  /* 0x000000010606a824 */ /* 0x000fe200078e0a09 */
[----:B------:R-:W-:Y:S01]  /*6bd0*/  IABS R18, R3 ;  /* 0x0000000300127213 */ /* 0x000fe20000000000 */
[----:B0-----:R-:W-:Y:S01]  /*6be0*/  IMAD.HI.U32 R12, R7, R17, RZ ;  /* 0x00000011070c7227 */ /* 0x001fe200078e00ff */
[----:B------:R-:W-:-:S02]  /*6bf0*/  ISETP.GE.AND P2, PT, R0, RZ, PT ;  /* 0x000000ff0000720c */ /* 0x000fc40003f46270 */
[----:B------:R-:W-:Y:S01]  /*6c00*/  IABS R16, R4 ;  /* 0x0000000400107213 */ /* 0x000fe20000000000 */
[----:B------:R-:W-:Y:S02]  /*6c10*/  IMAD.MOV.U32 R14, RZ, RZ, R6 ;  /* 0x000000ffff0e7224 */ /* 0x000fe400078e0006 */
[--C-:B------:R-:W-:Y:S01]  /*6c20*/  @!P0 IMAD.IADD R2, R2, 0x1, -R9.reuse ;  /* 0x0000000102028824 */ /* 0x100fe200078e0a09 */
[----:B------:R-:W-:Y:S01]  /*6c30*/  ISETP.GE.AND P0, PT, R15, RZ, PT ;  /* 0x000000ff0f00720c */ /* 0x000fe20003f06270 */
[----:B------:R-:W-:Y:S02]  /*6c40*/  @!P6 IMAD.IADD R13, R13, 0x1, -R9 ;  /* 0x000000010d0de824 */ /* 0x000fe400078e0a09 */
[----:B------:R-:W-:Y:S02]  /*6c50*/  IMAD.MOV.U32 R15, RZ, RZ, R18 ;  /* 0x000000ffff0f7224 */ /* 0x000fe400078e0012 */
[----:B------:R-:W-:Y:S01]  /*6c60*/  @!P5 IMAD.MOV R14, RZ, RZ, -R14 ;  /* 0x000000ffff0ed224 */ /* 0x000fe200078e0a0e */
[----:B------:R-:W-:Y:S01]  /*6c70*/  ISETP.GT.U32.AND P5, PT, R9, R13, PT ;  /* 0x0000000d0900720c */ /* 0x000fe20003fa4070 */
[----:B------:R-:W-:-:S02]  /*6c80*/  IMAD.MOV.U32 R19, RZ, RZ, R11 ;  /* 0x000000ffff137224 */ /* 0x000fc400078e000b */
[----:B------:R-:W-:-:S04]  /*6c90*/  IMAD.HI.U32 R11, R7, R15, RZ ;  /* 0x0000000f070b7227 */ /* 0x000fc800078e00ff */
[----:B------:R-:W-:Y:S02]  /*6ca0*/  IMAD.MOV R12, RZ, RZ, -R12 ;  /* 0x000000ffff0c7224 */ /* 0x000fe400078e0a0c */
[----:B------:R-:W-:Y:S01]  /*6cb0*/  @!P4 IMAD.MOV R19, RZ, RZ, -R19 ;  /* 0x000000ffff13c224 */ /* 0x000fe200078e0a13 */
[C---:B------:R-:W-:Y:S01]  /*6cc0*/  ISETP.GT.U32.AND P4, PT, R9.reuse, R2, PT ;  /* 0x000000020900720c */ /* 0x040fe20003f84070 */
[----:B------:R-:W-:Y:S02]  /*6cd0*/  IMAD.MOV R6, RZ, RZ, -R11 ;  /* 0x000000ffff067224 */ /* 0x000fe400078e0a0b */
[C---:B------:R-:W-:Y:S01]  /*6ce0*/  IMAD R17, R9.reuse, R12, R17 ;  /* 0x0000000c09117224 */ /* 0x040fe200078e0211 */
[----:B------:R0:W-:Y:S01]  /*6cf0*/  STL [R1+0x200], R19 ;  /* 0x0002001301007387 */ /* 0x0001e20000100800 */
[----:B------:R-:W-:Y:S02]  /*6d00*/  IMAD R15, R9, R6, R15 ;  /* 0x00000006090f7224 */ /* 0x000fe400078e020f */
[--C-:B------:R-:W-:Y:S01]  /*6d10*/  @!P5 IMAD.IADD R13, R13, 0x1, -R9.reuse ;  /* 0x000000010d0dd824 */ /* 0x100fe200078e0a09 */
[----:B------:R-:W-:Y:S01]  /*6d20*/  ISETP.GT.U32.AND P6, PT, R9, R17, PT ;  /* 0x000000110900720c */ /* 0x000fe20003fc4070 */
[----:B------:R-:W-:Y:S01]  /*6d30*/  IMAD.HI.U32 R0, R7, R16, RZ ;  /* 0x0000001007007227 */ /* 0x000fe200078e00ff */
[----:B------:R-:W-:Y:S01]  /*6d40*/  ISETP.GT.U32.AND P5, PT, R9, R15, PT ;  /* 0x0000000f0900720c */ /* 0x000fe20003fa4070 */
[----:B------:R-:W-:Y:S02]  /*6d50*/  STL [R1+0x204], R14 ;  /* 0x0002040e01007387 */ /* 0x000fe40000100800 */
[--C-:B------:R-:W-:Y:S01]  /*6d60*/  @!P4 IMAD.IADD R2, R2, 0x1, -R9.reuse ;  /* 0x000000010202c824 */ /* 0x100fe200078e0a09 */
[----:B------:R-:W-:Y:S01]  /*6d70*/  ISETP.GE.AND P4, PT, R4, RZ, PT ;  /* 0x000000ff0400720c */ /* 0x000fe20003f86270 */
[----:B------:R-:W-:Y:S01]  /*6d80*/  @!P3 IMAD.MOV R10, RZ, RZ, -R10 ;  /* 0x000000ffff0ab224 */ /* 0x000fe200078e0a0a */
[----:B------:R-:W-:Y:S01]  /*6d90*/  ISETP.GE.AND P3, PT, R5, RZ, PT ;  /* 0x000000ff0500720c */ /* 0x000fe20003f66270 */
[----:B------:R-:W-:Y:S01]  /*6da0*/  IMAD.MOV.U32 R5, RZ, RZ, R2 ;  /* 0x000000ffff057224 */ /* 0x000fe200078e0002 */
[C---:B------:R-:W-:Y:S01]  /*6db0*/  IADD3 R4, R28.reuse, 0x83, RZ ;  /* 0x000000831c047810 */ /* 0x040fe20007ffe0ff */
[----:B------:R-:W-:Y:S01]  /*6dc0*/  IMAD.MOV R0, RZ, RZ, -R0 ;  /* 0x000000ffff007224 */ /* 0x000fe200078e0a00 */
[----:B------:R-:W-:Y:S01]  /*6dd0*/  STL [R1+0x208], R10 ;  /* 0x0002080a01007387 */ /* 0x000fe20000100800 */
[----:B------:R-:W-:Y:S01]  /*6de0*/  @!P2 IMAD.MOV R8, RZ, RZ, -R8 ;  /* 0x000000ffff08a224 */ /* 0x000fe200078e0a08 */
[C---:B------:R-:W-:Y:S01]  /*6df0*/  IADD3 R2, R28.reuse, 0x81, RZ ;  /* 0x000000811c027810 */ /* 0x040fe20007ffe0ff */
[----:B------:R-:W-:Y:S01]  /*6e00*/  @!P6 IMAD.IADD R17, R17, 0x1, -R9 ;  /* 0x000000011111e824 */ /* 0x000fe200078e0a09 */
[----:B------:R-:W-:Y:S01]  /*6e10*/  ISETP.GE.AND P6, PT, R3, RZ, PT ;  /* 0x000000ff0300720c */ /* 0x000fe20003fc6270 */
[----:B------:R-:W-:Y:S01]  /*6e20*/  @!P1 IMAD.MOV R5, RZ, RZ, -R5 ;  /* 0x000000ffff059224 */ /* 0x000fe200078e0a05 */
[----:B------:R-:W-:Y:S01]  /*6e30*/  IABS R3, R4 ;  /* 0x0000000400037213 */ /* 0x000fe20000000000 */
[----:B------:R-:W-:Y:S01]  /*6e40*/  @!P5 IMAD.IADD R15, R15, 0x1, -R9 ;  /* 0x000000010f0fd824 */ /* 0x000fe200078e0a09 */
[----:B------:R1:W-:Y:S01]  /*6e50*/  STL [R1+0x210], R8 ;  /* 0x0002100801007387 */ /* 0x0003e20000100800 */
[C---:B------:R-:W-:Y:S01]  /*6e60*/  IMAD R16, R9.reuse, R0, R16 ;  /* 0x0000000009107224 */ /* 0x040fe200078e0210 */
[----:B------:R-:W-:Y:S01]  /*6e70*/  IADD3 R0, R28, 0x84, RZ ;  /* 0x000000841c007810 */ /* 0x000fe20007ffe0ff */
[----:B0-----:R-:W-:Y:S01]  /*6e80*/  IMAD.MOV.U32 R19, RZ, RZ, R13 ;  /* 0x000000ffff137224 */ /* 0x001fe200078e000d */
[----:B------:R0:W-:Y:S01]  /*6e90*/  STL [R1+0x214], R5 ;  /* 0x0002140501007387 */ /* 0x0001e20000100800 */
[----:B------:R-:W-:-:S02]  /*6ea0*/  ISETP.GT.U32.AND P5, PT, R9, R15, PT ;  /* 0x0000000f0900720c */ /* 0x000fc40003fa4070 */
[----:B------:R-:W-:Y:S01]  /*6eb0*/  IABS R11, R0 ;  /* 0x00000000000b7213 */ /* 0x000fe20000000000 */
[----:B------:R-:W-:Y:S01]  /*6ec0*/  @!P0 IMAD.MOV R19, RZ, RZ, -R19 ;  /* 0x000000ffff138224 */ /* 0x000fe200078e0a13 */
[C---:B------:R-:W-:Y:S02]  /*6ed0*/  ISETP.GT.U32.AND P2, PT, R9.reuse, R16, PT ;  /* 0x000000100900720c */ /* 0x040fe40003f44070 */
[----:B------:R-:W-:Y:S01]  /*6ee0*/  ISETP.GT.U32.AND P1, PT, R9, R17, PT ;  /* 0x000000110900720c */ /* 0x000fe20003f24070 */
[C---:B------:R-:W-:Y:S01]  /*6ef0*/  IMAD.HI.U32 R6, R7.reuse, R11, RZ ;  /* 0x0000000b07067227 */ /* 0x040fe200078e00ff */
[----:B-1----:R-:W-:Y:S01]  /*6f00*/  IADD3 R8, R28, 0x82, RZ ;  /* 0x000000821c087810 */ /* 0x002fe20007ffe0ff */
[----:B------:R-:W-:Y:S02]  /*6f10*/  STL [R1+0x190], R19 ;  /* 0x0001901301007387 */ /* 0x000fe40000100800 */
[----:B0-----:R-:W-:Y:S01]  /*6f20*/  IMAD.HI.U32 R5, R7, R3, RZ ;  /* 0x0000000307057227 */ /* 0x001fe200078e00ff */
[----:B------:R-:W-:-:S03]  /*6f30*/  IABS R12, R8 ;  /* 0x00000008000c7213 */ /* 0x000fc60000000000 */
[----:B------:R-:W-:Y:S02]  /*6f40*/  IMAD.MOV R5, RZ, RZ, -R5 ;  /* 0x000000ffff057224 */ /* 0x000fe400078e0a05 */
[----:B------:R-:W-:Y:S02]  /*6f50*/  IMAD.MOV R6, RZ, RZ, -R6 ;  /* 0x000000ffff067224 */ /* 0x000fe400078e0a06 */
[----:B------:R-:W-:Y:S01]  /*6f60*/  IMAD R3, R9, R5, R3 ;  /* 0x0000000509037224 */ /* 0x000fe200078e0203 */
[----:B------:R-:W-:Y:S01]  /*6f70*/  IADD3 R5, R28, 0x80, RZ ;  /* 0x000000801c057810 */ /* 0x000fe20007ffe0ff */
[----:B------:R-:W-:Y:S02]  /*6f80*/  @!P5 IMAD.IADD R15, R15, 0x1, -R9 ;  /* 0x000000010f0fd824 */ /* 0x000fe400078e0a09 */
[C---:B------:R-:W-:Y:S01]  /*6f90*/  IMAD R11, R9.reuse, R6, R11 ;  /* 0x00000006090b7224 */ /* 0x040fe200078e020b */
[----:B------:R-:W-:Y:S01]  /*6fa0*/  ISETP.GT.U32.AND P5, PT, R9, R3, PT ;  /* 0x000000030900720c */ /* 0x000fe20003fa4070 */
[--C-:B------:R-:W-:Y:S01]  /*6fb0*/  @!P2 IMAD.IADD R16, R16, 0x1, -R9.reuse ;  /* 0x000000011010a824 */ /* 0x100fe200078e0a09 */
[----:B------:R-:W-:Y:S01]  /*6fc0*/  IABS R10, R5 ;  /* 0x00000005000a7213 */ /* 0x000fe20000000000 */
[----:B------:R-:W-:Y:S01]  /*6fd0*/  @!P1 IMAD.IADD R17, R17, 0x1, -R9 ;  /* 0x0000000111119824 */ /* 0x000fe200078e0a09 */
[----:B------:R-:W-:Y:S01]  /*6fe0*/  ISETP.GT.U32.AND P1, PT, R9, R11, PT ;  /* 0x0000000b0900720c */ /* 0x000fe20003f24070 */
[----:B------:R-:W-:Y:S01]  /*6ff0*/  IMAD.HI.U32 R18, R7, R12, RZ ;  /* 0x0000000c07127227 */ /* 0x000fe200078e00ff */
[----:B------:R-:W-:-:S02]  /*7000*/  ISETP.GT.U32.AND P2, PT, R9, R16, PT ;  /* 0x000000100900720c */ /* 0x000fc40003f44070 */
[----:B------:R-:W-:Y:S01]  /*7010*/  IABS R6, R2 ;  /* 0x0000000200067213 */ /* 0x000fe20000000000 */
[----:B------:R-:W-:-:S04]  /*7020*/  IMAD.HI.U32 R13, R7, R10, RZ ;  /* 0x0000000a070d7227 */ /* 0x000fc800078e00ff */
[----:B------:R-:W-:Y:S02]  /*7030*/  @!P5 IMAD.IADD R3, R3, 0x1, -R9 ;  /* 0x000000010303d824 */ /* 0x000fe400078e0a09 */
[----:B------:R-:W-:Y:S02]  /*7040*/  IMAD.MOV R13, RZ, RZ, -R13 ;  /* 0x000000ffff0d7224 */ /* 0x000fe400078e0a0d */
[--C-:B------:R-:W-:Y:S01]  /*7050*/  @!P1 IMAD.IADD R11, R11, 0x1, -R9.reuse ;  /* 0x000000010b0b9824 */ /* 0x100fe200078e0a09 */
[C---:B------:R-:W-:Y:S01]  /*7060*/  ISETP.GT.U32.AND P5, PT, R9.reuse, R3, PT ;  /* 0x000000030900720c */ /* 0x040fe20003fa4070 */
[----:B------:R-:W-:Y:S01]  /*7070*/  @!P2 IMAD.IADD R16, R16, 0x1, -R9 ;  /* 0x000000011010a824 */ /* 0x000fe200078e0a09 */
[----:B------:R-:W-:Y:S01]  /*7080*/  ISETP.GE.AND P2, PT, R0, RZ, PT ;  /* 0x000000ff0000720c */ /* 0x000fe20003f46270 */
[----:B------:R-:W-:Y:S01]  /*7090*/  IMAD.MOV R18, RZ, RZ, -R18 ;  /* 0x000000ffff127224 */ /* 0x000fe200078e0a12 */
[C---:B------:R-:W-:Y:S01]  /*70a0*/  ISETP.GT.U32.AND P0, PT, R9.reuse, R11, PT ;  /* 0x0000000b0900720c */ /* 0x040fe20003f04070 */
[----:B------:R-:W-:Y:S01]  /*70b0*/  @!P4 IMAD.MOV R16, RZ, RZ, -R16 ;  /* 0x000000ffff10c224 */ /* 0x000fe200078e0a10 */
[----:B------:R-:W-:Y:S01]  /*70c0*/  ISETP.GE.AND P4, PT, R8, RZ, PT ;  /* 0x000000ff0800720c */ /* 0x000fe20003f86270 */
[----:B------:R-:W-:Y:S01]  /*70d0*/  IMAD.MOV.U32 R14, RZ, RZ, R17 ;  /* 0x000000ffff0e7224 */ /* 0x000fe200078e0011 */
[----:B------:R-:W-:Y:S01]  /*70e0*/  ISETP.GE.AND P1, PT, R4, RZ, PT ;  /* 0x000000ff0400720c */ /* 0x000fe20003f26270 */
[----:B------:R-:W-:Y:S01]  /*70f0*/  IMAD R8, R9, R13, R10 ;  /* 0x0000000d09087224 */ /* 0x000fe200078e020a */
[----:B------:R-:W-:Y:S01]  /*7100*/  IADD3 R4, R28, 0x7f, RZ ;  /* 0x0000007f1c047810 */ /* 0x000fe20007ffe0ff */
[----:B------:R-:W-:-:S04]  /*7110*/  IMAD.HI.U32 R0, R7, R6, RZ ;  /* 0x0000000607007227 */ /* 0x000fc800078e00ff */
[----:B------:R-:W-:Y:S01]  /*7120*/  IMAD R12, R9, R18, R12 ;  /* 0x00000012090c7224 */ /* 0x000fe200078e020c */
[----:B------:R-:W-:Y:S01]  /*7130*/  IADD3 R18, R28, 0x6a, RZ ;  /* 0x0000006a1c127810 */ /* 0x000fe20007ffe0ff */
[----:B------:R-:W-:Y:S02]  /*7140*/  @!P3 IMAD.MOV R14, RZ, RZ, -R14 ;  /* 0x000000ffff0eb224 */ /* 0x000fe400078e0a0e */
[--C-:B------:R-:W-:Y:S01]  /*7150*/  @!P5 IMAD.IADD R3, R3, 0x1, -R9.reuse ;  /* 0x000000010303d824 */ /* 0x100fe200078e0a09 */
[C---:B------:R-:W-:Y:S01]  /*7160*/  ISETP.GT.U32.AND P5, PT, R9.reuse, R8, PT ;  /* 0x000000080900720c */ /* 0x040fe20003fa4070 */
[----:B------:R-:W-:Y:S01]  /*7170*/  IMAD.MOV R0, RZ, RZ, -R0 ;  /* 0x000000ffff007224 */ /* 0x000fe200078e0a00 */
[----:B------:R-:W-:Y:S01]  /*7180*/  ISETP.GT.U32.AND P3, PT, R9, R12, PT ;  /* 0x0000000c0900720c */ /* 0x000fe20003f64070 */
[----:B------:R0:W-:Y:S01]  /*7190*/  STL [R1+0x194], R14 ;  /* 0x0001940e01007387 */ /* 0x0001e20000100800 */
[----:B------:R-:W-:Y:S01]  /*71a0*/  @!P0 IMAD.IADD R11, R11, 0x1, -R9 ;  /* 0x000000010b0b8824 */ /* 0x000fe200078e0a09 */
[----:B------:R-:W-:Y:S01]  /*71b0*/  ISETP.GE.AND P0, PT, R2, RZ, PT ;  /* 0x000000ff0200720c */ /* 0x000fe20003f06270 */
[----:B------:R-:W-:Y:S01]  /*71c0*/  IMAD R6, R9, R0, R6 ;  /* 0x0000000009067224 */ /* 0x000fe200078e0206 */
[----:B------:R-:W-:Y:S01]  /*71d0*/  IADD3 R2, R28, 0x7e, RZ ;  /* 0x0000007e1c027810 */ /* 0x000fe20007ffe0ff */
[----:B------:R-:W-:Y:S01]  /*71e0*/  IMAD.MOV.U32 R13, RZ, RZ, R11 ;  /* 0x000000ffff0d7224 */ /* 0x000fe200078e000b */
[----:B------:R-:W-:Y:S01]  /*71f0*/  STL [R1+0x1a4], R16 ;  /* 0x0001a41001007387 */ /* 0x000fe20000100800 */
[----:B------:R-:W-:-:S02]  /*7200*/  IABS R0, R4 ;  /* 0x0000000400007213 */ /* 0x000fc40000000000 */
[----:B------:R-:W-:Y:S01]  /*7210*/  @!P2 IMAD.MOV R13, RZ, RZ, -R13 ;  /* 0x000000ffff0da224 */ /* 0x000fe200078e0a0d */
[----:B------:R-:W-:Y:S01]  /*7220*/  IABS R11, R2 ;  /* 0x00000002000b7213 */ /* 0x000fe20000000000 */
[----:B0-----:R-:W-:Y:S01]  /*7230*/  IMAD.MOV.U32 R14, RZ, RZ, R15 ;  /* 0x000000ffff0e7224 */ /* 0x001fe200078e000f */
[----:B------:R-:W-:Y:S01]  /*7240*/  IABS R19, R18 ;  /* 0x0000001200137213 */ /* 0x000fe20000000000 */
[--C-:B------:R-:W-:Y:S02]  /*7250*/  @!P5 IMAD.IADD R8, R8, 0x1, -R9.reuse ;  /* 0x000000010808d824 */ /* 0x100fe400078e0a09 */
[----:B------:R-:W-:Y:S01]  /*7260*/  @!P6 IMAD.MOV R14, RZ, RZ, -R14 ;  /* 0x000000ffff0ee224 */ /* 0x000fe200078e0a0e */
[C---:B------:R-:W-:Y:S01]  /*7270*/  ISETP.GT.U32.AND P6, PT, R9.reuse, R6, PT ;  /* 0x000000060900720c */ /* 0x040fe20003fc4070 */
[----:B------:R-:W-:Y:S01]  /*7280*/  @!P3 IMAD.IADD R12, R12, 0x1, -R9 ;  /* 0x000000010c0cb824 */ /* 0x000fe200078e0a09 */
[----:B------:R-:W-:Y:S01]  /*7290*/  ISETP.GT.U32.AND P5, PT, R9, R8, PT ;  /* 0x000000080900720c */ /* 0x000fe20003fa4070 */
[----:B------:R-:W-:Y:S01]  /*72a0*/  IMAD.HI.U32 R10, R7, R0, RZ ;  /* 0x00000000070a7227 */ /* 0x000fe200078e00ff */
[----:B------:R-:W-:Y:S01]  /*72b0*/  STL [R1+0x1f0], R14 ;  /* 0x0001f00e01007387 */ /* 0x000fe20000100800 */
[----:B------:R-:W-:-:S02]  /*72c0*/  ISETP.GE.AND P3, PT, R5, RZ, PT ;  /* 0x000000ff0500720c */ /* 0x000fc40003f66270 */
[----:B------:R-:W-:Y:S01]  /*72d0*/  ISETP.GT.U32.AND P2, PT, R9, R12, PT ;  /* 0x0000000c0900720c */ /* 0x000fe20003f44070 */
[----:B------:R0:W-:Y:S01]  /*72e0*/  STL [R1+0x1f4], R13 ;  /* 0x0001f40d01007387 */ /* 0x0001e20000100800 */
[----:B------:R-:W-:Y:S01]  /*72f0*/  IMAD.MOV R10, RZ, RZ, -R10 ;  /* 0x000000ffff0a7224 */ /* 0x000fe200078e0a0a */
[----:B------:R-:W-:Y:S01]  /*7300*/  IADD3 R5, R28, 0x7d, RZ ;  /* 0x0000007d1c057810 */ /* 0x000fe20007ffe0ff */
[----:B------:R-:W-:-:S04]  /*7310*/  IMAD.HI.U32 R22, R7, R19, RZ ;  /* 0x0000001307167227 */ /* 0x000fc800078e00ff */
[----:B------:R-:W-:Y:S02]  /*7320*/  @!P6 IMAD.IADD R6, R6, 0x1, -R9 ;  /* 0x000000010606e824 */ /* 0x000fe400078e0a09 */
[C---:B------:R-:W-:Y:S01]  /*7330*/  IMAD R0, R9.reuse, R10, R0 ;  /* 0x0000000a09007224 */ /* 0x040fe200078e0200 */
[----:B------:R-:W-:Y:S01]  /*7340*/  IABS R10, R5 ;  /* 0x00000005000a7213 */ /* 0x000fe20000000000 */
[----:B0-----:R-:W-:Y:S01]  /*7350*/  IMAD.MOV.U32 R13, RZ, RZ, R3 ;  /* 0x000000ffff0d7224 */ /* 0x001fe200078e0003 */
[----:B------:R-:W-:Y:S01]  /*7360*/  ISETP.GT.U32.AND P6, PT, R9, R6, PT ;  /* 0x000000060900720c */ /* 0x000fe20003fc4070 */
[----:B------:R-:W-:-:S04]  /*7370*/  IMAD.HI.U32 R3, R7, R11, RZ ;  /* 0x0000000b07037227 */ /* 0x000fc800078e00ff */
[----:B------:R-:W-:Y:S02]  /*7380*/  IMAD.MOV R3, RZ, RZ, -R3 ;  /* 0x000000ffff037224 */ /* 0x000fe400078e0a03 */
[----:B------:R-:W-:Y:S02]  /*7390*/  @!P5 IMAD.IADD R8, R8, 0x1, -R9 ;  /* 0x000000010808d824 */ /* 0x000fe400078e0a09 */
[C---:B------:R-:W-:Y:S01]  /*73a0*/  IMAD R11, R9.reuse, R3, R11 ;  /* 0x00000003090b7224 */ /* 0x040fe200078e020b */
[----:B------:R-:W-:Y:S01]  /*73b0*/  IADD3 R3, R28, 0x7b, RZ ;  /* 0x0000007b1c037810 */ /* 0x000fe20007ffe0ff */
[--C-:B------:R-:W-:Y:S01]  /*73c0*/  @!P2 IMAD.IADD R12, R12, 0x1, -R9.reuse ;  /* 0x000000010c0ca824 */ /* 0x100fe200078e0a09 */
[C---:B------:R-:W-:Y:S01]  /*73d0*/  ISETP.GT.U32.AND P2, PT, R9.reuse, R0, PT ;  /* 0x000000000900720c */ /* 0x040fe20003f44070 */
[----:B------:R-:W-:Y:S01]  /*73e0*/  @!P6 IMAD.IADD R6, R6, 0x1, -R9 ;  /* 0x000000010606e824 */ /* 0x000fe200078e0a09 */
[----:B------:R-:W-:Y:S01]  /*73f0*/  ISETP.GT.U32.AND P5, PT, R9, R11, PT ;  /* 0x0000000b0900720c */ /* 0x000fe20003fa4070 */
[----:B------:R-:W-:Y:S01]  /*7400*/  @!P1 IMAD.MOV R13, RZ, RZ, -R13 ;  /* 0x000000ffff0d9224 */ /* 0x000fe200078e0a0d */
[----:B------:R-:W-:Y:S01]  /*7410*/  ISETP.GE.AND P6, PT, R2, RZ, PT ;  /* 0x000000ff0200720c */ /* 0x000fe20003fc6270 */
[----:B------:R-:W-:Y:S01]  /*7420*/  IMAD.HI.U32 R15, R7, R10, RZ ;  /* 0x0000000a070f7227 */ /* 0x000fe200078e00ff */
[----:B------:R-:W-:-:S02]  /*7430*/  IADD3 R2, R28, 0x7c, RZ ;  /* 0x0000007c1c027810 */ /* 0x000fc40007ffe0ff */
[----:B------:R-:W-:Y:S01]  /*7440*/  ISETP.GE.AND P1, PT, R4, RZ, PT ;  /* 0x000000ff0400720c */ /* 0x000fe20003f26270 */
[----:B------:R-:W-:Y:S01]  /*7450*/  IMAD.MOV.U32 R14, RZ, RZ, R12 ;  /* 0x000000ffff0e7224 */ /* 0x000fe200078e000c */
[----:B------:R-:W-:Y:S01]  /*7460*/  IABS R4, R2 ;  /* 0x0000000200047213 */ /* 0x000fe20000000000 */
[----:B------:R-:W-:Y:S01]  /*7470*/  IMAD.MOV R15, RZ, RZ, -R15 ;  /* 0x000000ffff0f7224 */ /* 0x000fe200078e0a0f */
[----:B------:R0:W-:Y:S01]  /*7480*/  STL [R1+0x1fc], R13 ;  /* 0x0001fc0d01007387 */ /* 0x0001e20000100800 */
[--C-:B------:R-:W-:Y:S02]  /*7490*/  @!P2 IMAD.IADD R0, R0, 0x1, -R9.reuse ;  /* 0x000000010000a824 */ /* 0x100fe400078e0a09 */
[----:B------:R-:W-:Y:S02]  /*74a0*/  @!P5 IMAD.IADD R11, R11, 0x1, -R9 ;  /* 0x000000010b0bd824 */ /* 0x000fe400078e0a09 */
[----:B------:R-:W-:Y:S01]  /*74b0*/  @!P4 IMAD.MOV R14, RZ, RZ, -R14 ;  /* 0x000000ffff0ec224 */ /* 0x000fe200078e0a0e */
[----:B------:R-:W-:Y:S01]  /*74c0*/  ISETP.GE.AND P4, PT, R5, RZ, PT ;  /* 0x000000ff0500720c */ /* 0x000fe20003f86270 */
[----:B------:R-:W-:Y:S01]  /*74d0*/  IMAD.HI.U32 R5, R7, R4, RZ ;  /* 0x0000000407057227 */ /* 0x000fe200078e00ff */
[----:B------:R-:W-:-:S02]  /*74e0*/  ISETP.GT.U32.AND P5, PT, R9, R11, PT ;  /* 0x0000000b0900720c */ /* 0x000fc40003fa4070 */
[C---:B------:R-:W-:Y:S01]  /*74f0*/  ISETP.GT.U32.AND P2, PT, R9.reuse, R0, PT ;  /* 0x000000000900720c */ /* 0x040fe20003f44070 */
[C---:B------:R-:W-:Y:S01]  /*7500*/  IMAD R10, R9.reuse, R15, R10 ;  /* 0x0000000f090a7224 */ /* 0x040fe200078e020a */
[----:B0-----:R-:W-:Y:S01]  /*7510*/  IABS R13, R3 ;  /* 0x00000003000d7213 */ /* 0x001fe20000000000 */
[----:B------:R-:W-:Y:S01]  /*7520*/  IMAD.MOV.U32 R12, RZ, RZ, R6 ;  /* 0x000000ffff0c7224 */ /* 0x000fe200078e0006 */
[----:B------:R0:W-:Y:S01]  /*7530*/  STL [R1+0x1f8], R14 ;  /* 0x0001f80e01007387 */ /* 0x0001e20000100800 */
[----:B------:R-:W-:Y:S02]  /*7540*/  IMAD.MOV R5, RZ, RZ, -R5 ;  /* 0x000000ffff057224 */ /* 0x000fe400078e0a05 */
[----:B------:R-:W-:Y:S01]  /*7550*/  @!P0 IMAD.MOV R12, RZ, RZ, -R12 ;  /* 0x000000ffff0c8224 */ /* 0x000fe200078e0a0c */
[C---:B------:R-:W-:Y:S01]  /*7560*/  ISETP.GT.U32.AND P0, PT, R9.reuse, R10, PT ;  /* 0x0000000a0900720c */ /* 0x040fe20003f04070 */
[----:B------:R-:W-:Y:S02]  /*7570*/  IMAD R4, R9, R5, R4 ;  /* 0x0000000509047224 */ /* 0x000fe400078e0204 */
[----:B------:R-:W-:Y:S01]  /*7580*/  IMAD.HI.U32 R6, R7, R13, RZ ;  /* 0x0000000d07067227 */ /* 0x000fe200078e00ff */
[----:B------:R1:W-:Y:S03]  /*7590*/  STL [R1+0x1d0], R12 ;  /* 0x0001d00c01007387 */ /* 0x0003e60000100800 */
[----:B------:R-:W-:Y:S01]  /*75a0*/  @!P5 IMAD.IADD R11, R11, 0x1, -R9 ;  /* 0x000000010b0bd824 */ /* 0x000fe200078e0a09 */
[----:B------:R-:W-:Y:S01]  /*75b0*/  ISETP.GT.U32.AND P5, PT, R9, R4, PT ;  /* 0x000000040900720c */ /* 0x000fe20003fa4070 */
[----:B------:R-:W-:-:S02]  /*75c0*/  IMAD.MOV R6, RZ, RZ, -R6 ;  /* 0x000000ffff067224 */ /* 0x000fc400078e0a06 */
[----:B------:R-:W-:Y:S01]  /*75d0*/  @!P2 IMAD.IADD R0, R0, 0x1, -R9 ;  /* 0x000000010000a824 */ /* 0x000fe200078e0a09 */
[----:B------:R-:W-:Y:S01]  /*75e0*/  ISETP.GE.AND P2, PT, R3, RZ, PT ;  /* 0x000000ff0300720c */ /* 0x000fe20003f46270 */
[C---:B------:R-:W-:Y:S01]  /*75f0*/  IMAD R13, R9.reuse, R6, R13 ;  /* 0x00000006090d7224 */ /* 0x040fe200078e020d */
[----:B------:R-:W-:Y:S01]  /*7600*/  IADD3 R6, R28, 0x79, RZ ;  /* 0x000000791c067810 */ /* 0x000fe20007ffe0ff */
[----:B0-----:R-:W-:Y:S02]  /*7610*/  IMAD.MOV.U32 R14, RZ, RZ, R0 ;  /* 0x000000ffff0e7224 */ /* 0x001fe400078e0000 */
[--C-:B------:R-:W-:Y:S01]  /*7620*/  @!P0 IMAD.IADD R10, R10, 0x1, -R9.reuse ;  /* 0x000000010a0a8824 */ /* 0x100fe200078e0a09 */
[----:B------:R-:W-:Y:S01]  /*7630*/  IABS R5, R6 ;  /* 0x0000000600057213 */ /* 0x000fe20000000000 */
[----:B------:R-:W-:Y:S01]  /*7640*/  @!P1 IMAD.MOV R14, RZ, RZ, -R14 ;  /* 0x000000ffff0e9224 */ /* 0x000fe200078e0a0e */
[C---:B------:R-:W-:Y:S01]  /*7650*/  ISETP.GT.U32.AND P1, PT, R9.reuse, R13, PT ;  /* 0x0000000d0900720c */ /* 0x040fe20003f24070 */
[----:B------:R-:W-:Y:S01]  /*7660*/  @!P3 IMAD.MOV R8, RZ, RZ, -R8 ;  /* 0x000000ffff08b224 */ /* 0x000fe200078e0a08 */
[C---:B------:R-:W-:Y:S01]  /*7670*/  ISETP.GT.U32.AND P0, PT, R9.reuse, R10, PT ;  /* 0x0000000a0900720c */ /* 0x040fe20003f04070 */
[----:B------:R-:W-:Y:S01]  /*7680*/  @!P5 IMAD.IADD R4, R4, 0x1, -R9 ;  /* 0x000000010404d824 */ /* 0x000fe200078e0a09 */
[----:B------:R-:W-:Y:S01]  /*7690*/  ISETP.GE.AND P3, PT, R2, RZ, PT ;  /* 0x000000ff0200720c */ /* 0x000fe20003f66270 */
[----:B-1----:R-:W-:Y:S01]  /*76a0*/  IMAD.MOV.U32 R12, RZ, RZ, R11 ;  /* 0x000000ffff0c7224 */ /* 0x002fe200078e000b */
[----:B------:R0:W-:Y:S01]  /*76b0*/  STL [R1+0x1d8], R8 ;  /* 0x0001d80801007387 */ /* 0x0001e20000100800 */
[----:B------:R-:W-:Y:S01]  /*76c0*/  IADD3 R2, R28, 0x78, RZ ;  /* 0x000000781c027810 */ /* 0x000fe20007ffe0ff */
[----:B------:R-:W-:Y:S01]  /*76d0*/  IMAD.MOV R22, RZ, RZ, -R22 ;  /* 0x000000ffff167224 */ /* 0x000fe200078e0a16 */
[----:B------:R-:W-:Y:S01]  /*76e0*/  ISETP.GT.U32.AND P5, PT, R9, R4, PT ;  /* 0x000000040900720c */ /* 0x000fe20003fa4070 */
[----:B------:R-:W-:Y:S01]  /*76f0*/  @!P6 IMAD.MOV R12, RZ, RZ, -R12 ;  /* 0x000000ffff0ce224 */ /* 0x000fe200078e0a0c */
[----:B------:R-:W-:Y:S01]  /*7700*/  STL [R1+0x1ec], R14 ;  /* 0x0001ec0e01007387 */ /* 0x000fe20000100800 */
[----:B------:R-:W-:Y:S01]  /*7710*/  IABS R0, R2 ;  /* 0x0000000200007213 */ /* 0x000fe20000000000 */
[----:B------:R-:W-:-:S02]  /*7720*/  @!P1 IMAD.IADD R13, R13, 0x1, -R9 ;  /* 0x000000010d0d9824 */ /* 0x000fc400078e0a09 */
[----:B------:R-:W-:Y:S01]  /*7730*/  @!P0 IMAD.IADD R10, R10, 0x1, -R9 ;  /* 0x000000010a0a8824 */ /* 0x000fe200078e0a09 */
[----:B0-----:R-:W-:Y:S01]  /*7740*/  IADD3 R8, R28, 0x7a, RZ ;  /* 0x0000007a1c087810 */ /* 0x001fe20007ffe0ff */
[----:B------:R0:W-:Y:S01]  /*7750*/  STL [R1+0x1e8], R12 ;  /* 0x0001e80c01007387 */ /* 0x0001e20000100800 */
[----:B------:R-:W-:Y:S01]  /*7760*/  ISETP.GE.AND P0, PT, R6, RZ, PT ;  /* 0x000000ff0600720c */ /* 0x000fe20003f06270 */
[----:B------:R-:W-:Y:S01]  /*7770*/  IMAD.HI.U32 R6, R7, R5, RZ ;  /* 0x0000000507067227 */ /* 0x000fe200078e00ff */
[----:B------:R-:W-:Y:S02]  /*7780*/  IABS R3, R8 ;  /* 0x0000000800037213 */ /* 0x000fe40000000000 */
[----:B------:R-:W-:Y:S01]  /*7790*/  ISETP.GT.U32.AND P1, PT, R9, R13, PT ;  /* 0x0000000d0900720c */ /* 0x000fe20003f24070 */
[----:B------:R-:W-:Y:S01]  /*77a0*/  IMAD.MOV R6, RZ, RZ, -R6 ;  /* 0x000000ffff067224 */ /* 0x000fe200078e0a06 */
[----:B------:R-:W-:Y:S01]  /*77b0*/  ISETP.GE.AND P6, PT, R8, RZ, PT ;  /* 0x000000ff0800720c */ /* 0x000fe20003fc6270 */
[----:B------:R-:W-:-:S04]  /*77c0*/  IMAD.HI.U32 R11, R7, R3, RZ ;  /* 0x00000003070b7227 */ /* 0x000fc800078e00ff */
[----:B0-----:R-:W-:Y:S02]  /*77d0*/  IMAD.MOV.U32 R12, RZ, RZ, R10 ;  /* 0x000000ffff0c7224 */ /* 0x001fe400078e000a */
[----:B------:R-:W-:Y:S02]  /*77e0*/  IMAD.MOV R11, RZ, RZ, -R11 ;  /* 0x000000ffff0b7224 */ /* 0x000fe400078e0a0b */
[----:B------:R-:W-:Y:S02]  /*77f0*/  @!P5 IMAD.IADD R4, R4, 0x1, -R9 ;  /* 0x000000010404d824 */ /* 0x000fe400078e0a09 */
[----:B------:R-:W-:Y:S01]  /*7800*/  @!P4 IMAD.MOV R12, RZ, RZ, -R12 ;  /* 0x000000ffff0cc224 */ /* 0x000fe200078e0a0c */
[----:B------:R-:W-:Y:S01]  /*7810*/  ISETP.GE.AND P4, PT, R2, RZ, PT ;  /* 0x000000ff0200720c */ /* 0x000fe20003f86270 */
[C---:B------:R-:W-:Y:S02]  /*7820*/  IMAD R3, R9.reuse, R11, R3 ;  /* 0x0000000b09037224 */ /* 0x040fe400078e0203 */
[C---:B------:R-:W-:Y:S01]  /*7830*/  IMAD R2, R9.reuse, R6, R5 ;  /* 0x0000000609027224 */ /* 0x040fe200078e0205 */
[C---:B------:R-:W-:Y:S01]  /*7840*/  IADD3 R5, R28.reuse, 0x75, RZ ;  /* 0x000000751c057810 */ /* 0x040fe20007ffe0ff */
[----:B------:R-:W-:Y:S01]  /*7850*/  IMAD.MOV.U32 R10, RZ, RZ, R4 ;  /* 0x000000ffff0a7224 */ /* 0x000fe200078e0004 */
[----:B------:R-:W-:Y:S01]  /*7860*/  ISETP.GT.U32.AND P5, PT, R9, R3, PT ;  /* 0x000000030900720c */ /* 0x000fe20003fa4070 */
[----:B------:R-:W-:Y:S01]  /*7870*/  IMAD.HI.U32 R8, R7, R0, RZ ;  /* 0x0000000007087227 */ /* 0x000fe200078e00ff */
[C---:B------:R-:W-:Y:S01]  /*7880*/  IADD3 R4, R28.reuse, 0x76, RZ ;  /* 0x000000761c047810 */ /* 0x040fe20007ffe0ff */
[----:B------:R0:W-:Y:S01]  /*7890*/  STL [R1+0x1e0], R12 ;  /* 0x0001e00c01007387 */ /* 0x0001e20000100800 */
[----:B------:R-:W-:Y:S01]  /*78a0*/  IABS R11, R5 ;  /* 0x00000005000b7213 */ /* 0x000fe20000000000 */
[----:B------:R-:W-:Y:S01]  /*78b0*/  @!P3 IMAD.MOV R10, RZ, RZ, -R10 ;  /* 0x000000ffff0ab224 */ /* 0x000fe200078e0a0a */
[----:B------:R-:W-:Y:S01]  /*78c0*/  ISETP.GT.U32.AND P3, PT, R9, R2, PT ;  /* 0x000000020900720c */ /* 0x000fe20003f64070 */
[----:B------:R-:W-:Y:S01]  /*78d0*/  IMAD.MOV R8, RZ, RZ, -R8 ;  /* 0x000000ffff087224 */ /* 0x000fe200078e0a08 */
[C---:B------:R-:W-:Y:S01]  /*78e0*/  IADD3 R6, R28.reuse, 0x74, RZ ;  /* 0x000000741c067810 */ /* 0x040fe20007ffe0ff */
[----:B------:R-:W-:Y:S01]  /*78f0*/  @!P1 IMAD.IADD R13, R13, 0x1, -R9 ;  /* 0x000000010d0d9824 */ /* 0x000fe200078e0a09 */
[----:B------:R1:W-:Y:S01]  /*7900*/  STL [R1+0x420], R10 ;  /* 0x0004200a01007387 */ /* 0x0003e20000100800 */
[----:B------:R-:W-:Y:S01]  /*7910*/  IMAD R0, R9, R8, R0 ;  /* 0x0000000809007224 */ /* 0x000fe200078e0200 */
[----:B------:R-:W-:Y:S01]  /*7920*/  IADD3 R8, R28, 0x77, RZ ;  /* 0x000000771c087810 */ /* 0x000fe20007ffe0ff */
[----:B------:R-:W-:Y:S01]  /*7930*/  IMAD.MOV.U32 R14, RZ, RZ, R13 ;  /* 0x000000ffff0e7224 */ /* 0x000fe200078e000d */
[----:B0-----:R-:W-:Y:S01]  /*7940*/  IABS R12, R6 ;  /* 0x00000006000c7213 */ /* 0x001fe20000000000 */
[--C-:B------:R-:W-:Y:S01]  /*7950*/  @!P5 IMAD.IADD R3, R3, 0x1, -R9.reuse ;  /* 0x000000010303d824 */ /* 0x100fe200078e0a09 */
[----:B------:R-:W-:Y:S01]  /*7960*/  ISETP.GE.AND P1, PT, R8, RZ, PT ;  /* 0x000000ff0800720c */ /* 0x000fe20003f26270 */
[----:B------:R-:W-:Y:S01]  /*7970*/  @!P2 IMAD.MOV R14, RZ, RZ, -R14 ;  /* 0x000000ffff0ea224 */ /* 0x000fe200078e0a0e */
[C---:B------:R-:W-:Y:S01]  /*7980*/  ISETP.GT.U32.AND P2, PT, R9.reuse, R0, PT ;  /* 0x000000000900720c */ /* 0x040fe20003f44070 */
[----:B------:R-:W-:Y:S01]  /*7990*/  @!P3 IMAD.IADD R2, R2, 0x1, -R9 ;  /* 0x000000010202b824 */ /* 0x000fe200078e0a09 */
[----:B------:R-:W-:Y:S01]  /*79a0*/  ISETP.GT.U32.AND P5, PT, R9, R3, PT ;  /* 0x000000030900720c */ /* 0x000fe20003fa4070 */
[----:B------:R-:W-:Y:S01]  /*79b0*/  IMAD.HI.U32 R16, R7, R11, RZ ;  /* 0x0000000b07107227 */ /* 0x000fe200078e00ff */
[----:B------:R-:W-:Y:S01]  /*79c0*/  IABS R8, R8 ;  /* 0x0000000800087213 */ /* 0x000fe20000000000 */
[----:B------:R0:W-:Y:S01]  /*79d0*/  STL [R1+0x1dc], R14 ;  /* 0x0001dc0e01007387 */ /* 0x0001e20000100800 */
[----:B------:R-:W-:Y:S01]  /*79e0*/  ISETP.GT.U32.AND P3, PT, R9, R2, PT ;  /* 0x000000020900720c */ /* 0x000fe20003f64070 */
[----:B------:R-:W-:Y:S01]  /*79f0*/  IMAD.MOV R16, RZ, RZ, -R16 ;  /* 0x000000ffff107224 */ /* 0x000fe200078e0a10 */
[----:B-1----:R-:W-:Y:S01]  /*7a00*/  IABS R10, R4 ;  /* 0x00000004000a7213 */ /* 0x002fe20000000000 */
[----:B------:R-:W-:-:S04]  /*7a10*/  IMAD.HI.U32 R13, R7, R8, RZ ;  /* 0x00000008070d7227 */ /* 0x000fc800078e00ff */
[----:B------:R-:W-:Y:S02]  /*7a20*/  @!P2 IMAD.IADD R0, R0, 0x1, -R9 ;  /* 0x000000010000a824 */ /* 0x000fe400078e0a09 */
[----:B------:R-:W-:Y:S02]  /*7a30*/  IMAD.MOV R13, RZ, RZ, -R13 ;  /* 0x000000ffff0d7224 */ /* 0x000fe400078e0a0d */
[--C-:B------:R-:W-:Y:S01]  /*7a40*/  @!P5 IMAD.IADD R3, R3, 0x1, -R9.reuse ;  /* 0x000000010303d824 */ /* 0x100fe200078e0a09 */
[C---:B------:R-:W-:Y:S01]  /*7a50*/  ISETP.GT.U32.AND P2, PT, R9.reuse, R0, PT ;  /* 0x000000000900720c */ /* 0x040fe20003f44070 */
[----:B------:R-:W-:Y:S01]  /*7a60*/  IMAD R8, R9, R13, R8 ;  /* 0x0000000d09087224 */ /* 0x000fe200078e0208 */
[----:B------:R-:W-:Y:S01]  /*7a70*/  ISETP.GE.AND P5, PT, R4, RZ, PT ;  /* 0x000000ff0400720c */ /* 0x000fe20003fa6270 */
[----:B------:R-:W-:Y:S01]  /*7a80*/  @!P3 IMAD.IADD R2, R2, 0x1, -R9 ;  /* 0x000000010202b824 */ /* 0x000fe200078e0a09 */
[----:B------:R-:W-:Y:S01]  /*7a90*/  IADD3 R4, R28, 0x73, RZ ;  /* 0x000000731c047810 */ /* 0x000fe20007ffe0ff */
[----:B------:R-:W-:Y:S01]  /*7aa0*/  IMAD.HI.U32 R15, R7, R10, RZ ;  /* 0x0000000a070f7227 */ /* 0x000fe200078e00ff */
[----:B------:R-:W-:-:S03]  /*7ab0*/  ISETP.GT.U32.AND P3, PT, R9, R8, PT ;  /* 0x000000080900720c */ /* 0x000fc60003f64070 */
[----:B------:R-:W-:Y:S02]  /*7ac0*/  IMAD.MOV.U32 R17, RZ, RZ, R3 ;  /* 0x000000ffff117224 */ /* 0x000fe400078e0003 */
[----:B0-----:R-:W-:Y:S02]  /*7ad0*/  IMAD.MOV.U32 R14, RZ, RZ, R2 ;  /* 0x000000ffff0e7224 */ /* 0x001fe400078e0002 */
[----:B------:R-:W-:Y:S02]  /*7ae0*/  IMAD.MOV R15, RZ, RZ, -R15 ;  /* 0x000000ffff0f7224 */ /* 0x000fe400078e0a0f */
[----:B------:R-:W-:-:S04]  /*7af0*/  IMAD.HI.U32 R13, R7, R12, RZ ;  /* 0x0000000c070d7227 */ /* 0x000fc800078e00ff */
[----:B------:R-:W-:Y:S02]  /*7b00*/  @!P6 IMAD.MOV R17, RZ, RZ, -R17 ;  /* 0x000000ffff11e224 */ /* 0x000fe400078e0a11 */
[----:B------:R-:W-:Y:S01]  /*7b10*/  @!P0 IMAD.MOV R14, RZ, RZ, -R14 ;  /* 0x000000ffff0e8224 */ /* 0x000fe200078e0a0e */
[----:B------:R-:W-:Y:S01]  /*7b20*/  ISETP.GE.AND P0, PT, R5, RZ, PT ;  /* 0x000000ff0500720c */ /* 0x000fe20003f06270 */
[C---:B------:R-:W-:Y:S01]  /*7b30*/  IMAD R3, R9.reuse, R16, R11 ;  /* 0x0000001009037224 */ /* 0x040fe200078e020b */
[----:B------:R-:W-:Y:S01]  /*7b40*/  STL [R1+0x1cc], R17 ;  /* 0x0001cc1101007387 */ /* 0x000fe20000100800 */
[C---:B------:R-:W-:Y:S01]  /*7b50*/  IMAD R10, R9.reuse, R15, R10 ;  /* 0x0000000f090a7224 */ /* 0x040fe200078e020a */
[----:B------:R-:W-:Y:S01]  /*7b60*/  IADD3 R5, R28, 0x72, RZ ;  /* 0x000000721c057810 */ /* 0x000fe20007ffe0ff */
[----:B------:R-:W-:Y:S01]  /*7b70*/  IMAD.MOV R13, RZ, RZ, -R13 ;  /* 0x000000ffff0d7224 */ /* 0x000fe200078e0a0d */
[----:B------:R0:W-:Y:S01]  /*7b80*/  STL [R1+0x1c4], R14 ;  /* 0x0001c40e01007387 */ /* 0x0001e20000100800 */
[--C-:B------:R-:W-:Y:S01]  /*7b90*/  @!P2 IMAD.IADD R0, R0, 0x1, -R9.reuse ;  /* 0x000000010000a824 */ /* 0x100fe200078e0a09 */
[C---:B------:R-:W-:Y:S01]  /*7ba0*/  ISETP.GT.U32.AND P2, PT, R9.reuse, R3, PT ;  /* 0x000000030900720c */ /* 0x040fe20003f44070 */
[C---:B------:R-:W-:Y:S01]  /*7bb0*/  IMAD R2, R9.reuse, R13, R12 ;  /* 0x0000000d09027224 */ /* 0x040fe200078e020c */
[C---:B------:R-:W-:Y:S01]  /*7bc0*/  ISETP.GT.U32.AND P6, PT, R9.reuse, R10, PT ;  /* 0x0000000a0900720c */ /* 0x040fe20003fc4070 */
[----:B------:R-:W-:Y:S01]  /*7bd0*/  @!P3 IMAD.IADD R8, R8, 0x1, -R9 ;  /* 0x000000010808b824 */ /* 0x000fe200078e0a09 */
[----:B------:R-:W-:Y:S01]  /*7be0*/  IABS R12, R4 ;  /* 0x00000004000c7213 */ /* 0x000fe20000000000 */
[C---:B------:R-:W-:Y:S01]  /*7bf0*/  IMAD R19, R9.reuse, R22, R19 ;  /* 0x0000001609137224 */ /* 0x040fe200078e0213 */
[----:B------:R-:W-:Y:S01]  /*7c00*/  IABS R13, R5 ;  /* 0x00000005000d7213 */ /* 0x000fe20000000000 */
[----:B0-----:R-:W-:Y:S01]  /*7c10*/  IMAD.MOV.U32 R14, RZ, RZ, R0 ;  /* 0x000000ffff0e7224 */ /* 0x001fe200078e0000 */
[----:B------:R-:W-:Y:S01]  /*7c20*/  ISETP.GT.U32.AND P3, PT, R9, R8, PT ;  /* 0x000000080900720c */ /* 0x000fe20003f64070 */
[----:B------:R-:W-:Y:S01]  /*7c30*/  IMAD.HI.U32 R15, R7, R12, RZ ;  /* 0x0000000c070f7227 */ /* 0x000fe200078e00ff */
[----:B------:R-:W-:-:S03]  /*7c40*/  IADD3 R11, R28, 0x71, RZ ;  /* 0x000000711c0b7810 */ /* 0x000fc60007ffe0ff */
[----:B------:R-:W-:Y:S01]  /*7c50*/  @!P4 IMAD.MOV R14, RZ, RZ, -R14 ;  /* 0x000000ffff0ec224 */ /* 0x000fe200078e0a0e */
[----:B------:R-:W-:Y:S01]  /*7c60*/  ISETP.GT.U32.AND P4, PT, R9, R2, PT ;  /* 0x000000020900720c */ /* 0x000fe20003f84070 */
[--C-:B------:R-:W-:Y:S01]  /*7c70*/  @!P2 IMAD.IADD R3, R3, 0x1, -R9.reuse ;  /* 0x000000010303a824 */ /* 0x100fe200078e0a09 */
[----:B------:R-:W-:Y:S01]  /*7c80*/  IABS R0, R11 ;  /* 0x0000000b00007213 */ /* 0x000fe20000000000 */
[----:B------:R-:W-:Y:S01]  /*7c90*/  @!P6 IMAD.IADD R10, R10, 0x1, -R9 ;  /* 0x000000010a0ae824 */ /* 0x000fe200078e0a09 */
[----:B------:R0:W-:Y:S01]  /*7ca0*/  STL [R1+0x1c0], R14 ;  /* 0x0001c00e01007387 */ /* 0x0001e20000100800 */
[----:B------:R-:W-:Y:S01]  /*7cb0*/  IMAD.MOV R15, RZ, RZ, -R15 ;  /* 0x000000ffff0f7224 */ /* 0x000fe200078e0a0f */
[C---:B------:R-:W-:Y:S01]  /*7cc0*/  ISETP.GT.U32.AND P2, PT, R9.reuse, R3, PT ;  /* 0x000000030900720c */ /* 0x040fe20003f44070 */
[----:B------:R-:W-:Y:S01]  /*7cd0*/  @!P3 IMAD.IADD R8, R8, 0x1, -R9 ;  /* 0x000000010808b824 */ /* 0x000fe200078e0a09 */
[C---:B------:R-:W-:Y:S01]  /*7ce0*/  ISETP.GT.U32.AND P6, PT, R9.reuse, R10, PT ;  /* 0x0000000a0900720c */ /* 0x040fe20003fc4070 */
[----:B------:R-:W-:Y:S01]  /*7cf0*/  IMAD R12, R9, R15, R12 ;  /* 0x0000000f090c7224 */ /* 0x000fe200078e020c */
[----:B------:R-:W-:Y:S01]  /*7d00*/  ISETP.GE.AND P3, PT, R6, RZ, PT ;  /* 0x000000ff0600720c */ /* 0x000fe20003f66270 */
[----:B------:R-:W-:Y:S01]  /*7d10*/  IMAD.HI.U32 R6, R7, R13, RZ ;  /* 0x0000000d07067227 */ /* 0x000fe200078e00ff */
[----:B------:R-:W-:-:S03]  /*7d20*/  IADD3 R15, R28, 0x68, RZ ;  /* 0x000000681c0f7810 */ /* 0x000fc60007ffe0ff */
[--C-:B------:R-:W-:Y:S02]  /*7d30*/  @!P4 IMAD.IADD R2, R2, 0x1, -R9.reuse ;  /* 0x000000010202c824 */ /* 0x100fe400078e0a09 */
[----:B------:R-:W-:Y:S02]  /*7d40*/  IMAD.MOV R6, RZ, RZ, -R6 ;  /* 0x000000ffff067224 */ /* 0x000fe400078e0a06 */
[--C-:B------:R-:W-:Y:S01]  /*7d50*/  @!P2 IMAD.IADD R3, R3, 0x1, -R9.reuse ;  /* 0x000000010303a824 */ /* 0x100fe200078e0a09 */
[----:B------:R-:W-:Y:S01]  /*7d60*/  ISETP.GT.U32.AND P4, PT, R9, R2, PT ;  /* 0x000000020900720c */ /* 0x000fe20003f84070 */
[----:B------:R-:W-:Y:S01]  /*7d70*/  @!P6 IMAD.IADD R10, R10, 0x1, -R9 ;  /* 0x000000010a0ae824 */ /* 0x000fe200078e0a09 */
[----:B------:R-:W-:Y:S01]  /*7d80*/  ISETP.GE.AND P2, PT, R11, RZ, PT ;  /* 0x000000ff0b00720c */ /* 0x000fe20003f46270 */
[C---:B------:R-:W-:Y:S01]  /*7d90*/  IMAD R11, R9.reuse, R6, R13 ;  /* 0x00000006090b7224 */ /* 0x040fe200078e020d */
[----:B------:R-:W-:Y:S01]  /*7da0*/  ISETP.GT.U32.AND P6, PT, R9, R12, PT ;  /* 0x0000000c0900720c */ /* 0x000fe20003fc4070 */
[----:B------:R-:W-:-:S02]  /*7db0*/  IMAD.MOV.U32 R16, RZ, RZ, R8 ;  /* 0x000000ffff107224 */ /* 0x000fc400078e0008 */
[----:B------:R-:W-:-:S04]  /*7dc0*/  IMAD.HI.U32 R8, R7, R0, RZ ;  /* 0x0000000007087227 */ /* 0x000fc800078e00ff */
[----:B0-----:R-:W-:Y:S02]  /*7dd0*/  IMAD.MOV.U32 R14, RZ, RZ, R10 ;  /* 0x000000ffff0e7224 */ /* 0x001fe400078e000a */
[--C-:B------:R-:W-:Y:S01]  /*7de0*/  @!P4 IMAD.IADD R2, R2, 0x1, -R9.reuse ;  /* 0x000000010202c824 */ /* 0x100fe200078e0a09 */
[----:B------:R-:W-:Y:S01]  /*7df0*/  ISETP.GT.U32.AND P4, PT, R9, R11, PT ;  /* 0x0000000b0900720c */ /* 0x000fe20003f84070 */
[----:B------:R-:W-:Y:S01]  /*7e00*/  @!P1 IMAD.MOV R16, RZ, RZ, -R16 ;  /* 0x000000ffff109224 */ /* 0x000fe200078e0a10 */
[----:B------:R-:W-:Y:S01]  /*7e10*/  ISETP.GE.AND P1, PT, R4, RZ, PT ;  /* 0x000000ff0400720c */ /* 0x000fe20003f26270 */
[----:B------:R-:W-:Y:S02]  /*7e20*/  IMAD.MOV R8, RZ, RZ, -R8 ;  /* 0x000000ffff087224 */ /* 0x000fe400078e0a08 */
[----:B------:R-:W-:Y:S01]  /*7e30*/  @!P5 IMAD.MOV R14, RZ, RZ, -R14 ;  /* 0x000000ffff0ed224 */ /* 0x000fe200078e0a0e */
[----:B------:R0:W-:Y:S01]  /*7e40*/  STL [R1+0x1bc], R16 ;  /* 0x0001bc1001007387 */ /* 0x0001e20000100800 */
[--C-:B------:R-:W-:Y:S01]  /*7e50*/  @!P6 IMAD.IADD R12, R12, 0x1, -R9.reuse ;  /* 0x000000010c0ce824 */ /* 0x100fe200078e0a09 */
[----:B------:R-:W-:Y:S01]  /*7e60*/  ISETP.GE.AND P5, PT, R5, RZ, PT ;  /* 0x000000ff0500720c */ /* 0x000fe20003fa6270 */
[C---:B------:R-:W-:Y:S01]  /*7e70*/  IMAD R10, R9.reuse, R8, R0 ;  /* 0x00000008090a7224 */ /* 0x040fe200078e0200 */
[C---:B------:R-:W-:Y:S01]  /*7e80*/  IADD3 R0, R28.reuse, 0x70, RZ ;  /* 0x000000701c007810 */ /* 0x040fe20007ffe0ff */
[----:B------:R1:W-:Y:S01]  /*7e90*/  STL [R1+0x1a8], R14 ;  /* 0x0001a80e01007387 */ /* 0x0003e20000100800 */
[----:B------:R-:W-:Y:S01]  /*7ea0*/  IMAD.MOV.U32 R4, RZ, RZ, R2 ;  /* 0x000000ffff047224 */ /* 0x000fe200078e0002 */
[----:B------:R-:W-:Y:S01]  /*7eb0*/  ISETP.GT.U32.AND P6, PT, R9, R12, PT ;  /* 0x0000000c0900720c */ /* 0x000fe20003fc4070 */
[----:B------:R-:W-:Y:S01]  /*7ec0*/  @!P4 IMAD.IADD R11, R11, 0x1, -R9 ;  /* 0x000000010b0bc824 */ /* 0x000fe200078e0a09 */
[----:B------:R-:W-:Y:S01]  /*7ed0*/  IABS R8, R0 ;  /* 0x0000000000087213 */ /* 0x000fe20000000000 */
[----:B------:R-:W-:Y:S01]  /*7ee0*/  @!P3 IMAD.MOV R4, RZ, RZ, -R4 ;  /* 0x000000ffff04b224 */ /* 0x000fe200078e0a04 */
[----:B------:R-:W-:-:S02]  /*7ef0*/  IADD3 R5, R28, 0x6d, RZ ;  /* 0x0000006d1c057810 */ /* 0x000fc40007ffe0ff */
[----:B------:R-:W-:Y:S01]  /*7f00*/  ISETP.GT.U32.AND P4, PT, R9, R11, PT ;  /* 0x0000000b0900720c */ /* 0x000fe20003f84070 */
[----:B------:R-:W-:Y:S01]  /*7f10*/  IMAD.HI.U32 R6, R7, R8, RZ ;  /* 0x0000000807067227 */ /* 0x000fe200078e00ff */
[----:B0-----:R-:W-:-:S03]  /*7f20*/  IABS R16, R5 ;  /* 0x0000000500107213 */ /* 0x001fc60000000000 */
[----:B-1----:R-:W-:Y:S01]  /*7f30*/  IMAD.MOV.U32 R14, RZ, RZ, R3 ;  /* 0x000000ffff0e7224 */ /* 0x002fe200078e0003 */
[----:B------:R-:W-:Y:S01]  /*7f40*/  IADD3 R3, R28, 0x6f, RZ ;  /* 0x0000006f1c037810 */ /* 0x000fe20007ffe0ff */
[----:B------:R-:W-:Y:S02]  /*7f50*/  IMAD.MOV R6, RZ, RZ, -R6 ;  /* 0x000000ffff067224 */ /* 0x000fe400078e0a06 */
[----:B------:R-:W-:Y:S01]  /*7f60*/  @!P0 IMAD.MOV R14, RZ, RZ, -R14 ;  /* 0x000000ffff0e8224 */ /* 0x000fe200078e0a0e */
[----:B------:R-:W-:Y:S01]  /*7f70*/  ISETP.GE.AND P3, PT, R3, RZ, PT ;  /* 0x000000ff0300720c */ /* 0x000fe20003f66270 */
[--C-:B------:R-:W-:Y:S01]  /*7f80*/  @!P6 IMAD.IADD R12, R12, 0x1, -R9.reuse ;  /* 0x000000010c0ce824 */ /* 0x100fe200078e0a09 */
[----:B------:R-:W-:Y:S01]  /*7f90*/  IABS R3, R3 ;  /* 0x0000000300037213 */ /* 0x000fe20000000000 */
[----:B------:R-:W-:Y:S01]  /*7fa0*/  IMAD R8, R9, R6, R8 ;  /* 0x0000000609087224 */ /* 0x000fe200078e0208 */
[----:B------:R0:W-:Y:S01]  /*7fb0*/  STL [R1+0x1b4], R14 ;  /* 0x0001b40e01007387 */ /* 0x0001e20000100800 */
[----:B------:R-:W-:Y:S01]  /*7fc0*/  @!P4 IMAD.IADD R11, R11, 0x1, -R9 ;  /* 0x000000010b0bc824 */ /* 0x000fe200078e0a09 */
[----:B------:R-:W-:Y:S01]  /*7fd0*/  ISETP.GT.U32.AND P6, PT, R9, R10, PT ;  /* 0x0000000a0900720c */ /* 0x000fe20003fc4070 */
[----:B------:R-:W-:Y:S01]  /*7fe0*/  IMAD.HI.U32 R2, R7, R3, RZ ;  /* 0x0000000307027227 */ /* 0x000fe200078e00ff */
[----:B------:R-:W-:Y:S01]  /*7ff0*/  ISETP.GT.U32.AND P4, PT, R9, R8, PT ;  /* 0x000000080900720c */ /* 0x000fe20003f84070 */
[----:B------:R1:W-:Y:S01]  /*8000*/  STL [R1+0x1b8], R4 ;  /* 0x0001b80401007387 */ /* 0x0003e20000100800 */
[----:B------:R-:W-:Y:S01]  /*8010*/  ISETP.GE.AND P0, PT, R0, RZ, PT ;  /* 0x000000ff0000720c */ /* 0x000fe20003f06270 */
[----:B------:R-:W-:Y:S01]  /*8020*/  IMAD.MOV R2, RZ, RZ, -R2 ;  /* 0x000000ffff027224 */ /* 0x000fe200078e0a02 */
[----:B------:R-:W-:Y:S01]  /*8030*/  IADD3 R0, R28, 0x6e, RZ ;  /* 0x0000006e1c007810 */ /* 0x000fe20007ffe0ff */
[----:B------:R-:W-:-:S02]  /*8040*/  IMAD.MOV.U32 R13, RZ, RZ, R11 ;  /* 0x000000ffff0d7224 */ /* 0x000fc400078e000b */
[C---:B------:R-:W-:Y:S02]  /*8050*/  IMAD R3, R9.reuse, R2, R3 ;  /* 0x0000000209037224 */ /* 0x040fe400078e0203 */
[----:B0-----:R-:W-:Y:S02]  /*8060*/  IMAD.MOV.U32 R14, RZ, RZ, R12 ;  /* 0x000000ffff0e7224 */ /* 0x001fe400078e000c */
[--C-:B------:R-:W-:Y:S01]  /*8070*/  @!P6 IMAD.IADD R10, R10, 0x1, -R9.reuse ;  /* 0x000000010a0ae824 */ /* 0x100fe200078e0a09 */
[----:B-1----:R-:W-:Y:S01]  /*8080*/  IABS R4, R0 ;  /* 0x0000000000047213 */ /* 0x002fe20000000000 */
[----:B------:R-:W-:Y:S01]  /*8090*/  @!P1 IMAD.MOV R14, RZ, RZ, -R14 ;  /* 0x000000ffff0e9224 */ /* 0x000fe200078e0a0e */
[C---:B------:R-:W-:Y:S01]  /*80a0*/  ISETP.GT.U32.AND P1, PT, R9.reuse, R3, PT ;  /* 0x000000030900720c */ /* 0x040fe20003f24070 */
[----:B------:R-:W-:Y:S01]  /*80b0*/  @!P4 IMAD.IADD R8, R8, 0x1, -R9 ;  /* 0x000000010808c824 */ /* 0x000fe200078e0a09 */
[----:B------:R-:W-:Y:S01]  /*80c0*/  ISETP.GT.U32.AND P6, PT, R9, R10, PT ;  /* 0x0000000a0900720c */ /* 0x000fe20003fc4070 */
[----:B------:R-:W-:Y:S01]  /*80d0*/  IMAD.HI.U32 R2, R7, R16, RZ ;  /* 0x0000001007027227 */ /* 0x000fe200078e00ff */
[----:B------:R0:W-:Y:S02]  /*80e0*/  STL [R1+0x1ac], R14 ;  /* 0x0001ac0e01007387 */ /* 0x0001e40000100800 */
[----:B------:R-:W-:Y:S01]  /*80f0*/  ISETP.GT.U32.AND P4, PT, R9, R8, PT ;  /* 0x000000080900720c */ /* 0x000fe20003f84070 */
[----:B------:R-:W-:-:S04]  /*8100*/  IMAD.HI.U32 R6, R7, R4, RZ ;  /* 0x0000000407067227 */ /* 0x000fc800078e00ff */
[----:B------:R-:W-:Y:S02]  /*8110*/  IMAD.MOV R2, RZ, RZ, -R2 ;  /* 0x000000ffff027224 */ /* 0x000fe400078e0a02 */
[----:B------:R-:W-:Y:S02]  /*8120*/  @!P1 IMAD.IADD R3, R3, 0x1, -R9 ;  /* 0x0000000103039824 */ /* 0x000fe400078e0a09 */
[----:B------:R-:W-:Y:S02]  /*8130*/  IMAD.MOV R6, RZ, RZ, -R6 ;  /* 0x000000ffff067224 */ /* 0x000fe400078e0a06 */
[C---:B------:R-:W-:Y:S01]  /*8140*/  IMAD R16, R9.reuse, R2, R16 ;  /* 0x0000000209107224 */ /* 0x040fe200078e0210 */
[C---:B------:R-:W-:Y:S01]  /*8150*/  ISETP.GT.U32.AND P1, PT, R9.reuse, R3, PT ;  /* 0x000000030900720c */ /* 0x040fe20003f24070 */
[----:B------:R-:W-:Y:S01]  /*8160*/  @!P5 IMAD.MOV R13, RZ, RZ, -R13 ;  /* 0x000000ffff0dd224 */ /* 0x000fe200078e0a0d */
[----:B------:R-:W-:Y:S01]  /*8170*/  IADD3 R2, R28, 0x6c, RZ ;  /* 0x0000006c1c027810 */ /* 0x000fe20007ffe0ff */
[--C-:B------:R-:W-:Y:S01]  /*8180*/  @!P6 IMAD.IADD R10, R10, 0x1, -R9.reuse ;  /* 0x000000010a0ae824 */ /* 0x100fe200078e0a09 */
[----:B------:R-:W-:Y:S01]  /*8190*/  ISETP.GE.AND P5, PT, R0, RZ, PT ;  /* 0x000000ff0000720c */ /* 0x000fe20003fa6270 */
[----:B------:R-:W-:Y:S01]  /*81a0*/  IMAD R0, R9, R6, R4 ;  /* 0x0000000609007224 */ /* 0x000fe200078e0204 */
[----:B------:R-:W-:Y:S01]  /*81b0*/  IADD3 R4, R28, 0x6b, RZ ;  /* 0x0000006b1c047810 */ /* 0x000fe20007ffe0ff */
[----:B------:R-:W-:Y:S01]  /*81c0*/  @!P4 IMAD.IADD R8, R8, 0x1, -R9 ;  /* 0x000000010808c824 */ /* 0x000fe200078e0a09 */
[----:B------:R-:W-:Y:S01]  /*81d0*/  IABS R12, R2 ;  /* 0x00000002000c7213 */ /* 0x000fe20000000000 */
[----:B------:R1:W-:Y:S01]  /*81e0*/  STL [R1+0x1b0], R13 ;  /* 0x0001b00d01007387 */ /* 0x0003e20000100800 */
[----:B------:R-:W-:Y:S01]  /*81f0*/  ISETP.GE.AND P6, PT, R5, RZ, PT ;  /* 0x000000ff0500720c */ /* 0x000fe20003fc6270 */
[----:B0-----:R-:W-:Y:S01]  /*8200*/  IMAD.MOV.U32 R14, RZ, RZ, R10 ;  /* 0x000000ffff0e7224 */ /* 0x001fe200078e000a */
[----:B------:R-:W-:Y:S01]  /*8210*/  IABS R21, R4 ;  /* 0x0000000400157213 */ /* 0x000fe20000000000 */
[----:B------:R-:W-:Y:S01]  /*8220*/  IMAD.HI.U32 R5, R7, R12, RZ ;  /* 0x0000000c07057227 */ /* 0x000fe200078e00ff */
[----:B------:R-:W-:-:S02]  /*8230*/  ISETP.GT.U32.AND P4, PT, R9, R0, PT ;  /* 0x000000000900720c */ /* 0x000fc40003f84070 */
[C---:B------:R-:W-:Y:S01]  /*8240*/  IADD3 R6, R28.reuse, 0x69, RZ ;  /* 0x000000691c067810 */ /* 0x040fe20007ffe0ff */
[----:B------:R-:W-:Y:S01]  /*8250*/  @!P1 IMAD.IADD R3, R3, 0x1, -R9 ;  /* 0x0000000103039824 */ /* 0x000fe200078e0a09 */
[----:B------:R-:W-:Y:S01]  /*8260*/  ISETP.GT.U32.AND P1, PT, R9, R16, PT ;  /* 0x000000100900720c */ /* 0x000fe20003f24070 */
[----:B------:R-:W-:Y:S01]  /*8270*/  IMAD.MOV R5, RZ, RZ, -R5 ;  /* 0x000000ffff057224 */ /* 0x000fe200078e0a05 */
[----:B-1----:R-:W-:Y:S01]  /*8280*/  IABS R13, R15 ;  /* 0x0000000f000d7213 */ /* 0x002fe20000000000 */
[----:B------:R-:W-:Y:S01]  /*8290*/  IMAD.HI.U32 R20, R7, R21, RZ ;  /* 0x0000001507147227 */ /* 0x000fe200078e00ff */
[----:B------:R-:W-:Y:S02]  /*82a0*/  IABS R11, R6 ;  /* 0x00000006000b7213 */ /* 0x000fe40000000000 */
[----:B------:R-:W-:Y:S01]  /*82b0*/  IADD3 R10, R28, 0x66, RZ ;  /* 0x000000661c0a7810 */ /* 0x000fe20007ffe0ff */
[----:B------:R-:W-:Y:S02]  /*82c0*/  IMAD R12, R9, R5, R12 ;  /* 0x00000005090c7224 */ /* 0x000fe400078e020c */
[----:B------:R-:W-:-:S02]  /*82d0*/  IMAD.MOV R20, RZ, RZ, -R20 ;  /* 0x000000ffff147224 */ /* 0x000fc400078e0a14 */
[----:B------:R-:W-:Y:S01]  /*82e0*/  @!P4 IMAD.IADD R0, R0, 0x1, -R9 ;  /* 0x000000010000c824 */ /* 0x000fe200078e0a09 */
[C---:B------:R-:W-:Y:S01]  /*82f0*/  ISETP.GT.U32.AND P4, PT, R9.reuse, R12, PT ;  /* 0x0000000c0900720c */ /* 0x040fe20003f84070 */
[----:B------:R-:W-:Y:S02]  /*8300*/  IMAD R20, R9, R20, R21 ;  /* 0x0000001409147224 */ /* 0x000fe400078e0215 */
[----:B------:R-:W-:Y:S02]  /*8310*/  @!P1 IMAD.IADD R16, R16, 0x1, -R9 ;  /* 0x0000000110109824 */ /* 0x000fe400078e0a09 */
[----:B------:R-:W-:Y:S01]  /*8320*/  IMAD.HI.U32 R5, R7, R13, RZ ;  /* 0x0000000d07057227 */ /* 0x000fe200078e00ff */
[----:B------:R-:W-:-:S03]  /*8330*/  ISETP.GT.U32.AND P1, PT, R9, R20, PT ;  /* 0x000000140900720c */ /* 0x000fc60003f24070 */
[----:B------:R-:W-:Y:S02]  /*8340*/  IMAD.MOV R5, RZ, RZ, -R5 ;  /* 0x000000ffff057224 */ /* 0x000fe400078e0a05 */
[----:B------:R-:W-:-:S04]  /*8350*/  IMAD.HI.U32 R17, R7, R11, RZ ;  /* 0x0000000b07117227 */ /* 0x000fc800078e00ff */
[--C-:B------:R-:W-:Y:S01]  /*8360*/  @!P4 IMAD.IADD R12, R12, 0x1, -R9.reuse ;  /* 0x000000010c0cc824 */ /* 0x100fe200078e0a09 */
[C---:B------:R-:W-:Y:S01]  /*8370*/  ISETP.GT.U32.AND P4, PT, R9.reuse, R0, PT ;  /* 0x000000000900720c */ /* 0x040fe20003f84070 */
[----:B------:R-:W-:Y:S01]  /*8380*/  @!P2 IMAD.MOV R14, RZ, RZ, -R14 ;  /* 0x000000ffff0ea224 */ /* 0x000fe200078e0a0e */
[C---:B------:R-:W-:Y:S01]  /*8390*/  ISETP.GT.U32.AND P2, PT, R9.reuse, R16, PT ;  /* 0x000000100900720c */ /* 0x040fe20003f44070 */
[----:B------:R-:W-:Y:S01]  /*83a0*/  @!P1 IMAD.IADD R20, R20, 0x1, -R9 ;  /* 0x0000000114149824 */ /* 0x000fe200078e0a09 */
[C---:B------:R-:W-:Y:S01]  /*83b0*/  ISETP.GT.U32.AND P1, PT, R9.reuse, R12, PT ;  /* 0x0000000c0900720c */ /* 0x040fe20003f24070 */
[C---:B------:R-:W-:Y:S01]  /*83c0*/  IMAD R5, R9.reuse, R5, R13 ;  /* 0x0000000509057224 */ /* 0x040fe200078e020d */
[----:B------:R0:W-:Y:S01]  /*83d0*/  STL [R1+0x1a0], R14 ;  /* 0x0001a00e01007387 */ /* 0x0001e20000100800 */
[----:B------:R-:W-:Y:S01]  /*83e0*/  @!P3 IMAD.MOV R3, RZ, RZ, -R3 ;  /* 0x000000ffff03b224 */ /* 0x000fe200078e0a03 */
[----:B------:R-:W-:Y:S01]  /*83f0*/  ISETP.GT.U32.AND P3, PT, R9, R19, PT ;  /* 0x000000130900720c */ /* 0x000fe20003f64070 */
[----:B------:R-:W-:-:S04]  /*8400*/  IMAD.MOV R17, RZ, RZ, -R17 ;  /* 0x000000ffff117224 */ /* 0x000fc800078e0a11 */
[C---:B------:R-:W-:Y:S01]  /*8410*/  IMAD R11, R9.reuse, R17, R11 ;  /* 0x00000011090b7224 */ /* 0x040fe200078e020b */
[----:B------:R-:W-:Y:S01]  /*8420*/  IADD3 R17, R28, 0x67, RZ ;  /* 0x000000671c117810 */ /* 0x000fe20007ffe0ff */
[--C-:B------:R-:W-:Y:S01]  /*8430*/  @!P2 IMAD.IADD R16, R16, 0x1, -R9.reuse ;  /* 0x000000011010a824 */ /* 0x100fe200078e0a09 */
[----:B------:R-:W-:Y:S01]  /*8440*/  ISETP.GE.AND P2, PT, R2, RZ, PT ;  /* 0x000000ff0200720c */ /* 0x000fe20003f46270 */
[----:B0-----:R-:W-:Y:S01]  /*8450*/  IMAD.MOV.U32 R14, RZ, RZ, R8 ;  /* 0x000000ffff0e7224 */ /* 0x001fe200078e0008 */
[----:B------:R-:W-:Y:S01]  /*8460*/  IABS R8, R10 ;  /* 0x0000000a00087213 */ /* 0x000fe20000000000 */
[--C-:B------:R-:W-:Y:S01]  /*8470*/  @!P1 IMAD.IADD R12, R12, 0x1, -R9.reuse ;  /* 0x000000010c0c9824 */ /* 0x100fe200078e0a09 */
[C---:B------:R-:W-:Y:S01]  /*8480*/  ISETP.GT.U32.AND P1, PT, R9.reuse, R5, PT ;  /* 0x000000050900720c */ /* 0x040fe20003f24070 */
[----:B------:R-:W-:Y:S01]  /*8490*/  @!P0 IMAD.MOV R14, RZ, RZ, -R14 ;  /* 0x000000ffff0e8224 */ /* 0x000fe200078e0a0e */
[----:B------:R-:W-:Y:S01]  /*84a0*/  ISETP.GT.U32.AND P0, PT, R9, R20, PT ;  /* 0x000000140900720c */ /* 0x000fe20003f04070 */
[--C-:B------:R-:W-:Y:S01]  /*84b0*/  @!P3 IMAD.IADD R19, R19, 0x1, -R9.reuse ;  /* 0x000000011313b824 */ /* 0x100fe200078e0a09 */
[----:B------:R-:W-:Y:S01]  /*84c0*/  IABS R13, R17 ;  /* 0x00000011000d7213 */ /* 0x000fe20000000000 */
[----:B------:R-:W-:Y:S01]  /*84d0*/  @!P4 IMAD.IADD R0, R0, 0x1, -R9 ;  /* 0x000000010000c824 */ /* 0x000fe200078e0a09 */
[----:B------:R-:W-:Y:S01]  /*84e0*/  STL [R1+0x19c], R14 ;  /* 0x00019c0e01007387 */ /* 0x000fe20000100800 */
[----:B------:R-:W-:-:S02]  /*84f0*/  ISETP.GT.U32.AND P4, PT, R9, R11, PT ;  /* 0x0000000b0900720c */ /* 0x000fc40003f84070 */
[----:B------:R-:W-:Y:S01]  /*8500*/  IMAD.HI.U32 R2, R7, R13, RZ ;  /* 0x0000000d07027227 */ /* 0x000fe200078e00ff */
[----:B------:R0:W-:Y:S01]  /*8510*/  STL [R1+0x198], R3 ;  /* 0x0001980301007387 */ /* 0x0001e20000100800 */
[----:B------:R-:W-:Y:S02]  /*8520*/  ISETP.GE.AND P3, PT, R18, RZ, PT ;  /* 0x000000ff1200720c */ /* 0x000fe40003f66270 */
[--C-:B------:R-:W-:Y:S01]  /*8530*/  @!P1 IMAD.IADD R5, R5, 0x1, -R9.reuse ;  /* 0x0000000105059824 */ /* 0x100fe200078e0a09 */
[C---:B------:R-:W-:Y:S01]  /*8540*/  ISETP.GT.U32.AND P1, PT, R9.reuse, R19, PT ;  /* 0x000000130900720c */ /* 0x040fe20003f24070 */
[----:B------:R-:W-:Y:S02]  /*8550*/  IMAD.MOV R2, RZ, RZ, -R2 ;  /* 0x000000ffff027224 */ /* 0x000fe400078e0a02 */
[----:B------:R-:W-:Y:S01]  /*8560*/  @!P0 IMAD.IADD R20, R20, 0x1, -R9 ;  /* 0x0000000114148824 */ /* 0x000fe200078e0a09 */
[----:B------:R-:W-:Y:S01]  /*8570*/  ISETP.GE.AND P0, PT, R4, RZ, PT ;  /* 0x000000ff0400720c */ /* 0x000fe20003f06270 */
[----:B------:R-:W-:Y:S01]  /*8580*/  IMAD R2, R9, R2, R13 ;  /* 0x0000000209027224 */ /* 0x000fe200078e020d */
[----:B------:R-:W-:Y:S01]  /*8590*/  IADD3 R4, R28, 0x64, RZ ;  /* 0x000000641c047810 */ /* 0x000fe20007ffe0ff */
[----:B0-----:R-:W-:-:S04]  /*85a0*/  IMAD.HI.U32 R3, R7, R8, RZ ;  /* 0x0000000807037227 */ /* 0x001fc800078e00ff */
[----:B------:R-:W-:Y:S02]  /*85b0*/  IMAD.MOV R3, RZ, RZ, -R3 ;  /* 0x000000ffff037224 */ /* 0x000fe400078e0a03 */
[----:B------:R-:W-:Y:S01]  /*85c0*/  IMAD.MOV.U32 R21, RZ, RZ, R0 ;  /* 0x000000ffff157224 */ /* 0x000fe200078e0000 */
[----:B------:R-:W-:Y:S01]  /*85d0*/  IADD3 R0, R28, 0x65, RZ ;  /* 0x000000651c007810 */ /* 0x000fe20007ffe0ff */
[----:B------:R-:W-:Y:S02]  /*85e0*/  IMAD R3, R9, R3, R8 ;  /* 0x0000000309037224 */ /* 0x000fe400078e0208 */
[----:B------:R-:W-:Y:S01]  /*85f0*/  IMAD.MOV.U32 R8, RZ, RZ, R12 ;  /* 0x000000ffff087224 */ /* 0x000fe200078e000c */
[----:B------:R-:W-:Y:S01]  /*8600*/  IABS R12, R0 ;  /* 0x00000000000c7213 */ /* 0x000fe20000000000 */
[----:B------:R-:W-:Y:S01]  /*8610*/  @!P4 IMAD.IADD R11, R11, 0x1, -R9 ;  /* 0x000000010b0bc824 */ /* 0x000fe200078e0a09 */
[----:B------:R-:W-:Y:S01]  /*8620*/  ISETP.GE.AND P4, PT, R6, RZ, PT ;  /* 0x000000ff0600720c */ /* 0x000fe20003f86270 */
[----:B------:R-:W-:Y:S01]  /*8630*/  @!P2 IMAD.MOV R8, RZ, RZ, -R8 ;  /* 0x000000ffff08a224 */ /* 0x000fe200078e0a08 */
[----:B------:R-:W-:Y:S01]  /*8640*/  ISETP.GT.U32.AND P2, PT, R9, R2, PT ;  /* 0x000000020900720c */ /* 0x000fe20003f44070 */
[----:B------:R-:W-:Y:S01]  /*8650*/  IMAD.MOV.U32 R14, RZ, RZ, R16 ;  /* 0x000000ffff0e7224 */ /* 0x000fe200078e0010 */
[----:B------:R-:W-:Y:S01]  /*8660*/  IABS R16, R4 ;  /* 0x0000000400107213 */ /* 0x000fe20000000000 */
[----:B------:R-:W-:-:S02]  /*8670*/  IMAD.MOV.U32 R6, RZ, RZ, R20 ;  /* 0x000000ffff067224 */ /* 0x000fc400078e0014 */
[----:B------:R-:W-:Y:S01]  /*8680*/  @!P1 IMAD.IADD R19, R19, 0x1, -R9 ;  /* 0x0000000113139824 */ /* 0x000fe200078e0a09 */
[C---:B------:R-:W-:Y:S01]  /*8690*/  ISETP.GT.U32.AND P1, PT, R9.reuse, R3, PT ;  /* 0x000000030900720c */ /* 0x040fe20003f24070 */
[----:B------:R-:W-:Y:S01]  /*86a0*/  @!P5 IMAD.MOV R21, RZ, RZ, -R21 ;  /* 0x000000ffff15d224 */ /* 0x000fe200078e0a15 */
[C---:B------:R-:W-:Y:S01]  /*86b0*/  ISETP.GT.U32.AND P5, PT, R9.reuse, R11, PT ;  /* 0x0000000b0900720c */ /* 0x040fe20003fa4070 */
[----:B------:R-:W-:Y:S01]  /*86c0*/  @!P6 IMAD.MOV R14, RZ, RZ, -R14 ;  /* 0x000000ffff0ee224 */ /* 0x000fe200078e0a0e */
[----:B------:R-:W-:Y:S01]  /*86d0*/  ISETP.GT.U32.AND P6, PT, R9, R5, PT ;  /* 0x000000050900720c */ /* 0x000fe20003fc4070 */
[----:B------:R-:W-:Y:S01]  /*86e0*/  @!P0 IMAD.MOV R6, RZ, RZ, -R6 ;  /* 0x000000ffff068224 */ /* 0x000fe200078e0a06 */
[----:B------:R-:W-:Y:S01]  /*86f0*/  STL [R1+0x18c], R21 ;  /* 0x00018c1501007387 */ /* 0x000fe20000100800 */
[----:B------:R-:W-:Y:S01]  /*8700*/  ISETP.GE.AND P0, PT, R15, RZ, PT ;  /* 0x000000ff0f00720c */ /* 0x000fe20003f06270 */
[----:B------:R-:W-:Y:S01]  /*8710*/  @!P2 IMAD.IADD R2, R2, 0x1, -R9 ;  /* 0x000000010202a824 */ /* 0x000fe200078e0a09 */
[----:B------:R-:W-:Y:S01]  /*8720*/  ISETP.GE.AND P2, PT, R0, RZ, PT ;  /* 0x000000ff0000720c */ /* 0x000fe20003f46270 */
[----:B------:R-:W-:Y:S01]  /*8730*/  STL [R1+0x188], R14 ;  /* 0x0001880e01007387 */ /* 0x000fe20000100800 */
[----:B------:R-:W-:-:S02]  /*8740*/  IMAD.MOV.U32 R13, RZ, RZ, R19 ;  /* 0x000000ffff0d7224 */ /* 0x000fc400078e0013 */
[--C-:B------:R-:W-:Y:S01]  /*8750*/  @!P1 IMAD.IADD R3, R3, 0x1, -R9.reuse ;  /* 0x0000000103039824 */ /* 0x100fe200078e0a09 */
[----:B------:R0:W-:Y:S01]  /*8760*/  STL [R1+0x184], R8 ;  /* 0x0001840801007387 */ /* 0x0001e20000100800 */
[----:B------:R-:W-:Y:S01]  /*8770*/  ISETP.GT.U32.AND P1, PT, R9, R2, PT ;  /* 0x000000020900720c */ /* 0x000fe20003f24070 */
[--C-:B------:R-:W-:Y:S01]  /*8780*/  @!P5 IMAD.IADD R11, R11, 0x1, -R9.reuse ;  /* 0x000000010b0bd824 */ /* 0x100fe200078e0a09 */
[----:B------:R-:W-:Y:S01]  /*8790*/  ISETP.GE.AND P5, PT, R17, RZ, PT ;  /* 0x000000ff1100720c */ /* 0x000fe20003fa6270 */
[----:B------:R1:W-:Y:S01]  /*87a0*/  STL [R1+0x180], R6 ;  /* 0x0001800601007387 */ /* 0x0003e20000100800 */
[----:B------:R-:W-:Y:S01]  /*87b0*/  @!P6 IMAD.IADD R5, R5, 0x1, -R9 ;  /* 0x000000010505e824 */ /* 0x000fe200078e0a09 */
[----:B------:R-:W-:Y:S01]  /*87c0*/  ISETP.GE.AND P6, PT, R10, RZ, PT ;  /* 0x000000ff0a00720c */ /* 0x000fe20003fc6270 */
[----:B------:R-:W-:Y:S01]  /*87d0*/  @!P3 IMAD.MOV R13, RZ, RZ, -R13 ;  /* 0x000000ffff0db224 */ /* 0x000fe200078e0a0d */
[----:B------:R-:W-:Y:S01]  /*87e0*/  ISETP.GT.U32.AND P3, PT, R9, R3, PT ;  /* 0x000000030900720c */ /* 0x000fe20003f64070 */
[----:B------:R-:W-:-:S02]  /*87f0*/  @!P0 IMAD.MOV R5, RZ, RZ, -R5 ;  /* 0x000000ffff058224 */ /* 0x000fc400078e0a05 */
[----:B0-----:R-:W-:Y:S01]  /*8800*/  IMAD.MOV.U32 R8, RZ, RZ, R11 ;  /* 0x000000ffff087224 */ /* 0x001fe200078e000b */
[----:B------:R0:W-:Y:S01]  /*8810*/  STL [R1+0x17c], R13 ;  /* 0x00017c0d01007387 */ /* 0x0001e20000100800 */
[----:B------:R-:W-:-:S04]  /*8820*/  IMAD.HI.U32 R0, R7, R16, RZ ;  /* 0x0000001007007227 */ /* 0x000fc800078e00ff */
[----:B-1----:R-:W-:-:S04]  /*8830*/  IMAD.HI.U32 R6, R7, R12, RZ ;  /* 0x0000000c07067227 */ /* 0x002fc800078e00ff */
[----:B------:R-:W-:Y:S01]  /*8840*/  IMAD.MOV R6, RZ, RZ, -R6 ;  /* 0x000000ffff067224 */ /* 0x000fe200078e0a06 */
[----:B0-----:R-:W-:Y:S01]  /*8850*/  IADD3 R13, R28, 0x63, RZ ;  /* 0x000000631c0d7810 */ /* 0x001fe20007ffe0ff */
[----:B------:R-:W-:Y:S01]  /*8860*/  @!P4 IMAD.MOV R8, RZ, RZ, -R8 ;  /* 0x000000ffff08c224 */ /* 0x000fe200078e0a08 */
[----:B------:R-:W-:Y:S01]  /*8870*/  ISETP.GE.AND P4, PT, R4, RZ, PT ;  /* 0x000000ff0400720c */ /* 0x000fe20003f86270 */
[C---:B------:R-:W-:Y:S01]  /*8880*/  IMAD R12, R9.reuse, R6, R12 ;  /* 0x00000006090c7224 */ /* 0x040fe200078e020c */
[----:B------:R-:W-:Y:S01]  /*8890*/  IADD3 R4, R28, 0x62, RZ ;  /* 0x000000621c047810 */ /* 0x000fe20007ffe0ff */
[--C-:B------:R-:W-:Y:S01]  /*88a0*/  @!P1 IMAD.IADD R2, R2, 0x1, -R9.reuse ;  /* 0x0000000102029824 */ /* 0x100fe200078e0a09 */
[----:B------:R-:W-:Y:S01]  /*88b0*/  STL [R1+0x178], R8 ;  /* 0x0001780801007387 */ /* 0x000fe20000100800 */
[----:B------:R-:W-:Y:S01]  /*88c0*/  IMAD.MOV R0, RZ, RZ, -R0 ;  /* 0x000000ffff007224 */ /* 0x000fe200078e0a00 */
[----:B------:R-:W-:Y:S01]  /*88d0*/  ISETP.GT.U32.AND P0, PT, R9, R12, PT ;  /* 0x0000000c0900720c */ /* 0x000fe20003f04070 */
[----:B------:R-:W-:Y:S01]  /*88e0*/  @!P3 IMAD.IADD R3, R3, 0x1, -R9 ;  /* 0x000000010303b824 */ /* 0x000fe200078e0a09 */
[----:B------:R0:W-:Y:S01]  /*88f0*/  STL [R1+0x174], R5 ;  /* 0x0001740501007387 */ /* 0x0001e20000100800 */
[----:B------:R-:W-:Y:S01]  /*8900*/  IMAD R16, R9, R0, R16 ;  /* 0x0000000009107224 */ /* 0x000fe200078e0210 */
[----:B------:R-:W-:Y:S01]  /*8910*/  ISETP.GE.AND P1, PT, R13, RZ, PT ;  /* 0x000000ff0d00720c */ /* 0x000fe20003f26270 */
[----:B------:R-:W-:Y:S01]  /*8920*/  @!P6 IMAD.MOV R3, RZ, RZ, -R3 ;  /* 0x000000ffff03e224 */ /* 0x000fe200078e0a03 */
[----:B------:R-:W-:-:S02]  /*8930*/  IABS R13, R13 ;  /* 0x0000000d000d7213 */ /* 0x000fc40000000000 */
[----:B------:R-:W-:Y:S02]  /*8940*/  ISETP.GT.U32.AND P3, PT, R9, R16, PT ;  /* 0x000000100900720c */ /* 0x000fe40003f64070 */
[----:B------:R-:W-:Y:S01]  /*8950*/  IADD3 R0, R28, 0x61, RZ ;  /* 0x000000611c007810 */ /* 0x000fe20007ffe0ff */
[----:B0-----:R-:W-:Y:S01]  /*8960*/  IMAD.MOV.U32 R5, RZ, RZ, R2 ;  /* 0x000000ffff057224 */ /* 0x001fe200078e0002 */
[----:B------:R-:W-:Y:S01]  /*8970*/  IABS R10, R4 ;  /* 0x00000004000a7213 */ /* 0x000fe20000000000 */
[----:B------:R-:W-:Y:S01]  /*8980*/  @!P0 IMAD.IADD R12, R12, 0x1, -R9 ;  /* 0x000000010c0c8824 */ /* 0x000fe200078e0a09 */
[----:B------:R-:W-:Y:S01]  /*8990*/  IABS R6, R0 ;  /* 0x0000000000067213 */ /* 0x000fe20000000000 */
[----:B------:R-:W-:Y:S01]  /*89a0*/  @!P5 IMAD.MOV R5, RZ, RZ, -R5 ;  /* 0x000000ffff05d224 */ /* 0x000fe200078e0a05 */
[----:B------:R-:W-:Y:S01]  /*89b0*/  ISETP.GE.AND P0, PT, R4, RZ, PT ;  /* 0x000000ff0400720c */ /* 0x000fe20003f06270 */
[----:B------:R-:W-:Y:S01]  /*89c0*/  IMAD.HI.U32 R4, R7, R10, RZ ;  /* 0x0000000a07047227 */ /* 0x000fe200078e00ff */
[----:B------:R-:W-:-:S02]  /*89d0*/  ISETP.GT.U32.AND P5, PT, R9, R12, PT ;  /* 0x0000000c0900720c */ /* 0x000fc40003fa4070 */
[----:B------:R0:W-:Y:S01]  /*89e0*/  STL [R1+0x108], R5 ;  /* 0x0001080501007387 */ /* 0x0001e20000100800 */
[----:B------:R-:W-:Y:S01]  /*89f0*/  @!P3 IMAD.IADD R16, R16, 0x1, -R9 ;  /* 0x000000011010b824 */ /* 0x000fe200078e0a09 */
[----:B------:R-:W-:Y:S01]  /*8a00*/  ISETP.GE.AND P6, PT, R0, RZ, PT ;  /* 0x000000ff0000720c */ /* 0x000fe20003fc6270 */
[----:B------:R-:W-:Y:S01]  /*8a10*/  IMAD.HI.U32 R2, R7, R6, RZ ;  /* 0x0000000607027227 */ /* 0x000fe200078e00ff */
[C---:B------:R-:W-:Y:S01]  /*8a20*/  IADD3 R0, R28.reuse, 0x60, RZ ;  /* 0x000000601c007810 */ /* 0x040fe20007ffe0ff */
[----:B------:R1:W-:Y:S01]  /*8a30*/  STL [R1+0x170], R3 ;  /* 0x0001700301007387 */ /* 0x0003e20000100800 */
[----:B------:R-:W-:Y:S01]  /*8a40*/  ISETP.GT.U32.AND P3, PT, R9, R16, PT ;  /* 0x000000100900720c */ /* 0x000fe20003f64070 */
[----:B------:R-:W-:Y:S01]  /*8a50*/  IMAD.MOV R2, RZ, RZ, -R2 ;  /* 0x000000ffff027224 */ /* 0x000fe200078e0a02 */
[----:B------:R-:W-:Y:S01]  /*8a60*/  IADD3 R8, R28, 0x5f, RZ ;  /* 0x0000005f1c087810 */ /* 0x000fe20007ffe0ff */
[----:B------:R-:W-:Y:S02]  /*8a70*/  IMAD.MOV R4, RZ, RZ, -R4 ;  /* 0x000000ffff047224 */ /* 0x000fe400078e0a04 */
[----:B0-----:R-:W-:Y:S01]  /*8a80*/  IMAD.HI.U32 R5, R7, R13, RZ ;  /* 0x0000000d07057227 */ /* 0x001fe200078e00ff */
[----:B------:R-:W-:-:S03]  /*8a90*/  IABS R15, R8 ;  /* 0x00000008000f7213 */ /* 0x000fc60000000000 */
[----:B------:R-:W-:Y:S01]  /*8aa0*/  IMAD.MOV R5, RZ, RZ, -R5 ;  /* 0x000000ffff057224 */ /* 0x000fe200078e0a05 */
[----:B-1----:R-:W-:Y:S01]  /*8ab0*/  IABS R3, R0 ;  /* 0x0000000000037213 */ /* 0x002fe20000000000 */
[----:B------:R-:W-:Y:S02]  /*8ac0*/  @!P5 IMAD.IADD R12, R12, 0x1, -R9 ;  /* 0x000000010c0cd824 */ /* 0x000fe400078e0a09 */
[C---:B------:R-:W-:Y:S01]  /*8ad0*/  IMAD R13, R9.reuse, R5, R13 ;  /* 0x00000005090d7224 */ /* 0x040fe200078e020d */
[C---:B------:R-:W-:Y:S01]  /*8ae0*/  IADD3 R5, R28.reuse, 0x5e, RZ ;  /* 0x0000005e1c057810 */ /* 0x040fe20007ffe0ff */
[C---:B------:R-:W-:Y:S01]  /*8af0*/  IMAD R6, R9.reuse, R2, R6 ;  /* 0x0000000209067224 */ /* 0x040fe200078e0206 */
[----:B------:R-:W-:Y:S01]  /*8b00*/  IADD3 R2, R28, 0x5d, RZ ;  /* 0x0000005d1c027810 */ /* 0x000fe20007ffe0ff */
[----:B------:R-:W-:Y:S01]  /*8b10*/  IMAD.MOV.U32 R14, RZ, RZ, R12 ;  /* 0x000000ffff0e7224 */ /* 0x000fe200078e000c */
[C---:B------:R-:W-:Y:S01]  /*8b20*/  ISETP.GT.U32.AND P5, PT, R9.reuse, R13, PT ;  /* 0x0000000d0900720c */ /* 0x040fe20003fa4070 */
[C---:B------:R-:W-:Y:S01]  /*8b30*/  IMAD R10, R9.reuse, R4, R10 ;  /* 0x00000004090a7224 */ /* 0x040fe200078e020a */
[----:B------:R-:W-:Y:S01]  /*8b40*/  IABS R4, R2 ;  /* 0x0000000200047213 */ /* 0x000fe20000000000 */
[----:B------:R-:W-:Y:S01]  /*8b50*/  @!P2 IMAD.MOV R14, RZ, RZ, -R14 ;  /* 0x000000ffff0ea224 */ /* 0x000fe200078e0a0e */
[----:B------:R-:W-:Y:S01]  /*8b60*/  IABS R11, R5 ;  /* 0x00000005000b7213 */ /* 0x000fe20000000000 */
[----:B------:R-:W-:Y:S01]  /*8b70*/  @!P3 IMAD.IADD R16, R16, 0x1, -R9 ;  /* 0x000000011010b824 */ /* 0x000fe200078e0a09 */
[----:B------:R-:W-:Y:S01]  /*8b80*/  ISETP.GT.U32.AND P3, PT, R9, R10, PT ;  /* 0x0000000a0900720c */ /* 0x000fe20003f64070 */
[----:B------:R-:W-:Y:S01]  /*8b90*/  IMAD.HI.U32 R12, R7, R3, RZ ;  /* 0x00000003070c7227 */ /* 0x000fe200078e00ff */
[----:B------:R0:W-:Y:S03]  /*8ba0*/  STL [R1+0x120], R14 ;  /* 0x0001200e01007387 */ /* 0x0001e60000100800 */
[----:B------:R-:W-:-:S02]  /*8bb0*/  IMAD.MOV R12, RZ, RZ, -R12 ;  /* 0x000000ffff0c7224 */ /* 0x000fc400078e0a0c */
[----:B------:R-:W-:Y:S01]  /*8bc0*/  @!P5 IMAD.IADD R13, R13, 0x1, -R9 ;  /* 0x000000010d0dd824 */ /* 0x000fe200078e0a09 */
[----:B------:R-:W-:-:S04]  /*8bd0*/  ISETP.GT.U32.AND P5, PT, R9, R6, PT ;  /* 0x000000060900720c */ /* 0x000fc80003fa4070 */
[C---:B------:R-:W-:Y:S01]  /*8be0*/  ISETP.GT.U32.AND P2, PT, R9.reuse, R13, PT ;  /* 0x0000000d0900720c */ /* 0x040fe20003f44070 */
[----:B0-----:R-:W-:Y:S02]  /*8bf0*/  IMAD.MOV.U32 R14, RZ, RZ, R16 ;  /* 0x000000ffff0e7224 */ /* 0x001fe400078e0010 */
[----:B------:R-:W-:Y:S02]  /*8c00*/  @!P3 IMAD.IADD R10, R10, 0x1, -R9 ;  /* 0x000000010a0ab824 */ /* 0x000fe400078e0a09 */
[----:B------:R-:W-:Y:S01]  /*8c10*/  @!P4 IMAD.MOV R14, RZ, RZ, -R14 ;  /* 0x000000ffff0ec224 */ /* 0x000fe200078e0a0e */
[----:B------:R-:W-:Y:S01]  /*8c20*/  ISETP.GE.AND P4, PT, R0, RZ, PT ;  /* 0x000000ff0000720c */ /* 0x000fe20003f86270 */
[C---:B------:R-:W-:Y:S01]  /*8c30*/  IMAD R0, R9.reuse, R12, R3 ;  /* 0x0000000c09007224 */ /* 0x040fe200078e0203 */
[----:B------:R-:W-:Y:S01]  /*8c40*/  ISETP.GT.U32.AND P3, PT, R9, R10, PT ;  /* 0x0000000a0900720c */ /* 0x000fe20003f64070 */
[----:B------:R-:W-:Y:S01]  /*8c50*/  @!P5 IMAD.IADD R6, R6, 0x1, -R9 ;  /* 0x000000010606d824 */ /* 0x000fe200078e0a09 */
[----:B------:R0:W-:Y:S01]  /*8c60*/  STL [R1+0x16c], R14 ;  /* 0x00016c0e01007387 */ /* 0x0001e20000100800 */
[----:B------:R-:W-:-:S03]  /*8c70*/  IMAD.HI.U32 R12, R7, R4, RZ ;  /* 0x00000004070c7227 */ /* 0x000fc600078e00ff */
[----:B------:R-:W-:Y:S01]  /*8c80*/  ISETP.GT.U32.AND P5, PT, R9, R6, PT ;  /* 0x000000060900720c */ /* 0x000fe20003fa4070 */
[----:B------:R-:W-:Y:S01]  /*8c90*/  @!P2 IMAD.IADD R13, R13, 0x1, -R9 ;  /* 0x000000010d0da824 */ /* 0x000fe200078e0a09 */
[----:B------:R-:W-:Y:S01]  /*8ca0*/  ISETP.GT.U32.AND P2, PT, R9, R0, PT ;  /* 0x000000000900720c */ /* 0x000fe20003f44070 */
[----:B------:R-:W-:Y:S02]  /*8cb0*/  IMAD.MOV R12, RZ, RZ, -R12 ;  /* 0x000000ffff0c7224 */ /* 0x000fe400078e0a0c */
[----:B------:R-:W-:-:S04]  /*8cc0*/  IMAD.HI.U32 R16, R7, R15, RZ ;  /* 0x0000000f07107227 */ /* 0x000fc800078e00ff */
[----:B0-----:R-:W-:Y:S02]  /*8cd0*/  IMAD.MOV.U32 R14, RZ, RZ, R13 ;  /* 0x000000ffff0e7224 */ /* 0x001fe400078e000d */
[----:B------:R-:W-:-:S04]  /*8ce0*/  IMAD.HI.U32 R3, R7, R11, RZ ;  /* 0x0000000b07037227 */ /* 0x000fc800078e00ff */
[--C-:B------:R-:W-:Y:S02]  /*8cf0*/  @!P2 IMAD.IADD R0, R0, 0x1, -R9.reuse ;  /* 0x000000010000a824 */ /* 0x100fe400078e0a09 */
[----:B------:R-:W-:Y:S02]  /*8d00*/  @!P5 IMAD.IADD R6, R6, 0x1, -R9 ;  /* 0x000000010606d824 */ /* 0x000fe400078e0a09 */
[C---:B------:R-:W-:Y:S02]  /*8d10*/  IMAD R4, R9.reuse, R12, R4 ;  /* 0x0000000c09047224 */ /* 0x040fe400078e0204 */
[----:B------:R-:W-:Y:S01]  /*8d20*/  @!P1 IMAD.MOV R14, RZ, RZ, -R14 ;  /* 0x000000ffff0e9224 */ /* 0x000fe200078e0a0e */
[----:B------:R-:W-:Y:S01]  /*8d30*/  ISETP.GT.U32.AND P1, PT, R9, R0, PT ;  /* 0x000000000900720c */ /* 0x000fe20003f24070 */
[----:B------:R-:W-:Y:S01]  /*8d40*/  IMAD.MOV.U32 R13, RZ, RZ, R6 ;  /* 0x000000ffff0d7224 */ /* 0x000fe200078e0006 */
[----:B------:R-:W-:Y:S01]  /*8d50*/  IADD3 R6, R28, 0x5b, RZ ;  /* 0x0000005b1c067810 */ /* 0x000fe20007ffe0ff */
[----:B------:R-:W-:Y:S01]  /*8d60*/  IMAD.MOV R16, RZ, RZ, -R16 ;  /* 0x000000ffff107224 */ /* 0x000fe200078e0a10 */
[----:B------:R0:W-:Y:S01]  /*8d70*/  STL [R1+0x150], R14 ;  /* 0x0001500e01007387 */ /* 0x0001e20000100800 */
[----:B------:R-:W-:-:S02]  /*8d80*/  IMAD.MOV R3, RZ, RZ, -R3 ;  /* 0x000000ffff037224 */ /* 0x000fc400078e0a03 */
[----:B------:R-:W-:Y:S01]  /*8d90*/  @!P3 IMAD.IADD R10, R10, 0x1, -R9 ;  /* 0x000000010a0ab824 */ /* 0x000fe200078e0a09 */
[----:B------:R-:W-:Y:S01]  /*8da0*/  ISETP.GE.AND P3, PT, R8, RZ, PT ;  /* 0x000000ff0800720c */ /* 0x000fe20003f66270 */
[----:B------:R-:W-:Y:S01]  /*8db0*/  @!P6 IMAD.MOV R13, RZ, RZ, -R13 ;  /* 0x000000ffff0de224 */ /* 0x000fe200078e0a0d */
[C---:B------:R-:W-:Y:S01]  /*8dc0*/  ISETP.GT.U32.AND P6, PT, R9.reuse, R4, PT ;  /* 0x000000040900720c */ /* 0x040fe20003fc4070 */
[C---:B------:R-:W-:Y:S02]  /*8dd0*/  IMAD R8, R9.reuse, R16, R15 ;  /* 0x0000001009087224 */ /* 0x040fe400078e020f */
[C---:B------:R-:W-:Y:S01]  /*8de0*/  IMAD R11, R9.reuse, R3, R11 ;  /* 0x00000003090b7224 */ /* 0x040fe200078e020b */
[----:B------:R-:W-:Y:S01]  /*8df0*/  IADD3 R3, R28, 0x5c, RZ ;  /* 0x0000005c1c037810 */ /* 0x000fe20007ffe0ff */
[----:B0-----:R-:W-:Y:S01]  /*8e00*/  IMAD.MOV.U32 R14, RZ, RZ, R10 ;  /* 0x000000ffff0e7224 */ /* 0x001fe200078e000a */
[C---:B------:R-:W-:Y:S01]  /*8e10*/  ISETP.GT.U32.AND P2, PT, R9.reuse, R8, PT ;  /* 0x000000080900720c */ /* 0x040fe20003f44070 */
[----:B------:R-:W-:Y:S01]  /*8e20*/  @!P1 IMAD.IADD R0, R0, 0x1, -R9 ;  /* 0x0000000100009824 */ /* 0x000fe200078e0a09 */
[----:B------:R-:W-:Y:S01]  /*8e30*/  IABS R12, R3 ;  /* 0x00000003000c7213 */ /* 0x000fe20000000000 */
[----:B------:R-:W-:Y:S01]  /*8e40*/  @!P0 IMAD.MOV R14, RZ, RZ, -R14 ;  /* 0x000000ffff0e8224 */ /* 0x000fe200078e0a0e */
[----:B------:R-:W-:-:S02]  /*8e50*/  ISETP.GT.U32.AND P5, PT, R9, R11, PT ;  /* 0x0000000b0900720c */ /* 0x000fc40003fa4070 */
[----:B------:R-:W-:Y:S01]  /*8e60*/  ISETP.GE.AND P0, PT, R5, RZ, PT ;  /* 0x000000ff0500720c */ /* 0x000fe20003f06270 */
[----:B------:R-:W-:Y:S01]  /*8e70*/  IMAD.MOV.U32 R10, RZ, RZ, R12 ;  /* 0x000000ffff0a7224 */ /* 0x000fe200078e000c */
[----:B------:R-:W-:Y:S01]  /*8e80*/  STL [R1+0x160], R14 ;  /* 0x0001600e01007387 */ /* 0x000fe20000100800 */
[--C-:B------:R-:W-:Y:S01]  /*8e90*/  @!P6 IMAD.IADD R4, R4, 0x1, -R9.reuse ;  /* 0x000000010404e824 */ /* 0x100fe200078e0a09 */
[----:B------:R-:W-:Y:S01]  /*8ea0*/  IABS R12, R6 ;  /* 0x00000006000c7213 */ /* 0x000fe20000000000 */
[----:B------:R-:W-:Y:S01]  /*8eb0*/  IMAD.HI.U32 R5, R7, R10, RZ ;  /* 0x0000000a07057227 */ /* 0x000fe200078e00ff */
[----:B------:R0:W-:Y:S01]  /*8ec0*/  STL [R1+0x164], R13 ;  /* 0x0001640d01007387 */ /* 0x0001e20000100800 */
[----:B------:R-:W-:Y:S02]  /*8ed0*/  ISETP.GE.AND P1, PT, R2, RZ, PT ;  /* 0x000000ff0200720c */ /* 0x000fe40003f26270 */
[----:B------:R-:W-:Y:S01]  /*8ee0*/  @!P2 IMAD.IADD R8, R8, 0x1, -R9 ;  /* 0x000000010808a824 */ /* 0x000fe200078e0a09 */
[----:B------:R-:W-:Y:S01]  /*8ef0*/  ISETP.GE.AND P2, PT, R3, RZ, PT ;  /* 0x000000ff0300720c */ /* 0x000fe20003f46270 */
[----:B------:R-:W-:Y:S01]  /*8f00*/  IMAD.MOV R5, RZ, RZ, -R5 ;  /* 0x000000ffff057224 */ /* 0x000fe200078e0a05 */
[C---:B------:R-:W-:Y:S01]  /*8f10*/  IADD3 R3, R28.reuse, 0x5a, RZ ;  /* 0x0000005a1c037810 */ /* 0x040fe20007ffe0ff */
[----:B------:R-:W-:Y:S01]  /*8f20*/  @!P5 IMAD.IADD R11, R11, 0x1, -R9 ;  /* 0x000000010b0bd824 */ /* 0x000fe200078e0a09 */
[C---:B------:R-:W-:Y:S01]  /*8f30*/  ISETP.GT.U32.AND P5, PT, R9.reuse, R8, PT ;  /* 0x000000080900720c */ /* 0x040fe20003fa4070 */
[C---:B------:R-:W-:Y:S01]  /*8f40*/  IMAD R10, R9.reuse, R5, R10 ;  /* 0x00000005090a7224 */ /* 0x040fe200078e020a */
[----:B------:R-:W-:Y:S01]  /*8f50*/  IADD3 R5, R28, 0x58, RZ ;  /* 0x000000581c057810 */ /* 0x000fe20007ffe0ff */
[----:B0-----:R-:W-:Y:S01]  /*8f60*/  IMAD.MOV.U32 R13, RZ, RZ, R0 ;  /* 0x000000ffff0d7224 */ /* 0x001fe200078e0000 */
[----:B------:R-:W-:Y:S01]  /*8f70*/  ISETP.GT.U32.AND P6, PT, R9, R11, PT ;  /* 0x0000000b0900720c */ /* 0x000fe20003fc4070 */
[----:B------:R-:W-:Y:S01]  /*8f80*/  IMAD.HI.U32 R0, R7, R12, RZ ;  /* 0x0000000c07007227 */ /* 0x000fe200078e00ff */
[----:B------:R-:W-:-:S02]  /*8f90*/  IABS R15, R5 ;  /* 0x00000005000f7213 */ /* 0x000fc40000000000 */
[----:B------:R-:W-:Y:S01]  /*8fa0*/  IADD3 R2, R28, 0x59, RZ ;  /* 0x000000591c027810 */ /* 0x000fe20007ffe0ff */
[----:B------:R-:W-:Y:S01]  /*8fb0*/  @!P4 IMAD.MOV R13, RZ, RZ, -R13 ;  /* 0x000000ffff0dc224 */ /* 0x000fe200078e0a0d */
[C---:B------:R-:W-:Y:S01]  /*8fc0*/  ISETP.GT.U32.AND P4, PT, R9.reuse, R4, PT ;  /* 0x000000040900720c */ /* 0x040fe20003f84070 */
[----:B------:R-:W-:Y:S02]  /*8fd0*/  IMAD.MOV R0, RZ, RZ, -R0 ;  /* 0x000000ffff007224 */ /* 0x000fe400078e0a00 */
[--C-:B------:R-:W-:Y:S01]  /*8fe0*/  @!P5 IMAD.IADD R8, R8, 0x1, -R9.reuse ;  /* 0x000000010808d824 */ /* 0x100fe200078e0a09 */
[----:B------:R0:W-:Y:S01]  /*8ff0*/  STL [R1+0x168], R13 ;  /* 0x0001680d01007387 */ /* 0x0001e20000100800 */
[----:B------:R-:W-:Y:S01]  /*9000*/  IMAD R12, R9, R0, R12 ;  /* 0x00000000090c7224 */ /* 0x000fe200078e020c */
[----:B------:R-:W-:Y:S01]  /*9010*/  IABS R0, R2 ;  /* 0x0000000200007213 */ /* 0x000fe20000000000 */
[----:B------:R-:W-:Y:S01]  /*9020*/  @!P6 IMAD.IADD R11, R11, 0x1, -R9 ;  /* 0x000000010b0be824 */ /* 0x000fe200078e0a09 */
[C---:B------:R-:W-:Y:S01]  /*9030*/  ISETP.GT.U32.AND P5, PT, R9.reuse, R10, PT ;  /* 0x0000000a0900720c */ /* 0x040fe20003fa4070 */
[----:B------:R-:W-:Y:S01]  /*9040*/  IMAD.MOV.U32 R14, RZ, RZ, R8 ;  /* 0x000000ffff0e7224 */ /* 0x000fe200078e0008 */
[----:B------:R-:W-:Y:S01]  /*9050*/  ISETP.GT.U32.AND P6, PT, R9, R12, PT ;  /* 0x0000000c0900720c */ /* 0x000fe20003fc4070 */
[----:B------:R-:W-:Y:S01]  /*9060*/  IMAD.HI.U32 R16, R7, R0, RZ ;  /* 0x0000000007107227 */ /* 0x000fe200078e00ff */
[----:B0-----:R-:W-:-:S03]  /*9070*/  IABS R13, R3 ;  /* 0x00000003000d7213 */ /* 0x001fc60000000000 */
[----:B------:R-:W-:Y:S01]  /*9080*/  @!P4 IMAD.IADD R4, R4, 0x1, -R9 ;  /* 0x000000010404c824 */ /* 0x000fe200078e0a09 */
[----:B------:R-:W-:Y:S01]  /*9090*/  ISETP.GE.AND P4, PT, R6, RZ, PT ;  /* 0x000000ff0600720c */ /* 0x000fe20003f86270 */
[----:B------:R-:W-:Y:S02]  /*90a0*/  IMAD.MOV.U32 R6, RZ, RZ, R15 ;  /* 0x000000ffff067224 */ /* 0x000fe400078e000f */
[----:B------:R-:W-:-:S04]  /*90b0*/  IMAD.HI.U32 R15, R7, R13, RZ ;  /* 0x0000000d070f7227 */ /* 0x000fc800078e00ff */
[----:B------:R-:W-:Y:S02]  /*90c0*/  IMAD.MOV R15, RZ, RZ, -R15 ;  /* 0x000000ffff0f7224 */ /* 0x000fe400078e0a0f */
[----:B------:R-:W-:Y:S02]  /*90d0*/  IMAD.MOV R8, RZ, RZ, -R16 ;  /* 0x000000ffff087224 */ /* 0x000fe400078e0a10 */
[C---:B------:R-:W-:Y:S01]  /*90e0*/  IMAD R13, R9.reuse, R15, R13 ;  /* 0x0000000f090d7224 */ /* 0x040fe200078e020d */
[C---:B------:R-:W-:Y:S01]  /*90f0*/  IADD3 R15, R28.reuse, 0x57, RZ ;  /* 0x000000571c0f7810 */ /* 0x040fe20007ffe0ff */
[C---:B------:R-:W-:Y:S01]  /*9100*/  IMAD R0, R9.reuse, R8, R0 ;  /* 0x0000000809007224 */ /* 0x040fe200078e0200 */
[----:B------:R-:W-:Y:S01]  /*9110*/  IADD3 R8, R28, 0x55, RZ ;  /* 0x000000551c087810 */ /* 0x000fe20007ffe0ff */
[----:B------:R-:W-:Y:S01]  /*9120*/  @!P0 IMAD.MOV R11, RZ, RZ, -R11 ;  /* 0x000000ffff0b8224 */ /* 0x000fe200078e0a0b */
[----:B------:R-:W-:Y:S01]  /*9130*/  ISETP.GT.U32.AND P0, PT, R9, R13, PT ;  /* 0x0000000d0900720c */ /* 0x000fe20003f04070 */
[----:B------:R-:W-:Y:S01]  /*9140*/  @!P5 IMAD.IADD R10, R10, 0x1, -R9 ;  /* 0x000000010a0ad824 */ /* 0x000fe200078e0a09 */
[----:B------:R-:W-:Y:S01]  /*9150*/  ISETP.GE.AND P5, PT, R3, RZ, PT ;  /* 0x000000ff0300720c */ /* 0x000fe20003fa6270 */
[----:B------:R-:W-:Y:S01]  /*9160*/  @!P1 IMAD.MOV R4, RZ, RZ, -R4 ;  /* 0x000000ffff049224 */ /* 0x000fe200078e0a04 */
[----:B------:R-:W-:Y:S01]  /*9170*/  ISETP.GT.U32.AND P1, PT, R9, R0, PT ;  /* 0x000000000900720c */ /* 0x000fe20003f24070 */
[----:B------:R-:W-:Y:S01]  /*9180*/  IMAD.HI.U32 R3, R7, R6, RZ ;  /* 0x0000000607037227 */ /* 0x000fe200078e00ff */
[----:B------:R-:W-:-:S03]  /*9190*/  IABS R17, R8 ;  /* 0x0000000800117213 */ /* 0x000fc60000000000 */
[----:B------:R-:W-:Y:S02]  /*91a0*/  @!P6 IMAD.IADD R12, R12, 0x1, -R9 ;  /* 0x000000010c0ce824 */ /* 0x000fe400078e0a09 */
[----:B------:R-:W-:Y:S02]  /*91b0*/  IMAD.MOV R3, RZ, RZ, -R3 ;  /* 0x000000ffff037224 */ /* 0x000fe400078e0a03 */
[----:B------:R-:W-:Y:S01]  /*91c0*/  @!P3 IMAD.MOV R14, RZ, RZ, -R14 ;  /* 0x000000ffff0eb224 */ /* 0x000fe200078e0a0e */
[C---:B------:R-:W-:Y:S01]  /*91d0*/  ISETP.GT.U32.AND P6, PT, R9.reuse, R12, PT ;  /* 0x0000000c0900720c */ /* 0x040fe20003fc4070 */
[C---:B------:R-:W-:Y:S01]  /*91e0*/  IMAD R6, R9.reuse, R3, R6 ;  /* 0x0000000309067224 */ /* 0x040fe200078e0206 */
[----:B------:R-:W-:Y:S01]  /*91f0*/  ISETP.GT.U32.AND P3, PT, R9, R10, PT ;  /* 0x0000000a0900720c */ /* 0x000fe20003f64070 */
[--C-:B------:R-:W-:Y:S01]  /*9200*/  @!P0 IMAD.IADD R13, R13, 0x1, -R9.reuse ;  /* 0x000000010d0d8824 */ /* 0x100fe200078e0a09 */
[----:B------:R-:W-:Y:S01]  /*9210*/  IABS R3, R15 ;  /* 0x0000000f00037213 */ /* 0x000fe20000000000 */
[----:B------:R-:W-:Y:S01]  /*9220*/  @!P1 IMAD.IADD R0, R0, 0x1, -R9 ;  /* 0x0000000100009824 */ /* 0x000fe200078e0a09 */
[----:B------:R-:W-:Y:S01]  /*9230*/  ISETP.GE.AND P0, PT, R5, RZ, PT ;  /* 0x000000ff0500720c */ /* 0x000fe20003f06270 */
[----:B------:R-:W-:Y:S01]  /*9240*/  STL [R1+0x158], R14 ;  /* 0x0001580e01007387 */ /* 0x000fe20000100800 */
[----:B------:R-:W-:Y:S01]  /*9250*/  ISETP.GT.U32.AND P1, PT, R9, R13, PT ;  /* 0x0000000d0900720c */ /* 0x000fe20003f24070 */
[----:B------:R-:W-:-:S02]  /*9260*/  IMAD.HI.U32 R5, R7, R3, RZ ;  /* 0x0000000307057227 */ /* 0x000fc400078e00ff */
[----:B------:R0:W-:Y:S02]  /*9270*/  STL [R1+0x144], R11 ;  /* 0x0001440b01007387 */ /* 0x0001e40000100800 */
[----:B------:R-:W-:Y:S01]  /*9280*/  @!P6 IMAD.IADD R12, R12, 0x1, -R9 ;  /* 0x000000010c0ce824 */ /* 0x000fe200078e0a09 */
[C---:B------:R-:W-:Y:S01]  /*9290*/  ISETP.GT.U32.AND P6, PT, R9.reuse, R6, PT ;  /* 0x000000060900720c */ /* 0x040fe20003fc4070 */
[----:B------:R-:W-:Y:S01]  /*92a0*/  IMAD.MOV R5, RZ, RZ, -R5 ;  /* 0x000000ffff057224 */ /* 0x000fe200078e0a05 */
[----:B------:R1:W-:Y:S01]  /*92b0*/  STL [R1+0x148], R4 ;  /* 0x0001480401007387 */ /* 0x0003e20000100800 */
[----:B------:R-:W-:Y:S01]  /*92c0*/  @!P3 IMAD.IADD R10, R10, 0x1, -R9 ;  /* 0x000000010a0ab824 */ /* 0x000fe200078e0a09 */
[----:B------:R-:W-:Y:S01]  /*92d0*/  ISETP.GE.AND P3, PT, R2, RZ, PT ;  /* 0x000000ff0200720c */ /* 0x000fe20003f66270 */
[----:B------:R-:W-:Y:S01]  /*92e0*/  IMAD R3, R9, R5, R3 ;  /* 0x0000000509037224 */ /* 0x000fe200078e0203 */
[C---:B------:R-:W-:Y:S01]  /*92f0*/  IADD3 R2, R28.reuse, 0x56, RZ ;  /* 0x000000561c027810 */ /* 0x040fe20007ffe0ff */
[----:B------:R-:W-:Y:S01]  /*9300*/  @!P1 IMAD.IADD R13, R13, 0x1, -R9 ;  /* 0x000000010d0d9824 */ /* 0x000fe200078e0a09 */
[----:B------:R-:W-:Y:S01]  /*9310*/  IADD3 R5, R28, 0x54, RZ ;  /* 0x000000541c057810 */ /* 0x000fe20007ffe0ff */
[----:B0-----:R-:W-:Y:S01]  /*9320*/  IMAD.MOV.U32 R11, RZ, RZ, R10 ;  /* 0x000000ffff0b7224 */ /* 0x001fe200078e000a */
[----:B------:R-:W-:Y:S01]  /*9330*/  ISETP.GT.U32.AND P1, PT, R9, R3, PT ;  /* 0x000000030900720c */ /* 0x000fe20003f24070 */
[----:B------:R-:W-:Y:S01]  /*9340*/  IMAD.HI.U32 R18, R7, R17, RZ ;  /* 0x0000001107127227 */ /* 0x000fe200078e00ff */
[----:B-1----:R-:W-:-:S03]  /*9350*/  IABS R4, R2 ;  /* 0x0000000200047213 */ /* 0x002fc60000000000 */
[----:B------:R-:W-:Y:S01]  /*9360*/  @!P6 IMAD.IADD R6, R6, 0x1, -R9 ;  /* 0x000000010606e824 */ /* 0x000fe200078e0a09 */
[----:B------:R-:W-:Y:S01]  /*9370*/  ISETP.GT.U32.AND P6, PT, R9, R0, PT ;  /* 0x000000000900720c */ /* 0x000fe20003fc4070 */
[----:B------:R-:W-:-:S04]  /*9380*/  IMAD.HI.U32 R10, R7, R4, RZ ;  /* 0x00000004070a7227 */ /* 0x000fc800078e00ff */
[----:B------:R-:W-:Y:S02]  /*9390*/  IMAD.MOV R10, RZ, RZ, -R10 ;  /* 0x000000ffff0a7224 */ /* 0x000fe400078e0a0a */
[----:B------:R-:W-:Y:S01]  /*93a0*/  @!P1 IMAD.IADD R3, R3, 0x1, -R9 ;  /* 0x0000000103039824 */ /* 0x000fe200078e0a09 */
[----:B------:R-:W-:Y:S01]  /*93b0*/  ISETP.GE.AND P1, PT, R2, RZ, PT ;  /* 0x000000ff0200720c */ /* 0x000fe20003f26270 */
[C---:B------:R-:W-:Y:S01]  /*93c0*/  IMAD R4, R9.reuse, R10, R4 ;  /* 0x0000000a09047224 */ /* 0x040fe200078e0204 */
[----:B------:R-:W-:Y:S01]  /*93d0*/  IABS R10, R5 ;  /* 0x00000005000a7213 */ /* 0x000fe20000000000 */
[----:B------:R-:W-:Y:S01]  /*93e0*/  @!P4 IMAD.MOV R12, RZ, RZ, -R12 ;  /* 0x000000ffff0cc224 */ /* 0x000fe200078e0a0c */
[C---:B------:R-:W-:Y:S01]  /*93f0*/  ISETP.GT.U32.AND P4, PT, R9.reuse, R3, PT ;  /* 0x000000030900720c */ /* 0x040fe20003f84070 */
[----:B------:R-:W-:Y:S01]  /*9400*/  @!P2 IMAD.MOV R11, RZ, RZ, -R11 ;  /* 0x000000ffff0ba224 */ /* 0x000fe200078e0a0b */
[C---:B------:R-:W-:Y:S01]  /*9410*/  ISETP.GT.U32.AND P2, PT, R9.reuse, R6, PT ;  /* 0x000000060900720c */ /* 0x040fe20003f44070 */
[----:B------:R-:W-:Y:S01]  /*9420*/  @!P6 IMAD.IADD R0, R0, 0x1, -R9 ;  /* 0x000000010000e824 */ /* 0x000fe200078e0a09 */
[----:B------:R-:W-:Y:S01]  /*9430*/  ISETP.GT.U32.AND P6, PT, R9, R4, PT ;  /* 0x000000040900720c */ /* 0x000fe20003fc4070 */
[----:B------:R-:W-:Y:S01]  /*9440*/  IMAD.MOV R18, RZ, RZ, -R18 ;  /* 0x000000ffff127224 */ /* 0x000fe200078e0a12 */
[----:B------:R0:W-:Y:S01]  /*9450*/  STL [R1+0x14c], R11 ;  /* 0x00014c0b01007387 */ /* 0x0001e20000100800 */
[----:B------:R-:W-:-:S03]  /*9460*/  IMAD.HI.U32 R16, R7, R10, RZ ;  /* 0x0000000a07107227 */ /* 0x000fc600078e00ff */
[----:B------:R-:W-:Y:S01]  /*9470*/  STL [R1+0x140], R12 ;  /* 0x0001400c01007387 */ /* 0x000fe20000100800 */
[C---:B------:R-:W-:Y:S02]  /*9480*/  IMAD R2, R9.reuse, R18, R17 ;  /* 0x0000001209027224 */ /* 0x040fe400078e0211 */
[----:B------:R-:W-:Y:S02]  /*9490*/  IMAD.MOV R16, RZ, RZ, -R16 ;  /* 0x000000ffff107224 */ /* 0x000fe400078e0a10 */
[----:B------:R-:W-:Y:S01]  /*94a0*/  IMAD.MOV.U32 R14, RZ, RZ, R13 ;  /* 0x000000ffff0e7224 */ /* 0x000fe200078e000d */
[----:B0-----:R-:W-:Y:S01]  /*94b0*/  IADD3 R11, R28, 0x53, RZ ;  /* 0x000000531c0b7810 */ /* 0x001fe20007ffe0ff */
[C---:B------:R-:W-:Y:S02]  /*94c0*/  IMAD R10, R9.reuse, R16, R10 ;  /* 0x00000010090a7224 */ /* 0x040fe400078e020a */
[----:B------:R-:W-:Y:S01]  /*94d0*/  @!P5 IMAD.MOV R14, RZ, RZ, -R14 ;  /* 0x000000ffff0ed224 */ /* 0x000fe200078e0a0e */
[----:B------:R-:W-:Y:S01]  /*94e0*/  ISETP.GT.U32.AND P5, PT, R9, R2, PT ;  /* 0x000000020900720c */ /* 0x000fe20003fa4070 */
[--C-:B------:R-:W-:Y:S01]  /*94f0*/  @!P4 IMAD.IADD R3, R3, 0x1, -R9.reuse ;  /* 0x000000010303c824 */ /* 0x100fe200078e0a09 */
[----:B------:R-:W-:Y:S01]  /*9500*/  ISETP.GT.U32.AND P4, PT, R9, R10, PT ;  /* 0x0000000a0900720c */ /* 0x000fe20003f84070 */
[--C-:B------:R-:W-:Y:S01]  /*9510*/  @!P2 IMAD.IADD R6, R6, 0x1, -R9.reuse ;  /* 0x000000010606a824 */ /* 0x100fe200078e0a09 */
[----:B------:R-:W-:Y:S01]  /*9520*/  ISETP.GE.AND P2, PT, R15, RZ, PT ;  /* 0x000000ff0f00720c */ /* 0x000fe20003f46270 */
[--C-:B------:R-:W-:Y:S01]  /*9530*/  @!P6 IMAD.IADD R4, R4, 0x1, -R9.reuse ;  /* 0x000000010404e824 */ /* 0x100fe200078e0a09 */
[----:B------:R-:W-:Y:S01]  /*9540*/  IABS R15, R11 ;  /* 0x0000000b000f7213 */ /* 0x000fe20000000000 */
[----:B------:R-:W-:Y:S01]  /*9550*/  @!P0 IMAD.MOV R6, RZ, RZ, -R6 ;  /* 0x000000ffff068224 */ /* 0x000fe200078e0a06 */
[----:B------:R-:W-:Y:S01]  /*9560*/  ISETP.GE.AND P0, PT, R5, RZ, PT ;  /* 0x000000ff0500720c */ /* 0x000fe20003f06270 */
[----:B------:R-:W-:Y:S01]  /*9570*/  @!P3 IMAD.MOV R0, RZ, RZ, -R0 ;  /* 0x000000ffff00b224 */ /* 0x000fe200078e0a00 */
[C---:B------:R-:W-:Y:S01]  /*9580*/  ISETP.GT.U32.AND P6, PT, R9.reuse, R4, PT ;  /* 0x000000040900720c */ /* 0x040fe20003fc4070 */
[----:B------:R-:W-:Y:S01]  /*9590*/  STL [R1+0x138], R14 ;  /* 0x0001380e01007387 */ /* 0x000fe20000100800 */
[----:B------:R-:W-:Y:S01]  /*95a0*/  IADD3 R5, R28, 0x52, RZ ;  /* 0x000000521c057810 */ /* 0x000fe20007ffe0ff */
[--C-:B------:R-:W-:Y:S01]  /*95b0*/  @!P5 IMAD.IADD R2, R2, 0x1, -R9.reuse ;  /* 0x000000010202d824 */ /* 0x100fe200078e0a09 */
[----:B------:R-:W-:Y:S01]  /*95c0*/  ISETP.GE.AND P3, PT, R8, RZ, PT ;  /* 0x000000ff0800720c */ /* 0x000fe20003f66270 */
[----:B------:R0:W-:Y:S01]  /*95d0*/  STL [R1+0x12c], R0 ;  /* 0x00012c0001007387 */ /* 0x0001e20000100800 */
[----:B------:R-:W-:Y:S01]  /*95e0*/  IABS R17, R5 ;  /* 0x0000000500117213 */ /* 0x000fe20000000000 */
[----:B------:R-:W-:Y:S01]  /*95f0*/  @!P4 IMAD.IADD R10, R10, 0x1, -R9 ;  /* 0x000000010a0ac824 */ /* 0x000fe200078e0a09 */
[----:B------:R-:W-:Y:S01]  /*9600*/  ISETP.GT.U32.AND P4, PT, R9, R2, PT ;  /* 0x000000020900720c */ /* 0x000fe20003f84070 */
[----:B------:R-:W-:Y:S01]  /*9610*/  IMAD.MOV.U32 R8, RZ, RZ, R3 ;  /* 0x000000ffff087224 */ /* 0x000fe200078e0003 */
[----:B------:R-:W-:Y:S01]  /*9620*/  ISETP.GE.AND P5, PT, R5, RZ, PT ;  /* 0x000000ff0500720c */ /* 0x000fe20003fa6270 */
[----:B------:R-:W-:Y:S01]  /*9630*/  IMAD.HI.U32 R3, R7, R17, RZ ;  /* 0x0000001107037227 */ /* 0x000fe200078e00ff */
[----:B------:R1:W-:Y:S01]  /*9640*/  STL [R1+0x128], R6 ;  /* 0x0001280601007387 */ /* 0x0003e20000100800 */
[----:B------:R-:W-:-:S02]  /*9650*/  IADD3 R5, R28, 0x50, RZ ;  /* 0x000000501c057810 */ /* 0x000fc40007ffe0ff */
[----:B0-----:R-:W-:Y:S02]  /*9660*/  IMAD.HI.U32 R0, R7, R15, RZ ;  /* 0x0000000f07007227 */ /* 0x001fe400078e00ff */
[----:B------:R-:W-:Y:S02]  /*9670*/  IABS R16, R5 ;  /* 0x0000000500107213 */ /* 0x000fe40000000000 */
[----:B------:R-:W-:Y:S02]  /*9680*/  IMAD.MOV R0, RZ, RZ, -R0 ;  /* 0x000000ffff007224 */ /* 0x000fe400078e0a00 */
[----:B------:R-:W-:Y:S01]  /*9690*/  @!P6 IMAD.IADD R4, R4, 0x1, -R9 ;  /* 0x000000010404e824 */ /* 0x000fe200078e0a09 */
[C---:B-1----:R-:W-:Y:S01]  /*96a0*/  IADD3 R6, R28.reuse, 0x51, RZ ;  /* 0x000000511c067810 */ /* 0x042fe20007ffe0ff */
[C---:B------:R-:W-:Y:S01]  /*96b0*/  IMAD R18, R9.reuse, R0, R15 ;  /* 0x0000000009127224 */ /* 0x040fe200078e020f */
[----:B------:R-:W-:Y:S01]  /*96c0*/  IADD3 R0, R28, 0x4f, RZ ;  /* 0x0000004f1c007810 */ /* 0x000fe20007ffe0ff */
[----:B------:R-:W-:Y:S01]  /*96d0*/  IMAD.MOV R3, RZ, RZ, -R3 ;  /* 0x000000ffff037224 */ /* 0x000fe200078e0a03 */
[----:B------:R-:W-:Y:S01]  /*96e0*/  IABS R12, R6 ;  /* 0x00000006000c7213 */ /* 0x000fe20000000000 */
[----:B------:R-:W-:Y:S01]  /*96f0*/  @!P1 IMAD.MOV R4, RZ, RZ, -R4 ;  /* 0x000000ffff049224 */ /* 0x000fe200078e0a04 */
[C---:B------:R-:W-:Y:S01]  /*9700*/  ISETP.GT.U32.AND P1, PT, R9.reuse, R18, PT ;  /* 0x000000120900720c */ /* 0x040fe20003f24070 */
[C---:B------:R-:W-:Y:S01]  /*9710*/  IMAD R17, R9.reuse, R3, R17 ;  /* 0x0000000309117224 */ /* 0x040fe200078e0211 */
[----:B------:R-:W-:Y:S01]  /*9720*/  IABS R15, R0 ;  /* 0x00000000000f7213 */ /* 0x000fe20000000000 */
[----:B------:R-:W-:Y:S01]  /*9730*/  @!P2 IMAD.MOV R8, RZ, RZ, -R8 ;  /* 0x000000ffff08a224 */ /* 0x000fe200078e0a08 */
[C---:B------:R-:W-:Y:S01]  /*9740*/  ISETP.GT.U32.AND P2, PT, R9.reuse, R10, PT ;  /* 0x0000000a0900720c */ /* 0x040fe20003f44070 */
[----:B------:R-:W-:Y:S01]  /*9750*/  @!P4 IMAD.IADD R2, R2, 0x1, -R9 ;  /* 0x000000010202c824 */ /* 0x000fe200078e0a09 */
[----:B------:R-:W-:Y:S01]  /*9760*/  ISETP.GT.U32.AND P4, PT, R9, R17, PT ;  /* 0x000000110900720c */ /* 0x000fe20003f84070 */
[----:B------:R-:W-:Y:S01]  /*9770*/  IMAD.HI.U32 R3, R7, R12, RZ ;  /* 0x0000000c07037227 */ /* 0x000fe200078e00ff */
[----:B------:R-:W-:Y:S01]  /*9780*/  STL [R1+0x118], R8 ;  /* 0x0001180801007387 */ /* 0x000fe20000100800 */
[----:B------:R-:W-:-:S02]  /*9790*/  ISETP.GE.AND P6, PT, R11, RZ, PT ;  /* 0x000000ff0b00720c */ /* 0x000fc40003fc6270 */
[----:B------:R-:W-:Y:S01]  /*97a0*/  IADD3 R11, R28, 0x4b, RZ ;  /* 0x0000004b1c0b7810 */ /* 0x000fe20007ffe0ff */
[----:B------:R0:W-:Y:S01]  /*97b0*/  STL [R1+0x114], R4 ;  /* 0x0001140401007387 */ /* 0x0001e20000100800 */
[--C-:B------:R-:W-:Y:S01]  /*97c0*/  @!P1 IMAD.IADD R18, R18, 0x1, -R9.reuse ;  /* 0x0000000112129824 */ /* 0x100fe200078e0a09 */
[----:B------:R-:W-:Y:S02]  /*97d0*/  ISETP.GE.AND P1, PT, R5, RZ, PT ;  /* 0x000000ff0500720c */ /* 0x000fe40003f26270 */
[----:B------:R-:W-:Y:S01]  /*97e0*/  IADD3 R5, R28, 0x4e, RZ ;  /* 0x0000004e1c057810 */ /* 0x000fe20007ffe0ff */
[--C-:B------:R-:W-:Y:S01]  /*97f0*/  @!P2 IMAD.IADD R10, R10, 0x1, -R9.reuse ;  /* 0x000000010a0aa824 */ /* 0x100fe200078e0a09 */
[----:B------:R-:W-:Y:S01]  /*9800*/  ISETP.GE.AND P2, PT, R6, RZ, PT ;  /* 0x000000ff0600720c */ /* 0x000fe20003f46270 */
[----:B------:R-:W-:Y:S01]  /*9810*/  @!P4 IMAD.IADD R17, R17, 0x1, -R9 ;  /* 0x000000011111c824 */ /* 0x000fe200078e0a09 */
[----:B------:R-:W-:Y:S01]  /*9820*/  ISETP.GT.U32.AND P4, PT, R9, R18, PT ;  /* 0x000000120900720c */ /* 0x000fe20003f84070 */
[----:B------:R-:W-:-:S02]  /*9830*/  IMAD.MOV R6, RZ, RZ, -R3 ;  /* 0x000000ffff067224 */ /* 0x000fc400078e0a03 */
[----:B0-----:R-:W-:-:S04]  /*9840*/  IMAD.HI.U32 R4, R7, R16, RZ ;  /* 0x0000001007047227 */ /* 0x001fc800078e00ff */
[----:B------:R-:W-:Y:S02]  /*9850*/  IMAD.MOV R4, RZ, RZ, -R4 ;  /* 0x000000ffff047224 */ /* 0x000fe400078e0a04 */
[C---:B------:R-:W-:Y:S01]  /*9860*/  IMAD R12, R9.reuse, R6, R12 ;  /* 0x00000006090c7224 */ /* 0x040fe200078e020c */
[C---:B------:R-:W-:Y:S01]  /*9870*/  IADD3 R6, R28.reuse, 0x4c, RZ ;  /* 0x0000004c1c067810 */ /* 0x040fe20007ffe0ff */
[C---:B------:R-:W-:Y:S02]  /*9880*/  IMAD R16, R9.reuse, R4, R16 ;  /* 0x0000000409107224 */ /* 0x040fe400078e0210 */
[----:B------:R-:W-:Y:S01]  /*9890*/  IMAD.MOV.U32 R4, RZ, RZ, R10 ;  /* 0x000000ffff047224 */ /* 0x000fe200078e000a */
[----:B------:R-:W-:Y:S01]  /*98a0*/  IABS R10, R5 ;  /* 0x00000005000a7213 */ /* 0x000fe20000000000 */
[----:B------:R-:W-:Y:S01]  /*98b0*/  IMAD.MOV.U32 R8, RZ, RZ, R2 ;  /* 0x000000ffff087224 */ /* 0x000fe200078e0002 */
[----:B------:R-:W-:Y:S01]  /*98c0*/  IADD3 R2, R28, 0x4d, RZ ;  /* 0x0000004d1c027810 */ /* 0x000fe20007ffe0ff */
[----:B------:R-:W-:Y:S01]  /*98d0*/  @!P0 IMAD.MOV R4, RZ, RZ, -R4 ;  /* 0x000000ffff048224 */ /* 0x000fe200078e0a04 */
[C---:B------:R-:W-:Y:S01]  /*98e0*/  ISETP.GT.U32.AND P0, PT, R9.reuse, R12, PT ;  /* 0x0000000c0900720c */ /* 0x040fe20003f04070 */
[----:B------:R-:W-:Y:S01]  /*98f0*/  @!P4 IMAD.IADD R18, R18, 0x1, -R9 ;  /* 0x000000011212c824 */ /* 0x000fe200078e0a09 */
[C---:B------:R-:W-:Y:S01]  /*9900*/  ISETP.GT.U32.AND P4, PT, R9.reuse, R16, PT ;  /* 0x000000100900720c */ /* 0x040fe20003f84070 */
[----:B------:R-:W-:Y:S01]  /*9910*/  @!P3 IMAD.MOV R8, RZ, RZ, -R8 ;  /* 0x000000ffff08b224 */ /* 0x000fe200078e0a08 */
[----:B------:R-:W-:Y:S01]  /*9920*/  ISETP.GT.U32.AND P3, PT, R9, R17, PT ;  /* 0x000000110900720c */ /* 0x000fe20003f64070 */
[----:B------:R-:W-:-:S03]  /*9930*/  IMAD.HI.U32 R3, R7, R15, RZ ;  /* 0x0000000f07037227 */ /* 0x000fc600078e00ff */
[----:B------:R0:W-:Y:S01]  /*9940*/  STL [R1+0x10c], R8 ;  /* 0x00010c0801007387 */ /* 0x0001e20000100800 */
[----:B------:R-:W-:Y:S02]  /*9950*/  IMAD.MOV R3, RZ, RZ, -R3 ;  /* 0x000000ffff037224 */ /* 0x000fe400078e0a03 */
[----:B------:R-:W-:Y:S01]  /*9960*/  IMAD.HI.U32 R13, R7, R10, RZ ;  /* 0x0000000a070d7227 */ /* 0x000fe200078e00ff */
[----:B------:R1:W-:Y:S03]  /*9970*/  STL [R1+0x110], R4 ;  /* 0x0001100401007387 */ /* 0x0003e60000100800 */
[----:B------:R-:W-:Y:S01]  /*9980*/  @!P0 IMAD.IADD R12, R12, 0x1, -R9 ;  /* 0x000000010c0c8824 */ /* 0x000fe200078e0a09 */
[----:B------:R-:W-:Y:S01]  /*9990*/  ISETP.GE.AND P0, PT, R0, RZ, PT ;  /* 0x000000ff0000720c */ /* 0x000fe20003f06270 */
[C---:B------:R-:W-:Y:S01]  /*99a0*/  IMAD R15, R9.reuse, R3, R15 ;  /* 0x00000003090f7224 */ /* 0x040fe200078e020f */
[----:B0-----:R-:W-:Y:S01]  /*99b0*/  IABS R8, R6 ;  /* 0x0000000600087213 */ /* 0x001fe20000000000 */
[--C-:B------:R-:W-:Y:S01]  /*99c0*/  @!P4 IMAD.IADD R16, R16, 0x1, -R9.reuse ;  /* 0x000000011010c824 */ /* 0x100fe200078e0a09 */
[----:B------:R-:W-:Y:S01]  /*99d0*/  ISETP.GT.U32.AND P4, PT, R9, R12, PT ;  /* 0x0000000c0900720c */ /* 0x000fe20003f84070 */
[----:B------:R-:W-:Y:S01]  /*99e0*/  @!P3 IMAD.IADD R17, R17, 0x1, -R9 ;  /* 0x000000011111b824 */ /* 0x000fe200078e0a09 */
[C---:B------:R-:W-:Y:S01]  /*99f0*/  ISETP.GT.U32.AND P3, PT, R9.reuse, R15, PT ;  /* 0x0000000f0900720c */ /* 0x040fe20003f64070 */
[----:B------:R-:W-:Y:S01]  /*9a00*/  IMAD.MOV R13, RZ, RZ, -R13 ;  /* 0x000000ffff0d7224 */ /* 0x000fe200078e0a0d */
[----:B------:R-:W-:Y:S01]  /*9a10*/  IABS R3, R2 ;  /* 0x0000000200037213 */ /* 0x000fe20000000000 */
[----:B------:R-:W-:Y:S01]  /*9a20*/  IMAD.MOV.U32 R14, RZ, RZ, R17 ;  /* 0x000000ffff0e7224 */ /* 0x000fe200078e0011 */
[----:B-1----:R-:W-:Y:S01]  /*9a30*/  IABS R4, R11 ;  /* 0x0000000b00047213 */ /* 0x002fe20000000000 */
[----:B------:R-:W-:-:S02]  /*9a40*/  IMAD R10, R9, R13, R10 ;  /* 0x0000000d090a7224 */ /* 0x000fc400078e020a */
[----:B------:R-:W-:-:S04]  /*9a50*/  IMAD.HI.U32 R13, R7, R8, RZ ;  /* 0x00000008070d7227 */ /* 0x000fc800078e00ff */
[--C-:B------:R-:W-:Y:S01]  /*9a60*/  @!P4 IMAD.IADD R12, R12, 0x1, -R9.reuse ;  /* 0x000000010c0cc824 */ /* 0x100fe200078e0a09 */
[----:B------:R-:W-:Y:S01]  /*9a70*/  ISETP.GT.U32.AND P4, PT, R9, R10, PT ;  /* 0x0000000a0900720c */ /* 0x000fe20003f84070 */
[----:B------:R-:W-:Y:S01]  /*9a80*/  @!P3 IMAD.IADD R15, R15, 0x1, -R9 ;  /* 0x000000010f0fb824 */ /* 0x000fe200078e0a09 */
[----:B------:R-:W-:Y:S01]  /*9a90*/  ISETP.GT.U32.AND P3, PT, R9, R16, PT ;  /* 0x000000100900720c */ /* 0x000fe20003f64070 */
[----:B------:R-:W-:-:S04]  /*9aa0*/  IMAD.HI.U32 R0, R7, R3, RZ ;  /* 0x0000000307007227 */ /* 0x000fc800078e00ff */
[----:B------:R-:W-:Y:S02]  /*9ab0*/  IMAD.MOV.U32 R19, RZ, RZ, R18 ;  /* 0x000000ffff137224 */ /* 0x000fe400078e0012 */
[----:B------:R-:W-:Y:S01]  /*9ac0*/  @!P5 IMAD.MOV R14, RZ, RZ, -R14 ;  /* 0x000000ffff0ed224 */ /* 0x000fe200078e0a0e */
[----:B------:R-:W-:Y:S01]  /*9ad0*/  ISETP.GE.AND P5, PT, R5, RZ, PT ;  /* 0x000000ff0500720c */ /* 0x000fe20003fa6270 */
[----:B------:R-:W-:Y:S02]  /*9ae0*/  IMAD.MOV R13, RZ, RZ, -R13 ;  /* 0x000000ffff0d7224 */ /* 0x000fe400078e0a0d */
[----:B------:R-:W-:Y:S02]  /*9af0*/  IMAD.MOV R0, RZ, RZ, -R0 ;  /* 0x000000ffff007224 */ /* 0x000fe400078e0a00 */
[----:B------:R-:W-:-:S04]  /*9b00*/  IMAD.HI.U32 R5, R7, R4, RZ ;  /* 0x0000000407057227 */ /* 0x000fc800078e00ff */
[----:B------:R-:W-:Y:S01]  /*9b10*/  @!P6 IMAD.MOV R19, RZ, RZ, -R19 ;  /* 0x000000ffff13e224 */ /* 0x000fe200078e0a13 */
[C---:B------:R-:W-:Y:S01]  /*9b20*/  ISETP.GT.U32.AND P6, PT, R9.reuse, R15, PT ;  /* 0x0000000f0900720c */ /* 0x040fe20003fc4070 */
[C---:B------:R-:W-:Y:S02]  /*9b30*/  IMAD R8, R9.reuse, R13, R8 ;  /* 0x0000000d09087224 */ /* 0x040fe400078e0208 */
[C---:B------:R-:W-:Y:S01]  /*9b40*/  IMAD R3, R9.reuse, R0, R3 ;  /* 0x0000000009037224 */ /* 0x040fe200078e0203 */
[----:B------:R-:W-:Y:S01]  /*9b50*/  STL [R1+0xec], R19 ;  /* 0x0000ec1301007387 */ /* 0x000fe20000100800 */
[----:B------:R-:W-:Y:S01]  /*9b60*/  IMAD.MOV R5, RZ, RZ, -R5 ;  /* 0x000000ffff057224 */ /* 0x000fe200078e0a05 */
[----:B------:R-:W-:Y:S01]  /*9b70*/  IADD3 R0, R28, 0x4a, RZ ;  /* 0x0000004a1c007810 */ /* 0x000fe20007ffe0ff */
[--C-:B------:R-:W-:Y:S01]  /*9b80*/  @!P4 IMAD.IADD R10, R10, 0x1, -R9.reuse ;  /* 0x000000010a0ac824 */ /* 0x100fe200078e0a09 */
[C---:B------:R-:W-:Y:S01]  /*9b90*/  ISETP.GT.U32.AND P4, PT, R9.reuse, R8, PT ;  /* 0x000000080900720c */ /* 0x040fe20003f84070 */
[--C-:B------:R-:W-:Y:S01]  /*9ba0*/  @!P3 IMAD.IADD R16, R16, 0x1, -R9.reuse ;  /* 0x000000011010b824 */ /* 0x100fe200078e0a09 */
[C---:B------:R-:W-:Y:S01]  /*9bb0*/  ISETP.GT.U32.AND P3, PT, R9.reuse, R3, PT ;  /* 0x000000030900720c */ /* 0x040fe20003f64070 */
[----:B------:R-:W-:Y:S01]  /*9bc0*/  IMAD R4, R9, R5, R4 ;  /* 0x0000000509047224 */ /* 0x000fe200078e0204 */
[----:B------:R0:W-:Y:S01]  /*9bd0*/  STL [R1+0xf0], R14 ;  /* 0x0000f00e01007387 */ /* 0x0001e20000100800 */
[----:B------:R-:W-:Y:S01]  /*9be0*/  @!P1 IMAD.MOV R16, RZ, RZ, -R16 ;  /* 0x000000ffff109224 */ /* 0x000fe200078e0a10 */
[----:B------:R-:W-:Y:S01]  /*9bf0*/  IADD3 R5, R28, 0x49, RZ ;  /* 0x000000491c057810 */ /* 0x000fe20007ffe0ff */
[----:B------:R-:W-:Y:S01]  /*9c00*/  @!P6 IMAD.IADD R15, R15, 0x1, -R9 ;  /* 0x000000010f0fe824 */ /* 0x000fe200078e0a09 */
[----:B------:R-:W-:-:S02]  /*9c10*/  ISETP.GT.U32.AND P1, PT, R9, R4, PT ;  /* 0x000000040900720c */ /* 0x000fc40003f24070 */
[----:B------:R-:W-:Y:S02]  /*9c20*/  ISETP.GE.AND P6, PT, R2, RZ, PT ;  /* 0x000000ff0200720c */ /* 0x000fe40003fc6270 */
[----:B------:R-:W-:Y:S01]  /*9c30*/  IABS R2, R0 ;  /* 0x0000000000027213 */ /* 0x000fe20000000000 */
[--C-:B------:R-:W-:Y:S01]  /*9c40*/  @!P4 IMAD.IADD R8, R8, 0x1, -R9.reuse ;  /* 0x000000010808c824 */ /* 0x100fe200078e0a09 */
[----:B------:R-:W-:Y:S01]  /*9c50*/  IABS R13, R5 ;  /* 0x00000005000d7213 */ /* 0x000fe20000000000 */
[----:B0-----:R-:W-:Y:S01]  /*9c60*/  IMAD.MOV.U32 R14, RZ, RZ, R12 ;  /* 0x000000ffff0e7224 */ /* 0x001fe200078e000c */
[----:B------:R-:W-:Y:S01]  /*9c70*/  ISETP.GE.AND P4, PT, R6, RZ, PT ;  /* 0x000000ff0600720c */ /* 0x000fe20003f86270 */
[--C-:B------:R-:W-:Y:S02]  /*9c80*/  @!P3 IMAD.IADD R3, R3, 0x1, -R9.reuse ;  /* 0x000000010303b824 */ /* 0x100fe400078e0a09 */
[----:B------:R-:W-:Y:S01]  /*9c90*/  @!P2 IMAD.MOV R14, RZ, RZ, -R14 ;  /* 0x000000ffff0ea224 */ /* 0x000fe200078e0a0e */
[C---:B------:R-:W-:Y:S01]  /*9ca0*/  ISETP.GT.U32.AND P2, PT, R9.reuse, R10, PT ;  /* 0x0000000a0900720c */ /* 0x040fe20003f44070 */
[----:B------:R-:W-:Y:S01]  /*9cb0*/  @!P1 IMAD.IADD R4, R4, 0x1, -R9 ;  /* 0x0000000104049824 */ /* 0x000fe200078e0a09 */
[----:B------:R-:W-:Y:S01]  /*9cc0*/  ISETP.GT.U32.AND P3, PT, R9, R3, PT ;  /* 0x000000030900720c */ /* 0x000fe20003f64070 */
[----:B------:R-:W-:Y:S01]  /*9cd0*/  IMAD.HI.U32 R12, R7, R2, RZ ;  /* 0x00000002070c7227 */ /* 0x000fe200078e00ff */
[----:B------:R0:W-:Y:S02]  /*9ce0*/  STL [R1+0x100], R14 ;  /* 0x0001000e01007387 */ /* 0x0001e40000100800 */
[----:B------:R-:W-:Y:S01]  /*9cf0*/  ISETP.GT.U32.AND P1, PT, R9, R4, PT ;  /* 0x000000040900720c */ /* 0x000fe20003f24070 */
[----:B------:R-:W-:Y:S01]  /*9d00*/  IMAD.MOV.U32 R6, RZ, RZ, R13 ;  /* 0x000000ffff067224 */ /* 0x000fe200078e000d */
[----:B------:R-:W-:Y:S01]  /*9d10*/  STL [R1+0xf4], R16 ;  /* 0x0000f41001007387 */ /* 0x000fe20000100800 */
[----:B------:R-:W-:Y:S01]  /*9d20*/  IMAD.MOV R12, RZ, RZ, -R12 ;  /* 0x000000ffff0c7224 */ /* 0x000fe200078e0a0c */
[----:B------:R-:W-:-:S03]  /*9d30*/  IADD3 R13, R28, 0x41, RZ ;  /* 0x000000411c0d7810 */ /* 0x000fc60007ffe0ff */
[----:B------:R-:W-:Y:S01]  /*9d40*/  @!P2 IMAD.IADD R10, R10, 0x1, -R9 ;  /* 0x000000010a0aa824 */ /* 0x000fe200078e0a09 */
[----:B------:R-:W-:Y:S01]  /*9d50*/  ISETP.GE.AND P2, PT, R11, RZ, PT ;  /* 0x000000ff0b00720c */ /* 0x000fe20003f46270 */
[----:B0-----:R-:W-:Y:S01]  /*9d60*/  IMAD.MOV.U32 R14, RZ, RZ, R15 ;  /* 0x000000ffff0e7224 */ /* 0x001fe200078e000f */
[----:B------:R-:W-:Y:S01]  /*9d70*/  IADD3 R15, R28, 0x43, RZ ;  /* 0x000000431c0f7810 */ /* 0x000fe20007ffe0ff */
[----:B------:R-:W-:-:S03]  /*9d80*/  IMAD.HI.U32 R11, R7, R6, RZ ;  /* 0x00000006070b7227 */ /* 0x000fc600078e00ff */
[----:B------:R-:W-:Y:S01]  /*9d90*/  IABS R17, R15 ;  /* 0x0000000f00117213 */ /* 0x000fe20000000000 */
[----:B------:R-:W-:Y:S01]  /*9da0*/  @!P0 IMAD.MOV R14, RZ, RZ, -R14 ;  /* 0x000000ffff0e8224 */ /* 0x000fe200078e0a0e */
[C---:B------:R-:W-:Y:S01]  /*9db0*/  ISETP.GT.U32.AND P0, PT, R9.reuse, R8, PT ;  /* 0x000000080900720c */ /* 0x040fe20003f04070 */
[----:B------:R-:W-:Y:S01]  /*9dc0*/  IMAD R2, R9, R12, R2 ;  /* 0x0000000c09027224 */ /* 0x000fe200078e0202 */
[----:B------:R-:W-:Y:S01]  /*9dd0*/  IADD3 R12, R28, 0x47, RZ ;  /* 0x000000471c0c7810 */ /* 0x000fe20007ffe0ff */
[----:B------:R-:W-:Y:S01]  /*9de0*/  IMAD.MOV R11, RZ, RZ, -R11 ;  /* 0x000000ffff0b7224 */ /* 0x000fe200078e0a0b */
[----:B------:R0:W-:Y:S01]  /*9df0*/  STL [R1+0xf8], R14 ;  /* 0x0000f80e01007387 */ /* 0x0001e20000100800 */
[--C-:B------:R-:W-:Y:S01]  /*9e00*/  @!P3 IMAD.IADD R3, R3, 0x1, -R9.reuse ;  /* 0x000000010303b824 */ /* 0x100fe200078e0a09 */
[----:B------:R-:W-:Y:S01]  /*9e10*/  ISETP.GT.U32.AND P3, PT, R9, R2, PT ;  /* 0x000000020900720c */ /* 0x000fe20003f64070 */
[----:B------:R-:W-:Y:S02]  /*9e20*/  @!P1 IMAD.IADD R4, R4, 0x1, -R9 ;  /* 0x0000000104049824 */ /* 0x000fe400078e0a09 */
[----:B------:R-:W-:-:S04]  /*9e30*/  IMAD.HI.U32 R18, R7, R17, RZ ;  /* 0x0000001107127227 */ /* 0x000fc800078e00ff */
[----:B------:R-:W-:Y:S01]  /*9e40*/  @!P0 IMAD.IADD R8, R8, 0x1, -R9 ;  /* 0x0000000108088824 */ /* 0x000fe200078e0a09 */
[----:B------:R-:W-:Y:S01]  /*9e50*/  ISETP.GE.AND P0, PT, R5, RZ, PT ;  /* 0x000000ff0500720c */ /* 0x000fe20003f06270 */
[C---:B------:R-:W-:Y:S01]  /*9e60*/  IMAD R5, R9.reuse, R11, R6 ;  /* 0x0000000b09057224 */ /* 0x040fe200078e0206 */
[----:B------:R-:W-:Y:S01]  /*9e70*/  IADD3 R6, R28, 0x46, RZ ;  /* 0x000000461c067810 */ /* 0x000fe20007ffe0ff */
[----:B0-----:R-:W-:Y:S02]  /*9e80*/  IMAD.MOV.U32 R14, RZ, RZ, R10 ;  /* 0x000000ffff0e7224 */ /* 0x001fe400078e000a */
[----:B------:R-:W-:Y:S01]  /*9e90*/  IMAD.MOV.U32 R10, RZ, RZ, R3 ;  /* 0x000000ffff0a7224 */ /* 0x000fe200078e0003 */
[C---:B------:R-:W-:Y:S01]  /*9ea0*/  ISETP.GT.U32.AND P1, PT, R9.reuse, R5, PT ;  /* 0x000000050900720c */ /* 0x040fe20003f24070 */
[----:B------:R-:W-:Y:S01]  /*9eb0*/  @!P5 IMAD.MOV R14, RZ, RZ, -R14 ;  /* 0x000000ffff0ed224 */ /* 0x000fe200078e0a0e */
[----:B------:R-:W-:Y:S01]  /*9ec0*/  ISETP.GE.AND P5, PT, R0, RZ, PT ;  /* 0x000000ff0000720c */ /* 0x000fe20003fa6270 */
[----:B------:R-:W-:Y:S01]  /*9ed0*/  @!P6 IMAD.MOV R10, RZ, RZ, -R10 ;  /* 0x000000ffff0ae224 */ /* 0x000fe200078e0a0a */
[----:B------:R-:W-:Y:S01]  /*9ee0*/  IADD3 R0, R28, 0x48, RZ ;  /* 0x000000481c007810 */ /* 0x000fe20007ffe0ff */
[----:B------:R-:W-:Y:S01]  /*9ef0*/  @!P3 IMAD.IADD R2, R2, 0x1, -R9 ;  /* 0x000000010202b824 */ /* 0x000fe200078e0a09 */
[----:B------:R-:W-:Y:S01]  /*9f00*/  STL [R1+0xfc], R14 ;  /* 0x0000fc0e01007387 */ /* 0x000fe20000100800 */
[----:B------:R-:W-:Y:S01]  /*9f10*/  @!P4 IMAD.MOV R8, RZ, RZ, -R8 ;  /* 0x000000ffff08c224 */ /* 0x000fe200078e0a08 */
[----:B------:R-:W-:Y:S01]  /*9f20*/  ISETP.GE.AND P4, PT, R12, RZ, PT ;  /* 0x000000ff0c00720c */ /* 0x000fe20003f86270 */
[----:B------:R-:W-:Y:S01]  /*9f30*/  IMAD.MOV R18, RZ, RZ, -R18 ;  /* 0x000000ffff127224 */ /* 0x000fe200078e0a12 */
[----:B------:R0:W-:Y:S01]  /*9f40*/  STL [R1+0x404], R10 ;  /* 0x0004040a01007387 */ /* 0x0001e20000100800 */
[----:B------:R-:W-:-:S02]  /*9f50*/  ISETP.GT.U32.AND P3, PT, R9, R2, PT ;  /* 0x000000020900720c */ /* 0x000fc40003f64070 */
[----:B------:R-:W-:Y:S01]  /*9f60*/  @!P1 IMAD.IADD R5, R5, 0x1, -R9 ;  /* 0x0000000105059824 */ /* 0x000fe200078e0a09 */
[----:B------:R-:W-:Y:S01]  /*9f70*/  IABS R12, R12 ;  /* 0x0000000c000c7213 */ /* 0x000fe20000000000 */
[----:B------:R1:W-:Y:S01]  /*9f80*/  STL [R1+0x418], R8 ;  /* 0x0004180801007387 */ /* 0x0003e20000100800 */
[----:B------:R-:W-:Y:S02]  /*9f90*/  ISETP.GE.AND P6, PT, R0, RZ, PT ;  /* 0x000000ff0000720c */ /* 0x000fe40003fc6270 */
[----:B------:R-:W-:Y:S01]  /*9fa0*/  IABS R0, R0 ;  /* 0x0000000000007213 */ /* 0x000fe20000000000 */
[----:B0-----:R-:W-:Y:S01]  /*9fb0*/  IMAD.MOV.U32 R10, RZ, RZ, R4 ;  /* 0x000000ffff0a7224 */ /* 0x001fe200078e0004 */
[----:B------:R-:W-:Y:S02]  /*9fc0*/  ISETP.GT.U32.AND P1, PT, R9, R5, PT ;  /* 0x000000050900720c */ /* 0x000fe40003f24070 */
[----:B------:R-:W-:Y:S01]  /*9fd0*/  IADD3 R3, R28, 0x45, RZ ;  /* 0x000000451c037810 */ /* 0x000fe20007ffe0ff */
[----:B------:R-:W-:Y:S01]  /*9fe0*/  @!P2 IMAD.MOV R10, RZ, RZ, -R10 ;  /* 0x000000ffff0aa224 */ /* 0x000fe200078e0a0a */
[----:B------:R-:W-:Y:S01]  /*9ff0*/  ISETP.GE.AND P2, PT, R6, RZ, PT ;  /* 0x000000ff0600720c */ /* 0x000fe20003f46270 */
[----:B-1----:R-:W-:Y:S01]  /*a000*/  IMAD.HI.U32 R8, R7, R12, RZ ;  /* 0x0000000c07087227 */ /* 0x002fe200078e00ff */
[----:B------:R-:W-:-:S02]  /*a010*/  IABS R6, R6 ;  /* 0x0000000600067213 */ /* 0x000fc40000000000 */
[----:B------:R0:W-:Y:S01]  /*a020*/  STL [R1+0x41c], R10 ;  /* 0x00041c0a01007387 */ /* 0x0001e20000100800 */
[----:B------:R-:W-:Y:S02]  /*a030*/  IMAD.MOV R8, RZ, RZ, -R8 ;  /* 0x000000ffff087224 */ /* 0x000fe400078e0a08 */
[--C-:B------:R-:W-:Y:S01]  /*a040*/  @!P3 IMAD.IADD R2, R2, 0x1, -R9.reuse ;  /* 0x000000010202b824 */ /* 0x100fe200078e0a09 */
[----:B------:R-:W-:Y:S01]  /*a050*/  ISETP.GE.AND P3, PT, R3, RZ, PT ;  /* 0x000000ff0300720c */ /* 0x000fe20003f66270 */
[----:B------:R-:W-:Y:S01]  /*a060*/  IMAD R12, R9, R8, R12 ;  /* 0x00000008090c7224 */ /* 0x000fe200078e020c */
[----:B------:R-:W-:Y:S01]  /*a070*/  IABS R3, R3 ;  /* 0x0000000300037213 */ /* 0x000fe20000000000 */
[----:B------:R-:W-:Y:S01]  /*a080*/  IMAD.MOV.U32 R11, RZ, RZ, R2 ;  /* 0x000000ffff0b7224 */ /* 0x000fe200078e0002 */
[----:B------:R-:W-:Y:S01]  /*a090*/  IADD3 R8, R28, 0x42, RZ ;  /* 0x000000421c087810 */ /* 0x000fe20007ffe0ff */
[----:B------:R-:W-:Y:S01]  /*a0a0*/  @!P1 IMAD.IADD R5, R5, 0x1, -R9 ;  /* 0x0000000105059824 */ /* 0x000fe200078e0a09 */
[----:B------:R-:W-:Y:S01]  /*a0b0*/  ISETP.GT.U32.AND P1, PT, R9, R12, PT ;  /* 0x0000000c0900720c */ /* 0x000fe20003f24070 */
[----:B0-----:R-:W-:-:S04]  /*a0c0*/  IMAD.HI.U32 R10, R7, R0, RZ ;  /* 0x00000000070a7227 */ /* 0x001fc800078e00ff */
[----:B------:R-:W-:Y:S02]  /*a0d0*/  IMAD.MOV R10, RZ, RZ, -R10 ;  /* 0x000000ffff0a7224 */ /* 0x000fe400078e0a0a */
[----:B------:R-:W-:-:S04]  /*a0e0*/  IMAD.HI.U32 R4, R7, R6, RZ ;  /* 0x0000000607047227 */ /* 0x000fc800078e00ff */
[----:B------:R-:W-:Y:S01]  /*a0f0*/  IMAD R0, R9, R10, R0 ;  /* 0x0000000a09007224 */ /* 0x000fe200078e0200 */
[----:B------:R-:W-:Y:S01]  /*a100*/  IABS R10, R13 ;  /* 0x0000000d000a7213 */ /* 0x000fe20000000000 */
[----:B------:R-:W-:Y:S02]  /*a110*/  @!P5 IMAD.MOV R11, RZ, RZ, -R11 ;  /* 0x000000ffff0bd224 */ /* 0x000fe400078e0a0b */
[----:B------:R-:W-:Y:S01]  /*a120*/  IMAD.HI.U32 R2, R7, R3, RZ ;  /* 0x0000000307027227 */ /* 0x000fe200078e00ff */
[----:B------:R-:W-:Y:S02]  /*a130*/  ISETP.GT.U32.AND P5, PT, R9, R0, PT ;  /* 0x000000000900720c */ /* 0x000fe40003fa4070 */
[----:B------:R0:W-:Y:S01]  /*a140*/  STL [R1+0x40c], R11 ;  /* 0x00040c0b01007387 */ /* 0x0001e20000100800 */
[----:B------:R-:W-:Y:S02]  /*a150*/  IMAD.MOV R4, RZ, RZ, -R4 ;  /* 0x000000ffff047224 */ /* 0x000fe400078e0a04 */
[----:B------:R-:W-:-:S02]  /*a160*/  IMAD.MOV R2, RZ, RZ, -R2 ;  /* 0x000000ffff027224 */ /* 0x000fc400078e0a02 */
[C---:B------:R-:W-:Y:S01]  /*a170*/  IMAD R6, R9.reuse, R4, R6 ;  /* 0x0000000409067224 */ /* 0x040fe200078e0206 */
[----:B------:R-:W-:Y:S01]  /*a180*/  IADD3 R4, R28, 0x44, RZ ;  /* 0x000000441c047810 */ /* 0x000fe20007ffe0ff */
[C---:B------:R-:W-:Y:S02]  /*a190*/  IMAD R3, R9.reuse, R2, R3 ;  /* 0x0000000209037224 */ /* 0x040fe400078e0203 */
[--C-:B------:R-:W-:Y:S01]  /*a1a0*/  @!P1 IMAD.IADD R12, R12, 0x1, -R9.reuse ;  /* 0x000000010c0c9824 */ /* 0x100fe200078e0a09 */
[----:B------:R-:W-:Y:S01]  /*a1b0*/  IABS R2, R4 ;  /* 0x0000000400027213 */ /* 0x000fe20000000000 */
[----:B------:R-:W-:Y:S01]  /*a1c0*/  @!P5 IMAD.IADD R0, R0, 0x1, -R9 ;  /* 0x000000010000d824 */ /* 0x000fe200078e0a09 */
[----:B0-----:R-:W-:Y:S01]  /*a1d0*/  IABS R11, R8 ;  /* 0x00000008000b7213 */ /* 0x001fe20000000000 */
[----:B------:R-:W-:Y:S01]  /*a1e0*/  IMAD.MOV.U32 R14, RZ, RZ, R5 ;  /* 0x000000ffff0e7224 */ /* 0x000fe200078e0005 */
[----:B------:R-:W-:Y:S01]  /*a1f0*/  ISETP.GT.U32.AND P1, PT, R9, R12, PT ;  /* 0x0000000c0900720c */ /* 0x000fe20003f24070 */
[----:B------:R-:W-:Y:S01]  /*a200*/  IMAD.HI.U32 R16, R7, R2, RZ ;  /* 0x0000000207107227 */ /* 0x000fe200078e00ff */
[----:B------:R-:W-:-:S03]  /*a210*/  ISETP.GT.U32.AND P5, PT, R9, R0, PT ;  /* 0x000000000900720c */ /* 0x000fc60003fa4070 */
[----:B------:R-:W-:Y:S02]  /*a220*/  IMAD.MOV R16, RZ, RZ, -R16 ;  /* 0x000000ffff107224 */ /* 0x000fe400078e0a10 */
[----:B------:R-:W-:Y:S01]  /*a230*/  @!P0 IMAD.MOV R14, RZ, RZ, -R14 ;  /* 0x000000ffff0e8224 */ /* 0x000fe200078e0a0e */
[C---:B------:R-:W-:Y:S01]  /*a240*/  ISETP.GT.U32.AND P0, PT, R9.reuse, R6, PT ;  /* 0x000000060900720c */ /* 0x040fe20003f04070 */
[C---:B------:R-:W-:Y:S02]  /*a250*/  IMAD R2, R9.reuse, R16, R2 ;  /* 0x0000001009027224 */ /* 0x040fe400078e0202 */
[----:B------:R-:W-:Y:S01]  /*a260*/  IMAD.MOV.U32 R5, RZ, RZ, R11 ;  /* 0x000000ffff057224 */ /* 0x000fe200078e000b */
[----:B------:R0:W-:Y:S01]  /*a270*/  STL [R1+0x408], R14 ;  /* 0x0004080e01007387 */ /* 0x0001e20000100800 */
[--C-:B------:R-:W-:Y:S01]  /*a280*/  @!P1 IMAD.IADD R12, R12, 0x1, -R9.reuse ;  /* 0x000000010c0c9824 */ /* 0x100fe200078e0a09 */
[C---:B------:R-:W-:Y:S01]  /*a290*/  ISETP.GT.U32.AND P1, PT, R9.reuse, R2, PT ;  /* 0x000000020900720c */ /* 0x040fe20003f24070 */
[----:B------:R-:W-:Y:S01]  /*a2a0*/  @!P5 IMAD.IADD R0, R0, 0x1, -R9 ;  /* 0x000000010000d824 */ /* 0x000fe200078e0a09 */
[----:B------:R-:W-:Y:S01]  /*a2b0*/  ISETP.GT.U32.AND P5, PT, R9, R3, PT ;  /* 0x000000030900720c */ /* 0x000fe20003fa4070 */
[----:B------:R-:W-:-:S04]  /*a2c0*/  IMAD.HI.U32 R11, R7, R10, RZ ;  /* 0x0000000a070b7227 */ /* 0x000fc800078e00ff */
[----:B------:R-:W-:Y:S01]  /*a2d0*/  @!P0 IMAD.IADD R6, R6, 0x1, -R9 ;  /* 0x0000000106068824 */ /* 0x000fe200078e0a09 */
[----:B------:R-:W-:Y:S01]  /*a2e0*/  ISETP.GE.AND P0, PT, R4, RZ, PT ;  /* 0x000000ff0400720c */ /* 0x000fe20003f06270 */
[----:B------:R-:W-:Y:S01]  /*a2f0*/  IMAD.MOV.U32 R19, RZ, RZ, R0 ;  /* 0x000000ffff137224 */ /* 0x000fe200078e0000 */
[----:B0-----:R-:W-:Y:S01]  /*a300*/  IADD3 R14, R28, 0x3f, RZ ;  /* 0x0000003f1c0e7810 */ /* 0x001fe20007ffe0ff */
[----:B------:R-:W-:Y:S01]  /*a310*/  IMAD.MOV R11, RZ, RZ, -R11 ;  /* 0x000000ffff0b7224 */ /* 0x000fe200078e0a0b */
[----:B------:R-:W-:Y:S01]  /*a320*/  IABS R0, R28 ;  /* 0x0000001c00007213 */ /* 0x000fe20000000000 */
[--C-:B------:R-:W-:Y:S02]  /*a330*/  @!P1 IMAD.IADD R2, R2, 0x1, -R9.reuse ;  /* 0x0000000102029824 */ /* 0x100fe400078e0a09 */
[----:B------:R-:W-:Y:S01]  /*a340*/  @!P5 IMAD.IADD R3, R3, 0x1, -R9 ;  /* 0x000000010303d824 */ /* 0x000fe200078e0a09 */
[C---:B------:R-:W-:Y:S01]  /*a350*/  ISETP.GT.U32.AND P5, PT, R9.reuse, R6, PT ;  /* 0x000000060900720c */ /* 0x040fe20003fa4070 */
[----:B------:R-:W-:Y:S01]  /*a360*/  @!P6 IMAD.MOV R19, RZ, RZ, -R19 ;  /* 0x000000ffff13e224 */ /* 0x000fe200078e0a13 */
[----:B------:R-:W-:Y:S01]  /*a370*/  ISETP.GT.U32.AND P1, PT, R9, R2, PT ;  /* 0x000000020900720c */ /* 0x000fe20003f24070 */
[----:B------:R-:W-:Y:S01]  /*a380*/  IMAD.HI.U32 R16, R7, R5, RZ ;  /* 0x0000000507107227 */ /* 0x000fe200078e00ff */
[----:B------:R-:W-:-:S02]  /*a390*/  ISETP.GT.U32.AND P6, PT, R9, R3, PT ;  /* 0x000000030900720c */ /* 0x000fc40003fc4070 */
[----:B------:R0:W-:Y:S01]  /*a3a0*/  STL [R1+0x3f4], R19 ;  /* 0x0003f41301007387 */ /* 0x0001e20000100800 */
[C---:B------:R-:W-:Y:S01]  /*a3b0*/  IMAD R4, R9.reuse, R18, R17 ;  /* 0x0000001209047224 */ /* 0x040fe200078e0211 */
[C---:B------:R-:W-:Y:S01]  /*a3c0*/  IADD3 R17, R28.reuse, 0x40, RZ ;  /* 0x000000401c117810 */ /* 0x040fe20007ffe0ff */
[C---:B------:R-:W-:Y:S01]  /*a3d0*/  IMAD R10, R9.reuse, R11, R10 ;  /* 0x0000000b090a7224 */ /* 0x040fe200078e020a */
[----:B------:R-:W-:Y:S01]  /*a3e0*/  IADD3 R18, R28, 0x3e, RZ ;  /* 0x0000003e1c127810 */ /* 0x000fe20007ffe0ff */
[----:B------:R-:W-:Y:S01]  /*a3f0*/  IMAD.MOV R16, RZ, RZ, -R16 ;  /* 0x000000ffff107224 */ /* 0x000fe200078e0a10 */
[----:B------:R-:W-:Y:S01]  /*a400*/  IABS R22, R17 ;  /* 0x0000001100167213 */ /* 0x000fe20000000000 */
[--C-:B------:R-:W-:Y:S01]  /*a410*/  @!P5 IMAD.IADD R6, R6, 0x1, -R9.reuse ;  /* 0x000000010606d824 */ /* 0x100fe200078e0a09 */
[C---:B------:R-:W-:Y:S01]  /*a420*/  ISETP.GT.U32.AND P5, PT, R9.reuse, R4, PT ;  /* 0x000000040900720c */ /* 0x040fe20003fa4070 */
[----:B------:R-:W-:Y:S01]  /*a430*/  @!P1 IMAD.IADD R2, R2, 0x1, -R9 ;  /* 0x0000000102029824 */ /* 0x000fe200078e0a09 */
[C---:B------:R-:W-:Y:S01]  /*a440*/  ISETP.GT.U32.AND P1, PT, R9.reuse, R10, PT ;  /* 0x0000000a0900720c */ /* 0x040fe20003f24070 */
[----:B------:R-:W-:Y:S01]  /*a450*/  IMAD R5, R9, R16, R5 ;  /* 0x0000001009057224 */ /* 0x000fe200078e0205 */
[----:B0-----:R-:W-:Y:S01]  /*a460*/  IABS R19, R14 ;  /* 0x0000000e00137213 */ /* 0x001fe20000000000 */
[----:B------:R-:W-:Y:S01]  /*a470*/  @!P6 IMAD.IADD R3, R3, 0x1, -R9 ;  /* 0x000000010303e824 */ /* 0x000fe200078e0a09 */
[----:B------:R-:W-:Y:S01]  /*a480*/  IABS R11, R18 ;  /* 0x00000012000b7213 */ /* 0x000fe20000000000 */
[----:B------:R-:W-:Y:S01]  /*a490*/  IMAD.HI.U32 R23, R7, R22, RZ ;  /* 0x0000001607177227 */ /* 0x000fe200078e00ff */
[----:B------:R-:W-:Y:S01]  /*a4a0*/  ISETP.GT.U32.AND P6, PT, R9, R5, PT ;  /* 0x000000050900720c */ /* 0x000fe20003fc4070 */
[----:B------:R0:W-:Y:S02]  /*a4b0*/  STL [R1+0x1c54], R14 ;  /* 0x001c540e01007387 */ /* 0x0001e40000100800 */
[----:B------:R-:W-:-:S04]  /*a4c0*/  IMAD.HI.U32 R16, R7, R19, RZ ;  /* 0x0000001307107227 */ /* 0x000fc800078e00ff */
[----:B------:R-:W-:Y:S02]  /*a4d0*/  IMAD.MOV R23, RZ, RZ, -R23 ;  /* 0x000000ffff177224 */ /* 0x000fe400078e0a17 */
[----:B------:R-:W-:-:S04]  /*a4e0*/  IMAD.HI.U32 R21, R7, R11, RZ ;  /* 0x0000000b07157227 */ /* 0x000fc800078e00ff */
[----:B------:R-:W-:Y:S02]  /*a4f0*/  IMAD.MOV R16, RZ, RZ, -R16 ;  /* 0x000000ffff107224 */ /* 0x000fe400078e0a10 */
[--C-:B------:R-:W-:Y:S01]  /*a500*/  @!P5 IMAD.IADD R4, R4, 0x1, -R9.reuse ;  /* 0x000000010404d824 */ /* 0x100fe200078e0a09 */
[----:B------:R-:W-:Y:S01]  /*a510*/  ISETP.GE.AND P5, PT, R15, RZ, PT ;  /* 0x000000ff0f00720c */ /* 0x000fe20003fa6270 */
[----:B------:R-:W-:Y:S01]  /*a520*/  @!P1 IMAD.IADD R10, R10, 0x1, -R9 ;  /* 0x000000010a0a9824 */ /* 0x000fe200078e0a09 */
[----:B------:R-:W-:Y:S01]  /*a530*/  ISETP.GE.AND P1, PT, R8, RZ, PT ;  /* 0x000000ff0800720c */ /* 0x000fe20003f26270 */
[C---:B------:R-:W-:Y:S02]  /*a540*/  IMAD R15, R9.reuse, R23, R22 ;  /* 0x00000017090f7224 */ /* 0x040fe400078e0216 */
[----:B------:R-:W-:Y:S02]  /*a550*/  IMAD.MOV R21, RZ, RZ, -R21 ;  /* 0x000000ffff157224 */ /* 0x000fe400078e0a15 */
[----:B------:R-:W-:Y:S01]  /*a560*/  IMAD R8, R9, R16, R19 ;  /* 0x0000001009087224 */ /* 0x000fe200078e0213 */
[----:B------:R-:W-:Y:S01]  /*a570*/  IADD3 R19, R28, 0x3d, RZ ;  /* 0x0000003d1c137810 */ /* 0x000fe20007ffe0ff */
[----:B------:R-:W-:Y:S01]  /*a580*/  @!P6 IMAD.IADD R5, R5, 0x1, -R9 ;  /* 0x000000010505e824 */ /* 0x000fe200078e0a09 */
[C---:B------:R-:W-:Y:S01]  /*a590*/  ISETP.GT.U32.AND P6, PT, R9.reuse, R15, PT ;  /* 0x0000000f0900720c */ /* 0x040fe20003fc4070 */
[----:B------:R-:W-:Y:S01]  /*a5a0*/  @!P4 IMAD.MOV R12, RZ, RZ, -R12 ;  /* 0x000000ffff0cc224 */ /* 0x000fe200078e0a0c */
[C---:B------:R-:W-:Y:S01]  /*a5b0*/  ISETP.GT.U32.AND P4, PT, R9.reuse, R4, PT ;  /* 0x000000040900720c */ /* 0x040fe20003f84070 */
[C---:B------:R-:W-:Y:S01]  /*a5c0*/  IMAD R11, R9.reuse, R21, R11 ;  /* 0x00000015090b7224 */ /* 0x040fe200078e020b */
[----:B------:R-:W-:Y:S01]  /*a5d0*/  IABS R21, R19 ;  /* 0x0000001300157213 */ /* 0x000fe20000000000 */
[----:B------:R-:W-:Y:S01]  /*a5e0*/  @!P2 IMAD.MOV R6, RZ, RZ, -R6 ;  /* 0x000000ffff06a224 */ /* 0x000fe200078e0a06 */
[C---:B------:R-:W-:Y:S01]  /*a5f0*/  ISETP.GT.U32.AND P2, PT, R9.reuse, R5, PT ;  /* 0x000000050900720c */ /* 0x040fe20003f44070 */
[----:B------:R-:W-:Y:S01]  /*a600*/  STL [R1+0xe0], R12 ;  /* 0x0000e00c01007387 */ /* 0x000fe20000100800 */
[----:B------:R-:W-:Y:S01]  /*a610*/  @!P3 IMAD.MOV R3, RZ, RZ, -R3 ;  /* 0x000000ffff03b224 */ /* 0x000fe200078e0a03 */
[----:B------:R-:W-:Y:S01]  /*a620*/  ISETP.GT.U32.AND P3, PT, R9, R10, PT ;  /* 0x0000000a0900720c */ /* 0x000fe20003f64070 */
[----:B0-----:R-:W-:Y:S01]  /*a630*/  IMAD.MOV.U32 R14, RZ, RZ, c[0x0][0x18c] ;  /* 0x00006300ff0e7624 */ /* 0x001fe200078e00ff */
[----:B------:R0:W-:Y:S01]  /*a640*/  STL [R1+0xdc], R6 ;  /* 0x0000dc0601007387 */ /* 0x0001e20000100800 */
[----:B------:R-:W-:Y:S01]  /*a650*/  IMAD R22, R24, c[0x0][0x18c], RZ ;  /* 0x0000630018167a24 */ /* 0x000fe200078e02ff */
[----:B------:R-:W-:Y:S01]  /*a660*/  IADD3 R16, R28, 0x3c, RZ ;  /* 0x0000003c1c107810 */ /* 0x000fe20007ffe0ff */
[----:B------:R-:W-:Y:S01]  /*a670*/  @!P0 IMAD.MOV R2, RZ, RZ, -R2 ;  /* 0x000000ffff028224 */ /* 0x000fe200078e0a02 */
[----:B------:R1:W-:Y:S01]  /*a680*/  STL [R1+0xd8], R3 ;  /* 0x0000d80301007387 */ /* 0x0003e20000100800 */
[----:B------:R-:W-:-:S02]  /*a690*/  @!P6 IMAD.IADD R15, R15, 0x1, -R9 ;  /* 0x000000010f0fe824 */ /* 0x000fc400078e0a09 */
[----:B------:R-:W-:Y:S01]  /*a6a0*/  IMAD.HI.U32 R20, R7, R0, RZ ;  /* 0x0000000007147227 */ /* 0x000fe200078e00ff */
[----:B------:R2:W-:Y:S02]  /*a6b0*/  STL [R1+0x3b8], R2 ;  /* 0x0003b80201007387 */ /* 0x0005e40000100800 */
[----:B------:R-:W-:Y:S01]  /*a6c0*/  ISETP.GT.U32.AND P6, PT, R9, R15, PT ;  /* 0x0000000f0900720c */ /* 0x000fe20003fc4070 */
[----:B0-----:R-:W-:Y:S02]  /*a6d0*/  IMAD.MOV.U32 R6, RZ, RZ, R21 ;  /* 0x000000ffff067224 */ /* 0x001fe400078e0015 */
[----:B------:R-:W-:Y:S02]  /*a6e0*/  IMAD R21, R14, 0x80, R22 ;  /* 0x000000800e157824 */ /* 0x000fe400078e0216 */
[----:B-1----:R-:W-:Y:S01]  /*a6f0*/  IMAD.HI.U32 R3, R7, R6, RZ ;  /* 0x0000000607037227 */ /* 0x002fe200078e00ff */
[----:B--2---:R-:W-:-:S03]  /*a700*/  LEA R2, P0, R22, c[0x0][0x168], 0x1 ;  /* 0x00005a0016027a11 */ /* 0x004fc600078008ff */
[----:B------:R-:W-:Y:S02]  /*a710*/  IMAD.MOV R3, RZ, RZ, -R3 ;  /* 0x000000ffff037224 */ /* 0x000fe400078e0a03 */
[--C-:B------:R-:W-:Y:S01]  /*a720*/  @!P2 IMAD.IADD R5, R5, 0x1, -R9.reuse ;  /* 0x000000010505a824 */ /* 0x100fe200078e0a09 */
[----:B------:R-:W-:Y:S01]  /*a730*/  LEA R12, P2, R21, c[0x0][0x168], 0x1 ;  /* 0x00005a00150c7a11 */ /* 0x000fe200078408ff */
[--C-:B------:R-:W-:Y:S01]  /*a740*/  @!P4 IMAD.IADD R4, R4, 0x1, -R9.reuse ;  /* 0x000000010404c824 */ /* 0x100fe200078e0a09 */
[C---:B------:R-:W-:Y:S01]  /*a750*/  ISETP.GT.U32.AND P4, PT, R9.reuse, R8, PT ;  /* 0x000000080900720c */ /* 0x040fe20003f84070 */
[----:B------:R-:W-:Y:S01]  /*a760*/  IMAD R6, R9, R3, R6 ;  /* 0x0000000309067224 */ /* 0x000fe200078e0206 */
[----:B------:R-:W-:Y:S01]  /*a770*/  LEA.HI.X.SX32 R3, R22, c[0x0][0x16c], 0x1, P0 ;  /* 0x00005b0016037a11 */ /* 0x000fe200000f0eff */
[----:B------:R-:W-:Y:S01]  /*a780*/  IMAD.MOV R20, RZ, RZ, -R20 ;  /* 0x000000ffff147224 */ /* 0x000fe200078e0a14 */
[----:B------:R-:W-:Y:S01]  /*a790*/  ISETP.GE.AND P0, PT, R13, RZ, PT ;  /* 0x000000ff0d00720c */ /* 0x000fe20003f06270 */
[--C-:B------:R-:W-:Y:S01]  /*a7a0*/  @!P3 IMAD.IADD R10, R10, 0x1, -R9.reuse ;  /* 0x000000010a0ab824 */ /* 0x100fe200078e0a09 */
[----:B------:R-:W-:Y:S01]  /*a7b0*/  LEA.HI.X.SX32 R13, R21, c[0x0][0x16c], 0x1, P2 ;  /* 0x00005b00150d7a11 */ /* 0x000fe200010f0eff */
[C---:B------:R-:W-:Y:S01]  /*a7c0*/  IMAD R0, R9.reuse, R20, R0 ;  /* 0x0000001409007224 */ /* 0x040fe200078e0200 */
[----:B------:R-:W-:Y:S01]  /*a7d0*/  ISETP.GT.U32.AND P2, PT, R9, R6, PT ;  /* 0x000000060900720c */ /* 0x000fe20003f44070 */
[----:B------:R-:W-:Y:S01]  /*a7e0*/  @!P6 IMAD.IADD R15, R15, 0x1, -R9 ;  /* 0x000000010f0fe824 */ /* 0x000fe200078e0a09 */
[C---:B------:R-:W-:Y:S01]  /*a7f0*/  ISETP.GT.U32.AND P6, PT, R9.reuse, R11, PT ;  /* 0x0000000b0900720c */ /* 0x040fe20003fc4070 */
[----:B------:R-:W-:Y:S01]  /*a800*/  IMAD.MOV.U32 R14, RZ, RZ, R5 ;  /* 0x000000ffff0e7224 */ /* 0x000fe200078e0005 */
[----:B------:R-:W-:Y:S01]  /*a810*/  ISETP.GT.U32.AND P3, PT, R9, R0, PT ;  /* 0x000000000900720c */ /* 0x000fe20003f64070 */
[--C-:B------:R-:W-:Y:S01]  /*a820*/  @!P4 IMAD.IADD R8, R8, 0x1, -R9.reuse ;  /* 0x000000010808c824 */ /* 0x100fe200078e0a09 */
[----:B------:R-:W-:Y:S01]  /*a830*/  IABS R20, R16 ;  /* 0x0000001000147213 */ /* 0x000fe20000000000 */
[----:B------:R0:W-:Y:S01]  /*a840*/  STL.64 [R1+0x1a60], R2 ;  /* 0x001a600201007387 */ /* 0x0001e20000100a00 */
[----:B------:R-:W-:Y:S01]  /*a850*/  ISETP.GE.AND P4, PT, R17, RZ, PT ;  /* 0x000000ff1100720c */ /* 0x000fe20003f86270 */
[----:B------:R-:W-:Y:S01]  /*a860*/  @!P1 IMAD.MOV R14, RZ, RZ, -R14 ;  /* 0x000000ffff0e9224 */ /* 0x000fe200078e0a0e */
[----:B------:R-:W-:Y:S01]  /*a870*/  IADD3 R17, R28, 0x3b, RZ ;  /* 0x0000003b1c117810 */ /* 0x000fe20007ffe0ff */
[----:B------:R-:W-:Y:S01]  /*a880*/  IMAD.HI.U32 R21, R7, R20, RZ ;  /* 0x0000001407157227 */ /* 0x000fe200078e00ff */
[----:B------:R1:W-:Y:S03]  /*a890*/  STL [R1+0x1b84], R12 ;  /* 0x001b840c01007387 */ /* 0x0003e60000100800 */
[----:B------:R-:W-:Y:S01]  /*a8a0*/  @!P2 IMAD.IADD R6, R6, 0x1, -R9 ;  /* 0x000000010606a824 */ /* 0x000fe200078e0a09 */
[----:B------:R-:W-:Y:S01]  /*a8b0*/  ISETP.GT.U32.AND P2, PT, R9, R8, PT ;  /* 0x000000080900720c */ /* 0x000fe20003f44070 */
[----:B------:R-:W-:Y:S01]  /*a8c0*/  IMAD.MOV R21, RZ, RZ, -R21 ;  /* 0x000000ffff157224 */ /* 0x000fe200078e0a15 */
[----:B------:R-:W-:Y:S01]  /*a8d0*/  STL [R1+0x1b80], R13 ;  /* 0x001b800d01007387 */ /* 0x000fe20000100800 */
[--C-:B------:R-:W-:Y:S01]  /*a8e0*/  @!P3 IMAD.IADD R0, R0, 0x1, -R9.reuse ;  /* 0x000000010000b824 */ /* 0x100fe200078e0a09 */
[----:B------:R-:W-:Y:S01]  /*a8f0*/  ISETP.GE.AND P3, PT, R18, RZ, PT ;  /* 0x000000ff1200720c */ /* 0x000fe20003f66270 */
[----:B------:R-:W-:Y:S01]  /*a900*/  @!P6 IMAD.IADD R11, R11, 0x1, -R9 ;  /* 0x000000010b0be824 */ /* 0x000fe200078e0a09 */
[----:B------:R-:W-:Y:S01]  /*a910*/  ISETP.GE.AND P6, PT, R19, RZ, PT ;  /* 0x000000ff1300720c */ /* 0x000fe20003fc6270 */
[C---:B------:R-:W-:Y:S01]  /*a920*/  IMAD R18, R9.reuse, R21, R20 ;  /* 0x0000001509127224 */ /* 0x040fe200078e0214 */
[----:B------:R-:W-:Y:S01]  /*a930*/  IABS R19, R17 ;  /* 0x0000001100137213 */ /* 0x000fe20000000000 */
[----:B0-----:R-:W-:Y:S01]  /*a940*/  IMAD.MOV.U32 R2, RZ, RZ, R15 ;  /* 0x000000ffff027224 */ /* 0x001fe200078e000f */
[C---:B------:R-:W-:Y:S01]  /*a950*/  ISETP.GT.U32.AND P1, PT, R9.reuse, R0, PT ;  /* 0x000000000900720c */ /* 0x040fe20003f24070 */
[----:B------:R-:W-:Y:S01]  /*a960*/  IMAD.MOV.U32 R23, RZ, RZ, R4 ;  /* 0x000000ffff177224 */ /* 0x000fe200078e0004 */
[----:B------:R-:W-:Y:S01]  /*a970*/  IADD3 R20, R28, 0x3a, RZ ;  /* 0x0000003a1c147810 */ /* 0x000fe20007ffe0ff */
[----:B------:R-:W-:Y:S01]  /*a980*/  @!P4 IMAD.MOV R2, RZ, RZ, -R2 ;  /* 0x000000ffff02c224 */ /* 0x000fe200078e0a02 */
[C---:B------:R-:W-:Y:S01]  /*a990*/  ISETP.GT.U32.AND P4, PT, R9.reuse, R6, PT ;  /* 0x000000060900720c */ /* 0x040fe20003f84070 */
[----:B------:R-:W-:Y:S01]  /*a9a0*/  @!P2 IMAD.IADD R8, R8, 0x1, -R9 ;  /* 0x000000010808a824 */ /* 0x000fe200078e0a09 */
[----:B------:R-:W-:Y:S01]  /*a9b0*/  ISETP.GT.U32.AND P2, PT, R9, R18, PT ;  /* 0x000000120900720c */ /* 0x000fe20003f44070 */
[----:B------:R-:W-:Y:S01]  /*a9c0*/  IMAD.HI.U32 R4, R7, R19, RZ ;  /* 0x0000001307047227 */ /* 0x000fe200078e00ff */
[----:B------:R-:W-:-:S02]  /*a9d0*/  IABS R5, R20 ;  /* 0x0000001400057213 */ /* 0x000fc40000000000 */
[C---:B------:R-:W-:Y:S01]  /*a9e0*/  IADD3 R21, R28.reuse, 0x39, RZ ;  /* 0x000000391c157810 */ /* 0x040fe20007ffe0ff */
[----:B------:R-:W-:Y:S02]  /*a9f0*/  IMAD.MOV.U32 R3, RZ, RZ, R10 ;  /* 0x000000ffff037224 */ /* 0x000fe400078e000a */
[----:B------:R-:W-:Y:S01]  /*aa00*/  @!P5 IMAD.MOV R23, RZ, RZ, -R23 ;  /* 0x000000ffff17d224 */ /* 0x000fe200078e0a17 */
[----:B------:R-:W-:Y:S01]  /*aa10*/  ISETP.GE.AND P5, PT, R28, RZ, PT ;  /* 0x000000ff1c00720c */ /* 0x000fe20003fa6270 */
[----:B------:R-:W-:Y:S02]  /*aa20*/  IMAD.MOV R4, RZ, RZ, -R4 ;  /* 0x000000ffff047224 */ /* 0x000fe400078e0a04 */
[----:B------:R-:W-:Y:S01]  /*aa30*/  @!P0 IMAD.MOV R3, RZ, RZ, -R3 ;  /* 0x000000ffff038224 */ /* 0x000fe200078e0a03 */
[----:B------:R-:W-:Y:S01]  /*aa40*/  STL [R1+0xd0], R23 ;  /* 0x0000d01701007387 */ /* 0x000fe20000100800 */
[----:B------:R-:W-:Y:S01]  /*aa50*/  @!P1 IMAD.IADD R0, R0, 0x1, -R9 ;  /* 0x0000000100009824 */ /* 0x000fe200078e0a09 */
[C---:B------:R-:W-:Y:S01]  /*aa60*/  ISETP.GT.U32.AND P0, PT, R9.reuse, R11, PT ;  /* 0x0000000b0900720c */ /* 0x040fe20003f04070 */
[C---:B------:R-:W-:Y:S01]  /*aa70*/  IMAD R4, R9.reuse, R4, R19 ;  /* 0x0000000409047224 */ /* 0x040fe200078e0213 */
[----:B------:R-:W-:Y:S01]  /*aa80*/  STL [R1+0xcc], R14 ;  /* 0x0000cc0e01007387 */ /* 0x000fe20000100800 */
[--C-:B------:R-:W-:Y:S01]  /*aa90*/  @!P4 IMAD.IADD R6, R6, 0x1, -R9.reuse ;  /* 0x000000010606c824 */ /* 0x100fe200078e0a09 */
[----:B------:R-:W-:Y:S01]  /*aaa0*/  IADD3 R19, R28, 0x36, RZ ;  /* 0x000000361c137810 */ /* 0x000fe20007ffe0ff */
[----:B------:R-:W-:Y:S01]  /*aab0*/  @!P2 IMAD.IADD R18, R18, 0x1, -R9 ;  /* 0x000000011212a824 */ /* 0x000fe200078e0a09 */
[----:B------:R0:W-:Y:S01]  /*aac0*/  STL [R1+0xc8], R3 ;  /* 0x0000c80301007387 */ /* 0x0001e20000100800 */
[----:B------:R-:W-:Y:S01]  /*aad0*/  ISETP.GT.U32.AND P4, PT, R9, R4, PT ;  /* 0x000000040900720c */ /* 0x000fe20003f84070 */
[----:B------:R-:W-:Y:S01]  /*aae0*/  IMAD.HI.U32 R10, R7, R5, RZ ;  /* 0x00000005070a7227 */ /* 0x000fe200078e00ff */
[----:B------:R-:W-:Y:S01]  /*aaf0*/  ISETP.GE.AND P2, PT, R20, RZ, PT ;  /* 0x000000ff1400720c */ /* 0x000fe20003f46270 */
[----:B------:R2:W-:Y:S01]  /*ab00*/  STL [R1+0xc4], R2 ;  /* 0x0000c40201007387 */ /* 0x0005e20000100800 */
[----:B------:R-:W-:-:S02]  /*ab10*/  IADD3 R20, R28, 0x37, RZ ;  /* 0x000000371c147810 */ /* 0x000fc40007ffe0ff */
[----:B------:R-:W-:Y:S01]  /*ab20*/  @!P0 IMAD.IADD R11, R11, 0x1, -R9 ;  /* 0x000000010b0b8824 */ /* 0x000fe200078e0a09 */
[----:B------:R-:W-:Y:S01]  /*ab30*/  ISETP.GE.AND P0, PT, R17, RZ, PT ;  /* 0x000000ff1100720c */ /* 0x000fe20003f06270 */
[----:B------:R3:W-:Y:S01]  /*ab40*/  STL [R1+0x1c58], R8 ;  /* 0x001c580801007387 */ /* 0x0007e20000100800 */
[----:B------:R-:W-:Y:S01]  /*ab50*/  IADD3 R17, R28, 0x38, RZ ;  /* 0x000000381c117810 */ /* 0x000fe20007ffe0ff */
[----:B-1----:R-:W-:Y:S01]  /*ab60*/  IMAD.MOV.U32 R12, RZ, RZ, R11 ;  /* 0x000000ffff0c7224 */ /* 0x002fe200078e000b */
[----:B------:R-:W-:Y:S01]  /*ab70*/  IABS R15, R19 ;  /* 0x00000013000f7213 */ /* 0x000fe20000000000 */
[----:B0-----:R-:W-:Y:S01]  /*ab80*/  IMAD.MOV.U32 R3, RZ, RZ, R6 ;  /* 0x000000ffff037224 */ /* 0x001fe200078e0006 */
[----:B------:R-:W-:Y:S01]  /*ab90*/  IABS R23, R17 ;  /* 0x0000001100177213 */ /* 0x000fe20000000000 */
[----:B--2---:R-:W-:Y:S01]  /*aba0*/  IMAD.MOV.U32 R2, RZ, RZ, R0 ;  /* 0x000000ffff027224 */ /* 0x004fe200078e0000 */
[----:B------:R-:W-:Y:S01]  /*abb0*/  ISETP.GE.AND P1, PT, R16, RZ, PT ;  /* 0x000000ff1000720c */ /* 0x000fe20003f26270 */
[----:B------:R-:W-:Y:S01]  /*abc0*/  IMAD.MOV R0, RZ, RZ, -R10 ;  /* 0x000000ffff007224 */ /* 0x000fe200078e0a0a */
[----:B------:R-:W-:Y:S01]  /*abd0*/  IABS R10, R21 ;  /* 0x00000015000a7213 */ /* 0x000fe20000000000 */
[----:B------:R-:W-:Y:S01]  /*abe0*/  @!P5 IMAD.MOV R2, RZ, RZ, -R2 ;  /* 0x000000ffff02d224 */ /* 0x000fe200078e0a02 */
[C---:B------:R-:W-:Y:S01]  /*abf0*/  ISETP.GT.U32.AND P5, PT, R9.reuse, R18, PT ;  /* 0x000000120900720c */ /* 0x040fe20003fa4070 */
[C---:B------:R-:W-:Y:S01]  /*ac00*/  IMAD R0, R9.reuse, R0, R5 ;  /* 0x0000000009007224 */ /* 0x040fe200078e0205 */
[----:B------:R-:W-:Y:S01]  /*ac10*/  IABS R16, R20 ;  /* 0x0000001400107213 */ /* 0x000fe20000000000 */
[----:B------:R-:W-:Y:S01]  /*ac20*/  @!P4 IMAD.IADD R4, R4, 0x1, -R9 ;  /* 0x000000010404c824 */ /* 0x000fe200078e0a09 */
[----:B------:R-:W-:Y:S01]  /*ac30*/  STL [R1+0x1c5c], R2 ;  /* 0x001c5c0201007387 */ /* 0x000fe20000100800 */
[----:B------:R-:W-:Y:S01]  /*ac40*/  IMAD.MOV.U32 R5, RZ, RZ, R10 ;  /* 0x000000ffff057224 */ /* 0x000fe200078e000a */
[C---:B---3--:R-:W-:Y:S01]  /*ac50*/  IADD3 R8, R28.reuse, 0x9, RZ ;  /* 0x000000091c087810 */ /* 0x048fe20007ffe0ff */
[----:B------:R-:W-:Y:S01]  /*ac60*/  @!P3 IMAD.MOV R12, RZ, RZ, -R12 ;  /* 0x000000ffff0cb224 */ /* 0x000fe200078e0a0c */
[----:B------:R-:W-:Y:S01]  /*ac70*/  ISETP.GT.U32.AND P4, PT, R9, R4, PT ;  /* 0x000000040900720c */ /* 0x000fe20003f84070 */
[----:B------:R-:W-:Y:S01]  /*ac80*/  IMAD.HI.U32 R10, R7, R5, RZ ;  /* 0x00000005070a7227 */ /* 0x000fe200078e00ff */
[----:B------:R-:W-:-:S02]  /*ac90*/  IADD3 R14, R28, 0x8, RZ ;  /* 0x000000081c0e7810 */ /* 0x000fc40007ffe0ff */
[----:B------:R-:W-:Y:S01]  /*aca0*/  STL [R1+0xb8], R12 ;  /* 0x0000b80c01007387 */ /* 0x000fe20000100800 */
[----:B------:R-:W-:Y:S01]  /*acb0*/  @!P5 IMAD.IADD R18, R18, 0x1, -R9 ;  /* 0x000000011212d824 */ /* 0x000fe200078e0a09 */
[----:B------:R-:W-:Y:S01]  /*acc0*/  ISETP.GT.U32.AND P5, PT, R9, R0, PT ;  /* 0x000000000900720c */ /* 0x000fe20003fa4070 */
[----:B------:R-:W-:Y:S02]  /*acd0*/  IMAD.MOV R10, RZ, RZ, -R10 ;  /* 0x000000ffff0a7224 */ /* 0x000fe400078e0a0a */
[----:B------:R-:W-:-:S04]  /*ace0*/  IMAD.HI.U32 R22, R7, R23, RZ ;  /* 0x0000001707167227 */ /* 0x000fc800078e00ff */
[----:B------:R-:W-:Y:S01]  /*acf0*/  IMAD R5, R9, R10, R5 ;  /* 0x0000000a09057224 */ /* 0x000fe200078e0205 */
[----:B------:R-:W-:Y:S01]  /*ad00*/  IADD3 R10, R28, 0x35, RZ ;  /* 0x000000351c0a7810 */ /* 0x000fe20007ffe0ff */
[----:B------:R-:W-:Y:S02]  /*ad10*/  @!P4 IMAD.IADD R4, R4, 0x1, -R9 ;  /* 0x000000010404c824 */ /* 0x000fe400078e0a09 */
[----:B------:R-:W-:Y:S01]  /*ad20*/  IMAD.HI.U32 R24, R7, R15, RZ ;  /* 0x0000000f07187227 */ /* 0x000fe200078e00ff */
[----:B------:R-:W-:-:S03]  /*ad30*/  ISETP.GT.U32.AND P4, PT, R9, R5, PT ;  /* 0x000000050900720c */ /* 0x000fc60003f84070 */
[----:B------:R-:W-:Y:S01]  /*ad40*/  @!P5 IMAD.IADD R0, R0, 0x1, -R9 ;  /* 0x000000010000d824 */ /* 0x000fe200078e0a09 */
[----:B------:R-:W-:Y:S01]  /*ad50*/  ISETP.GE.AND P5, PT, R21, RZ, PT ;  /* 0x000000ff1500720c */ /* 0x000fe20003fa6270 */
[----:B------:R-:W-:Y:S01]  /*ad60*/  IMAD.HI.U32 R25, R7, R16, RZ ;  /* 0x0000001007197227 */ /* 0x000fe200078e00ff */
[----:B------:R-:W-:Y:S02]  /*ad70*/  IABS R21, R10 ;  /* 0x0000000a00157213 */ /* 0x000fe40000000000 */
[----:B------:R-:W-:Y:S01]  /*ad80*/  ISETP.GT.U32.AND P3, PT, R9, R0, PT ;  /* 0x000000000900720c */ /* 0x000fe20003f64070 */
[----:B------:R-:W-:Y:S02]  /*ad90*/  @!P6 IMAD.MOV R3, RZ, RZ, -R3 ;  /* 0x000000ffff03e224 */ /* 0x000fe400078e0a03 */
[----:B------:R-:W-:Y:S02]  /*ada0*/  IMAD.MOV R22, RZ, RZ, -R22 ;  /* 0x000000ffff167224 */ /* 0x000fe400078e0a16 */
[----:B------:R-:W-:Y:S01]  /*adb0*/  IMAD.MOV R24, RZ, RZ, -R24 ;  /* 0x000000ffff187224 */ /* 0x000fe200078e0a18 */
[----:B------:R0:W-:Y:S01]  /*adc0*/  STL [R1+0xb4], R3 ;  /* 0x0000b40301007387 */ /* 0x0001e20000100800 */
[----:B------:R-:W-:-:S02]  /*add0*/  IMAD.MOV R25, RZ, RZ, -R25 ;  /* 0x000000ffff197224 */ /* 0x000fc400078e0a19 */
[C---:B------:R-:W-:Y:S02]  /*ade0*/  IMAD R22, R9.reuse, R22, R23 ;  /* 0x0000001609167224 */ /* 0x040fe400078e0217 */
[----:B------:R-:W-:Y:S01]  /*adf0*/  IMAD R15, R9, R24, R15 ;  /* 0x00000018090f7224 */ /* 0x000fe200078e020f */
[C---:B------:R-:W-:Y:S01]  /*ae00*/  IADD3 R24, R28.reuse, 0xe, RZ ;  /* 0x0000000e1c187810 */ /* 0x040fe20007ffe0ff */
[--C-:B------:R-:W-:Y:S01]  /*ae10*/  @!P4 IMAD.IADD R5, R5, 0x1, -R9.reuse ;  /* 0x000000010505c824 */ /* 0x100fe200078e0a09 */
[C---:B------:R-:W-:Y:S01]  /*ae20*/  ISETP.GT.U32.AND P6, PT, R9.reuse, R22, PT ;  /* 0x000000160900720c */ /* 0x040fe20003fc4070 */
[C---:B------:R-:W-:Y:S02]  /*ae30*/  IMAD R16, R9.reuse, R25, R16 ;  /* 0x0000001909107224 */ /* 0x040fe400078e0210 */
[----:B0-----:R-:W-:Y:S01]  /*ae40*/  IMAD.MOV.U32 R3, RZ, RZ, R18 ;  /* 0x000000ffff037224 */ /* 0x001fe200078e0012 */
[C---:B------:R-:W-:Y:S01]  /*ae50*/  ISETP.GT.U32.AND P4, PT, R9.reuse, R5, PT ;  /* 0x000000050900720c */ /* 0x040fe20003f84070 */
[----:B------:R-:W-:Y:S01]  /*ae60*/  IMAD.MOV.U32 R2, RZ, RZ, R4 ;  /* 0x000000ffff027224 */ /* 0x000fe200078e0004 */
[----:B------:R-:W-:Y:S01]  /*ae70*/  IADD3 R4, R28, 0x34, RZ ;  /* 0x000000341c047810 */ /* 0x000fe20007ffe0ff */
[----:B------:R-:W-:Y:S01]  /*ae80*/  @!P3 IMAD.IADD R0, R0, 0x1, -R9 ;  /* 0x000000010000b824 */ /* 0x000fe200078e0a09 */
[C---:B------:R-:W-:Y:S01]  /*ae90*/  ISETP.GT.U32.AND P3, PT, R9.reuse, R15, PT ;  /* 0x0000000f0900720c */ /* 0x040fe20003f64070 */
[----:B------:R-:W-:Y:S01]  /*aea0*/  @!P1 IMAD.MOV R3, RZ, RZ, -R3 ;  /* 0x000000ffff039224 */ /* 0x000fe200078e0a03 */
[----:B------:R-:W-:Y:S01]  /*aeb0*/  ISETP.GT.U32.AND P1, PT, R9, R16, PT ;  /* 0x000000100900720c */ /* 0x000fe20003f24070 */
[----:B------:R-:W-:Y:S01]  /*aec0*/  @!P0 IMAD.MOV R2, RZ, RZ, -R2 ;  /* 0x000000ffff028224 */ /* 0x000fe200078e0a02 */
[----:B------:R-:W-:Y:S01]  /*aed0*/  ISETP.GE.AND P0, PT, R17, RZ, PT ;  /* 0x000000ff1100720c */ /* 0x000fe20003f06270 */
[----:B------:R-:W-:Y:S01]  /*aee0*/  IMAD.HI.U32 R6, R7, R21, RZ ;  /* 0x0000001507067227 */ /* 0x000fe200078e00ff */
[----:B------:R-:W-:Y:S01]  /*aef0*/  STL [R1+0xb0], R3 ;  /* 0x0000b00301007387 */ /* 0x000fe20000100800 */
[----:B------:R-:W-:-:S02]  /*af00*/  IABS R17, R4 ;  /* 0x0000000400117213 */ /* 0x000fc40000000000 */
[----:B------:R-:W-:Y:S01]  /*af10*/  IMAD.MOV R6, RZ, RZ, -R6 ;  /* 0x000000ffff067224 */ /* 0x000fe200078e0a06 */
[----:B------:R0:W-:Y:S01]  /*af20*/  STL [R1+0xac], R2 ;  /* 0x0000ac0201007387 */ /* 0x0001e20000100800 */
[--C-:B------:R-:W-:Y:S01]  /*af30*/  @!P4 IMAD.IADD R5, R5, 0x1, -R9.reuse ;  /* 0x000000010505c824 */ /* 0x100fe200078e0a09 */
[----:B------:R-:W-:Y:S01]  /*af40*/  ISETP.GE.AND P4, PT, R20, RZ, PT ;  /* 0x000000ff1400720c */ /* 0x000fe20003f86270 */
[--C-:B------:R-:W-:Y:S01]  /*af50*/  @!P6 IMAD.IADD R22, R22, 0x1, -R9.reuse ;  /* 0x000000011616e824 */ /* 0x100fe200078e0a09 */
[----:B------:R-:W-:Y:S01]  /*af60*/  ISETP.GE.AND P6, PT, R19, RZ, PT ;  /* 0x000000ff1300720c */ /* 0x000fe20003fc6270 */
[--C-:B------:R-:W-:Y:S02]  /*af70*/  @!P3 IMAD.IADD R15, R15, 0x1, -R9.reuse ;  /* 0x000000010f0fb824 */ /* 0x100fe400078e0a09 */
[----:B------:R-:W-:Y:S01]  /*af80*/  @!P1 IMAD.IADD R16, R16, 0x1, -R9 ;  /* 0x0000000110109824 */ /* 0x000fe200078e0a09 */
[C---:B------:R-:W-:Y:S01]  /*af90*/  ISETP.GT.U32.AND P1, PT, R9.reuse, R22, PT ;  /* 0x000000160900720c */ /* 0x040fe20003f24070 */
[C---:B------:R-:W-:Y:S01]  /*afa0*/  IMAD R11, R9.reuse, R6, R21 ;  /* 0x00000006090b7224 */ /* 0x040fe200078e0215 */
[----:B------:R-:W-:Y:S01]  /*afb0*/  IADD3 R6, R28, 0x33, RZ ;  /* 0x000000331c067810 */ /* 0x000fe20007ffe0ff */
[----:B0-----:R-:W-:Y:S01]  /*afc0*/  IMAD.MOV.U32 R2, RZ, RZ, R0 ;  /* 0x000000ffff027224 */ /* 0x001fe200078e0000 */
[----:B------:R-:W-:Y:S01]  /*afd0*/  ISETP.GT.U32.AND P3, PT, R9, R16, PT ;  /* 0x000000100900720c */ /* 0x000fe20003f64070 */
[----:B------:R-:W-:-:S04]  /*afe0*/  IMAD.HI.U32 R0, R7, R17, RZ ;  /* 0x0000001107007227 */ /* 0x000fc800078e00ff */
[----:B------:R-:W-:Y:S01]  /*aff0*/  @!P2 IMAD.MOV R2, RZ, RZ, -R2 ;  /* 0x000000ffff02a224 */ /* 0x000fe200078e0a02 */
[C---:B------:R-:W-:Y:S01]  /*b000*/  ISETP.GT.U32.AND P2, PT, R9.reuse, R15, PT ;  /* 0x0000000f0900720c */ /* 0x040fe20003f44070 */
[----:B------:R-:W-:Y:S02]  /*b010*/  IMAD.MOV R18, RZ, RZ, -R0 ;  /* 0x000000ffff127224 */ /* 0x000fe400078e0a00 */
[----:B------:R-:W-:Y:S01]  /*b020*/  @!P1 IMAD.IADD R22, R22, 0x1, -R9 ;  /* 0x0000000116169824 */ /* 0x000fe200078e0a09 */
[----:B------:R0:W-:Y:S01]  /*b030*/  STL [R1+0xa8], R2 ;  /* 0x0000a80201007387 */ /* 0x0001e20000100800 */
[----:B------:R-:W-:Y:S01]  /*b040*/  IMAD R17, R9, R18, R17 ;  /* 0x0000001209117224 */ /* 0x000fe200078e0211 */
[----:B------:R-:W-:Y:S01]  /*b050*/  ISETP.GE.AND P1, PT, R10, RZ, PT ;  /* 0x000000ff0a00720c */ /* 0x000fe20003f26270 */
[----:B------:R-:W-:Y:S01]  /*b060*/  @!P3 IMAD.IADD R16, R16, 0x1, -R9 ;  /* 0x000000011010b824 */ /* 0x000fe200078e0a09 */
[----:B------:R-:W-:Y:S01]  /*b070*/  ISETP.GE.AND P3, PT, R4, RZ, PT ;  /* 0x000000ff0400720c */ /* 0x000fe20003f66270 */
[----:B------:R-:W-:Y:S01]  /*b080*/  IMAD.MOV.U32 R3, RZ, RZ, R22 ;  /* 0x000000ffff037224 */ /* 0x000fe200078e0016 */
[----:B------:R-:W-:-:S02]  /*b090*/  IADD3 R4, R28, 0x30, RZ ;  /* 0x000000301c047810 */ /* 0x000fc40007ffe0ff */
[C---:B------:R-:W-:Y:S01]  /*b0a0*/  IADD3 R22, R28.reuse, 0x2b, RZ ;  /* 0x0000002b1c167810 */ /* 0x040fe20007ffe0ff */
[----:B------:R-:W-:Y:S01]  /*b0b0*/  @!P2 IMAD.IADD R15, R15, 0x1, -R9 ;  /* 0x000000010f0fa824 */ /* 0x000fe200078e0a09 */
[C---:B------:R-:W-:Y:S01]  /*b0c0*/  ISETP.GT.U32.AND P2, PT, R9.reuse, R17, PT ;  /* 0x000000110900720c */ /* 0x040fe20003f44070 */
[----:B0-----:R-:W-:Y:S01]  /*b0d0*/  IMAD.MOV.U32 R2, RZ, RZ, R5 ;  /* 0x000000ffff027224 */ /* 0x001fe200078e0005 */
[----:B------:R-:W-:Y:S01]  /*b0e0*/  IABS R5, R6 ;  /* 0x0000000600057213 */ /* 0x000fe20000000000 */
[----:B------:R-:W-:Y:S02]  /*b0f0*/  @!P0 IMAD.MOV R3, RZ, RZ, -R3 ;  /* 0x000000ffff038224 */ /* 0x000fe400078e0a03 */
[----:B------:R-:W-:Y:S01]  /*b100*/  @!P5 IMAD.MOV R2, RZ, RZ, -R2 ;  /* 0x000000ffff02d224 */ /* 0x000fe200078e0a02 */
[----:B------:R-:W-:Y:S01]  /*b110*/  ISETP.GT.U32.AND P5, PT, R9, R11, PT ;  /* 0x0000000b0900720c */ /* 0x000fe20003fa4070 */
[----:B------:R-:W-:Y:S01]  /*b120*/  IMAD.MOV.U32 R0, RZ, RZ, R5 ;  /* 0x000000ffff007224 */ /* 0x000fe200078e0005 */
[----:B------:R-:W-:-:S02]  /*b130*/  IADD3 R5, R28, 0x32, RZ ;  /* 0x000000321c057810 */ /* 0x000fc40007ffe0ff */
[----:B------:R0:W-:Y:S01]  /*b140*/  STL [R1+0xa0], R2 ;  /* 0x0000a00201007387 */ /* 0x0001e20000100800 */
[C---:B------:R-:W-:Y:S01]  /*b150*/  IMAD.HI.U32 R18, R7.reuse, R0, RZ ;  /* 0x0000000007127227 */ /* 0x040fe200078e00ff */
[----:B------:R-:W-:Y:S02]  /*b160*/  IABS R10, R5 ;  /* 0x00000005000a7213 */ /* 0x000fe40000000000 */
[----:B------:R-:W-:Y:S01]  /*b170*/  STL [R1+0x98], R3 ;  /* 0x0000980301007387 */ /* 0x000fe20000100800 */
[----:B------:R-:W-:Y:S02]  /*b180*/  IMAD.MOV R18, RZ, RZ, -R18 ;  /* 0x000000ffff127224 */ /* 0x000fe400078e0a12 */
[----:B------:R-:W-:-:S04]  /*b190*/  IMAD.HI.U32 R20, R7, R10, RZ ;  /* 0x0000000a07147227 */ /* 0x000fc800078e00ff */
[--C-:B------:R-:W-:Y:S01]  /*b1a0*/  @!P5 IMAD.IADD R11, R11, 0x1, -R9.reuse ;  /* 0x000000010b0bd824 */ /* 0x100fe200078e0a09 */
[----:B------:R-:W-:Y:S01]  /*b1b0*/  ISETP.GE.AND P5, PT, R6, RZ, PT ;  /* 0x000000ff0600720c */ /* 0x000fe20003fa6270 */
[----:B0-----:R-:W-:Y:S01]  /*b1c0*/  IMAD.MOV.U32 R2, RZ, RZ, R16 ;  /* 0x000000ffff027224 */ /* 0x001fe200078e0010 */
[----:B------:R-:W-:Y:S01]  /*b1d0*/  IADD3 R6, R28, 0x31, RZ ;  /* 0x000000311c067810 */ /* 0x000fe20007ffe0ff */
[C---:B------:R-:W-:Y:S01]  /*b1e0*/  IMAD R0, R9.reuse, R18, R0 ;  /* 0x0000001209007224 */ /* 0x040fe200078e0200 */
[----:B------:R-:W-:Y:S01]  /*b1f0*/  ISETP.GT.U32.AND P0, PT, R9, R11, PT ;  /* 0x0000000b0900720c */ /* 0x000fe20003f04070 */
[----:B------:R-:W-:Y:S01]  /*b200*/  @!P4 IMAD.MOV R2, RZ, RZ, -R2 ;  /* 0x000000ffff02c224 */ /* 0x000fe200078e0a02 */
[----:B------:R-:W-:Y:S01]  /*b210*/  IABS R19, R6 ;  /* 0x0000000600137213 */ /* 0x000fe20000000000 */
[----:B------:R-:W-:Y:S01]  /*b220*/  @!P2 IMAD.IADD R17, R17, 0x1, -R9 ;  /* 0x000000011111a824 */ /* 0x000fe200078e0a09 */
[----:B------:R-:W-:Y:S01]  /*b230*/  ISETP.GT.U32.AND P4, PT, R9, R0, PT ;  /* 0x000000000900720c */ /* 0x000fe20003f84070 */
[----:B------:R-:W-:Y:S01]  /*b240*/  IMAD.MOV R16, RZ, RZ, -R20 ;  /* 0x000000ffff107224 */ /* 0x000fe200078e0a14 */
[----:B------:R0:W-:Y:S01]  /*b250*/  STL [R1+0x94], R2 ;  /* 0x0000940201007387 */ /* 0x0001e20000100800 */
[----:B------:R-:W-:-:S02]  /*b260*/  IABS R18, R4 ;  /* 0x0000000400127213 */ /* 0x000fc40000000000 */
[C---:B------:R-:W-:Y:S01]  /*b270*/  ISETP.GT.U32.AND P2, PT, R9.reuse, R17, PT ;  /* 0x000000110900720c */ /* 0x040fe20003f44070 */
[----:B------:R-:W-:Y:S01]  /*b280*/  IMAD R10, R9, R16, R10 ;  /* 0x00000010090a7224 */ /* 0x000fe200078e020a */
[----:B------:R-:W-:Y:S02]  /*b290*/  IADD3 R16, R28, 0x2c, RZ ;  /* 0x0000002c1c107810 */ /* 0x000fe40007ffe0ff */
[----:B------:R-:W-:Y:S02]  /*b2a0*/  @!P0 IMAD.IADD R11, R11, 0x1, -R9 ;  /* 0x000000010b0b8824 */ /* 0x000fe400078e0a09 */
[----:B------:R-:W-:Y:S01]  /*b2b0*/  ISETP.GT.U32.AND P0, PT, R9, R10, PT ;  /* 0x0000000a0900720c */ /* 0x000fe20003f04070 */
[----:B0-----:R-:W-:Y:S02]  /*b2c0*/  IMAD.MOV.U32 R2, RZ, RZ, R15 ;  /* 0x000000ffff027224 */ /* 0x001fe400078e000f */
[----:B------:R-:W-:Y:S01]  /*b2d0*/  @!P4 IMAD.IADD R0, R0, 0x1, -R9 ;  /* 0x000000010000c824 */ /* 0x000fe200078e0a09 */
[----:B------:R-:W-:Y:S01]  /*b2e0*/  ISETP.GE.AND P4, PT, R4, RZ, PT ;  /* 0x000000ff0400720c */ /* 0x000fe20003f86270 */
[----:B------:R-:W-:Y:S01]  /*b2f0*/  @!P6 IMAD.MOV R2, RZ, RZ, -R2 ;  /* 0x000000ffff02e224 */ /* 0x000fe200078e0a02 */
[----:B------:R-:W-:Y:S01]  /*b300*/  ISETP.GE.AND P6, PT, R5, RZ, PT ;  /* 0x000000ff0500720c */ /* 0x000fe20003fc6270 */
[----:B------:R-:W-:Y:S01]  /*b310*/  IMAD.HI.U32 R15, R7, R19, RZ ;  /* 0x00000013070f7227 */ /* 0x000fe200078e00ff */
[----:B------:R-:W-:-:S02]  /*b320*/  IADD3 R4, R28, 0x2f, RZ ;  /* 0x0000002f1c047810 */ /* 0x000fc40007ffe0ff */
[----:B------:R0:W-:Y:S01]  /*b330*/  STL [R1+0x90], R2 ;  /* 0x0000900201007387 */ /* 0x0001e20000100800 */
[----:B------:R-:W-:-:S04]  /*b340*/  IMAD.HI.U32 R5, R7, R18, RZ ;  /* 0x0000001207057227 */ /* 0x000fc800078e00ff */
[----:B------:R-:W-:Y:S02]  /*b350*/  IMAD.MOV R15, RZ, RZ, -R15 ;  /* 0x000000ffff0f7224 */ /* 0x000fe400078e0a0f */
[----:B------:R-:W-:Y:S01]  /*b360*/  @!P2 IMAD.IADD R17, R17, 0x1, -R9 ;  /* 0x000000011111a824 */ /* 0x000fe200078e0a09 */
[----:B------:R-:W-:Y:S01]  /*b370*/  ISETP.GE.AND P2, PT, R6, RZ, PT ;  /* 0x000000ff0600720c */ /* 0x000fe20003f46270 */
[----:B------:R-:W-:Y:S02]  /*b380*/  IMAD.MOV R5, RZ, RZ, -R5 ;  /* 0x000000ffff057224 */ /* 0x000fe400078e0a05 */
[----:B0-----:R-:W-:Y:S01]  /*b390*/  IMAD.MOV.U32 R2, RZ, RZ, R11 ;  /* 0x000000ffff027224 */ /* 0x001fe200078e000b */
[----:B------:R-:W-:Y:S01]  /*b3a0*/  IADD3 R11, R28, 0x2e, RZ ;  /* 0x0000002e1c0b7810 */ /* 0x000fe20007ffe0ff */
[C---:B------:R-:W-:Y:S01]  /*b3b0*/  IMAD R6, R9.reuse, R15, R19 ;  /* 0x0000000f09067224 */ /* 0x040fe200078e0213 */
[----:B------:R-:W-:Y:S01]  /*b3c0*/  IABS R19, R4 ;  /* 0x0000000400137213 */ /* 0x000fe20000000000 */
[----:B------:R-:W-:Y:S01]  /*b3d0*/  @!P1 IMAD.MOV R2, RZ, RZ, -R2 ;  /* 0x000000ffff029224 */ /* 0x000fe200078e0a02 */
[C---:B------:R-:W-:Y:S01]  /*b3e0*/  ISETP.GT.U32.AND P1, PT, R9.reuse, R0, PT ;  /* 0x000000000900720c */ /* 0x040fe20003f24070 */
[----:B------:R-:W-:Y:S01]  /*b3f0*/  @!P0 IMAD.IADD R10, R10, 0x1, -R9 ;  /* 0x000000010a0a8824 */ /* 0x000fe200078e0a09 */
[----:B------:R-:W-:Y:S01]  /*b400*/  IADD3 R15, R28, 0x2d, RZ ;  /* 0x0000002d1c0f7810 */ /* 0x000fe20007ffe0ff */
[----:B------:R-:W-:Y:S01]  /*b410*/  IMAD R5, R9, R5, R18 ;  /* 0x0000000509057224 */ /* 0x000fe200078e0212 */
[----:B------:R0:W-:Y:S01]  /*b420*/  STL [R1+0x84], R2 ;  /* 0x0000840201007387 */ /* 0x0001e20000100800 */
[----:B------:R-:W-:Y:S01]  /*b430*/  IMAD.HI.U32 R20, R7, R19, RZ ;  /* 0x0000001307147227 */ /* 0x000fe200078e00ff */
[----:B------:R-:W-:-:S02]  /*b440*/  ISETP.GT.U32.AND P0, PT, R9, R10, PT ;  /* 0x0000000a0900720c */ /* 0x000fc40003f04070 */
[----:B------:R-:W-:Y:S01]  /*b450*/  IABS R18, R15 ;  /* 0x0000000f00127213 */ /* 0x000fe20000000000 */
[----:B------:R-:W-:-:S04]  /*b460*/  IMAD.MOV R20, RZ, RZ, -R20 ;  /* 0x000000ffff147224 */ /* 0x000fc800078e0a14 */
[----:B------:R-:W-:Y:S01]  /*b470*/  @!P1 IMAD.IADD R0, R0, 0x1, -R9 ;  /* 0x0000000100009824 */ /* 0x000fe200078e0a09 */
[----:B------:R-:W-:Y:S01]  /*b480*/  ISETP.GT.U32.AND P1, PT, R9, R5, PT ;  /* 0x000000050900720c */ /* 0x000fe20003f24070 */
[----:B0-----:R-:W-:Y:S01]  /*b490*/  IMAD.MOV.U32 R2, RZ, RZ, R17 ;  /* 0x000000ffff027224 */ /* 0x001fe200078e0011 */
[----:B------:R-:W-:Y:S01]  /*b4a0*/  IABS R17, R11 ;  /* 0x0000000b00117213 */ /* 0x000fe20000000000 */
[----:B------:R-:W-:-:S04]  /*b4b0*/  IMAD.HI.U32 R21, R7, R18, RZ ;  /* 0x0000001207157227 */ /* 0x000fc800078e00ff */
[----:B------:R-:W-:Y:S01]  /*b4c0*/  @!P3 IMAD.MOV R2, RZ, RZ, -R2 ;  /* 0x000000ffff02b224 */ /* 0x000fe200078e0a02 */
[C---:B------:R-:W-:Y:S01]  /*b4d0*/  ISETP.GT.U32.AND P3, PT, R9.reuse, R6, PT ;  /* 0x000000060900720c */ /* 0x040fe20003f64070 */
[----:B------:R-:W-:Y:S01]  /*b4e0*/  @!P0 IMAD.IADD R10, R10, 0x1, -R9 ;  /* 0x000000010a0a8824 */ /* 0x000fe200078e0a09 */
[----:B------:R-:W-:Y:S01]  /*b4f0*/  ISETP.GE.AND P0, PT, R4, RZ, PT ;  /* 0x000000ff0400720c */ /* 0x000fe20003f06270 */
[----:B------:R-:W-:Y:S01]  /*b500*/  IMAD R4, R9, R20, R19 ;  /* 0x0000001409047224 */ /* 0x000fe200078e0213 */
[----:B------:R0:W-:Y:S01]  /*b510*/  STL [R1+0x88], R2 ;  /* 0x0000880201007387 */ /* 0x0001e20000100800 */
[----:B------:R-:W-:Y:S01]  /*b520*/  @!P1 IMAD.IADD R5, R5, 0x1, -R9 ;  /* 0x0000000105059824 */ /* 0x000fe200078e0a09 */
[----:B------:R-:W-:Y:S01]  /*b530*/  IABS R19, R16 ;  /* 0x0000001000137213 */ /* 0x000fe20000000000 */
[----:B------:R-:W-:-:S04]  /*b540*/  IMAD.HI.U32 R20, R7, R17, RZ ;  /* 0x0000001107147227 */ /* 0x000fc800078e00ff */
[----:B------:R-:W-:Y:S02]  /*b550*/  IMAD.MOV R20, RZ, RZ, -R20 ;  /* 0x000000ffff147224 */ /* 0x000fe400078e0a14 */
[----:B------:R-:W-:Y:S01]  /*b560*/  @!P3 IMAD.IADD R6, R6, 0x1, -R9 ;  /* 0x000000010606b824 */ /* 0x000fe200078e0a09 */
[C---:B------:R-:W-:Y:S01]  /*b570*/  ISETP.GT.U32.AND P3, PT, R9.reuse, R4, PT ;  /* 0x000000040900720c */ /* 0x040fe20003f64070 */
[----:B------:R-:W-:Y:S02]  /*b580*/  IMAD.MOV R21, RZ, RZ, -R21 ;  /* 0x000000ffff157224 */ /* 0x000fe400078e0a15 */
[C---:B------:R-:W-:Y:S01]  /*b590*/  IMAD R17, R9.reuse, R20, R17 ;  /* 0x0000001409117224 */ /* 0x040fe200078e0211 */
[C---:B------:R-:W-:Y:S01]  /*b5a0*/  ISETP.GT.U32.AND P1, PT, R9.reuse, R6, PT ;  /* 0x000000060900720c */ /* 0x040fe20003f24070 */
[----:B------:R-:W-:Y:S01]  /*b5b0*/  IMAD R21, R9, R21, R18 ;  /* 0x0000001509157224 */ /* 0x000fe200078e0212 */
[----:B------:R-:W-:Y:S01]  /*b5c0*/  IADD3 R20, R28, 0x28, RZ ;  /* 0x000000281c147810 */ /* 0x000fe20007ffe0ff */
[----:B------:R-:W-:-:S02]  /*b5d0*/  IMAD.MOV.U32 R3, RZ, RZ, R10 ;  /* 0x000000ffff037224 */ /* 0x000fc400078e000a */
[----:B0-----:R-:W-:Y:S01]  /*b5e0*/  IMAD.MOV.U32 R2, RZ, RZ, R0 ;  /* 0x000000ffff027224 */ /* 0x001fe200078e0000 */
[----:B------:R-:W-:Y:S01]  /*b5f0*/  IABS R0, R22 ;  /* 0x0000001600007213 */ /* 0x000fe20000000000 */
[----:B------:R-:W-:Y:S01]  /*b600*/  @!P6 IMAD.MOV R3, RZ, RZ, -R3 ;  /* 0x000000ffff03e224 */ /* 0x000fe200078e0a03 */
[C---:B------:R-:W-:Y:S01]  /*b610*/  ISETP.GT.U32.AND P6, PT, R9.reuse, R21, PT ;  /* 0x000000150900720c */ /* 0x040fe20003fc4070 */
[----:B------:R-:W-:Y:S01]  /*b620*/  @!P5 IMAD.MOV R2, RZ, RZ, -R2 ;  /* 0x000000ffff02d224 */ /* 0x000fe200078e0a02 */
[----:B------:R-:W-:Y:S01]  /*b630*/  ISETP.GT.U32.AND P5, PT, R9, R5, PT ;  /* 0x000000050900720c */ /* 0x000fe20003fa4070 */
[----:B------:R-:W-:-:S03]  /*b640*/  IMAD.HI.U32 R23, R7, R19, RZ ;  /* 0x0000001307177227 */ /* 0x000fc600078e00ff */
[----:B------:R0:W-:Y:S01]  /*b650*/  STL [R1+0x80], R2 ;  /* 0x0000800201007387 */ /* 0x0001e20000100800 */
[----:B------:R-:W-:Y:S01]  /*b660*/  @!P1 IMAD.IADD R6, R6, 0x1, -R9 ;  /* 0x0000000106069824 */ /* 0x000fe200078e0a09 */
[C---:B------:R-:W-:Y:S01]  /*b670*/  ISETP.GT.U32.AND P1, PT, R9.reuse, R17, PT ;  /* 0x000000110900720c */ /* 0x040fe20003f24070 */
[----:B------:R-:W-:Y:S01]  /*b680*/  IMAD.MOV R23, RZ, RZ, -R23 ;  /* 0x000000ffff177224 */ /* 0x000fe200078e0a17 */
[----:B------:R-:W-:Y:S01]  /*b690*/  STL [R1+0x7c], R3 ;  /* 0x00007c0301007387 */ /* 0x000fe20000100800 */
[----:B------:R-:W-:Y:S02]  /*b6a0*/  @!P3 IMAD.IADD R4, R4, 0x1, -R9 ;  /* 0x000000010404b824 */ /* 0x000fe400078e0a09 */
[----:B------:R-:W-:Y:S02]  /*b6b0*/  IMAD R19, R9, R23, R19 ;  /* 0x0000001709137224 */ /* 0x000fe400078e0213 */
[----:B------:R-:W-:Y:S01]  /*b6c0*/  @!P6 IMAD.IADD R21, R21, 0x1, -R9 ;  /* 0x000000011515e824 */ /* 0x000fe200078e0a09 */
[----:B------:R-:W-:Y:S01]  /*b6d0*/  ISETP.GT.U32.AND P3, PT, R9, R4, PT ;  /* 0x000000040900720c */ /* 0x000fe20003f64070 */
[----:B0-----:R-:W-:-:S02]  /*b6e0*/  IMAD.MOV.U32 R2, RZ, RZ, R6 ;  /* 0x000000ffff027224 */ /* 0x001fc400078e0006 */
[----:B------:R-:W-:-:S04]  /*b6f0*/  IMAD.HI.U32 R6, R7, R0, RZ ;  /* 0x0000000007067227 */ /* 0x000fc800078e00ff */
[--C-:B------:R-:W-:Y:S01]  /*b700*/  @!P1 IMAD.IADD R17, R17, 0x1, -R9.reuse ;  /* 0x0000000111119824 */ /* 0x100fe200078e0a09 */
[----:B------:R-:W-:Y:S01]  /*b710*/  ISETP.GE.AND P1, PT, R16, RZ, PT ;  /* 0x000000ff1000720c */ /* 0x000fe20003f26270 */
[----:B------:R-:W-:Y:S01]  /*b720*/  @!P2 IMAD.MOV R2, RZ, RZ, -R2 ;  /* 0x000000ffff02a224 */ /* 0x000fe200078e0a02 */
[----:B------:R-:W-:Y:S01]  /*b730*/  ISETP.GE.AND P2, PT, R11, RZ, PT ;  /* 0x000000ff0b00720c */ /* 0x000fe20003f46270 */
[----:B------:R-:W-:Y:S01]  /*b740*/  IMAD.MOV R10, RZ, RZ, -R6 ;  /* 0x000000ffff0a7224 */ /* 0x000fe200078e0a06 */
[----:B------:R-:W-:Y:S01]  /*b750*/  ISETP.GT.U32.AND P6, PT, R9, R17, PT ;  /* 0x000000110900720c */ /* 0x000fe20003fc4070 */
[--C-:B------:R-:W-:Y:S01]  /*b760*/  @!P5 IMAD.IADD R5, R5, 0x1, -R9.reuse ;  /* 0x000000010505d824 */ /* 0x100fe200078e0a09 */
[----:B------:R-:W-:Y:S01]  /*b770*/  IADD3 R6, R28, 0x2a, RZ ;  /* 0x0000002a1c067810 */ /* 0x000fe20007ffe0ff */
[----:B------:R0:W-:Y:S01]  /*b780*/  STL [R1+0x78], R2 ;  /* 0x0000780201007387 */ /* 0x0001e20000100800 */
[C---:B------:R-:W-:Y:S01]  /*b790*/  ISETP.GT.U32.AND P5, PT, R9.reuse, R19, PT ;  /* 0x000000130900720c */ /* 0x040fe20003fa4070 */
[----:B------:R-:W-:Y:S01]  /*b7a0*/  IMAD R0, R9, R10, R0 ;  /* 0x0000000a09007224 */ /* 0x000fe200078e0200 */
[----:B------:R-:W-:Y:S01]  /*b7b0*/  IABS R10, R6 ;  /* 0x00000006000a7213 */ /* 0x000fe20000000000 */
[----:B------:R-:W-:Y:S01]  /*b7c0*/  @!P3 IMAD.IADD R4, R4, 0x1, -R9 ;  /* 0x000000010404b824 */ /* 0x000fe200078e0a09 */
[----:B------:R-:W-:-:S02]  /*b7d0*/  ISETP.GE.AND P3, PT, R15, RZ, PT ;  /* 0x000000ff0f00720c */ /* 0x000fc40003f66270 */
[----:B------:R-:W-:Y:S01]  /*b7e0*/  IADD3 R11, R28, 0x27, RZ ;  /* 0x000000271c0b7810 */ /* 0x000fe20007ffe0ff */
[----:B0-----:R-:W-:Y:S02]  /*b7f0*/  IMAD.MOV.U32 R2, RZ, RZ, R5 ;  /* 0x000000ffff027224 */ /* 0x001fe400078e0005 */
[----:B------:R-:W-:Y:S02]  /*b800*/  IMAD.MOV.U32 R5, RZ, RZ, R10 ;  /* 0x000000ffff057224 */ /* 0x000fe400078e000a */
[----:B------:R-:W-:Y:S02]  /*b810*/  @!P4 IMAD.MOV R2, RZ, RZ, -R2 ;  /* 0x000000ffff02c224 */ /* 0x000fe400078e0a02 */
[--C-:B------:R-:W-:Y:S01]  /*b820*/  @!P6 IMAD.IADD R17, R17, 0x1, -R9.reuse ;  /* 0x000000011111e824 */ /* 0x100fe200078e0a09 */
[----:B------:R-:W-:Y:S01]  /*b830*/  ISETP.GT.U32.AND P6, PT, R9, R0, PT ;  /* 0x000000000900720c */ /* 0x000fe20003fc4070 */
[----:B------:R-:W-:Y:S01]  /*b840*/  IMAD.HI.U32 R10, R7, R5, RZ ;  /* 0x00000005070a7227 */ /* 0x000fe200078e00ff */
[----:B------:R0:W-:Y:S03]  /*b850*/  STL [R1+0x74], R2 ;  /* 0x0000740201007387 */ /* 0x0001e60000100800 */
[----:B------:R-:W-:Y:S01]  /*b860*/  @!P5 IMAD.IADD R19, R19, 0x1, -R9 ;  /* 0x000000011313d824 */ /* 0x000fe200078e0a09 */
[----:B------:R-:W-:Y:S01]  /*b870*/  ISETP.GT.U32.AND P5, PT, R9, R21, PT ;  /* 0x000000150900720c */ /* 0x000fe20003fa4070 */
[----:B------:R-:W-:-:S03]  /*b880*/  IMAD.MOV R10, RZ, RZ, -R10 ;  /* 0x000000ffff0a7224 */ /* 0x000fc600078e0a0a */
[C---:B------:R-:W-:Y:S01]  /*b890*/  ISETP.GT.U32.AND P4, PT, R9.reuse, R19, PT ;  /* 0x000000130900720c */ /* 0x040fe20003f84070 */
[----:B------:R-:W-:Y:S01]  /*b8a0*/  IMAD R5, R9, R10, R5 ;  /* 0x0000000a09057224 */ /* 0x000fe200078e0205 */
[----:B------:R-:W-:Y:S01]  /*b8b0*/  IABS R10, R20 ;  /* 0x00000014000a7213 */ /* 0x000fe20000000000 */
[----:B0-----:R-:W-:Y:S01]  /*b8c0*/  IMAD.MOV.U32 R2, RZ, RZ, R4 ;  /* 0x000000ffff027224 */ /* 0x001fe200078e0004 */
[----:B------:R-:W-:Y:S01]  /*b8d0*/  IADD3 R4, R28, 0x29, RZ ;  /* 0x000000291c047810 */ /* 0x000fe20007ffe0ff */
[----:B------:R-:W-:Y:S02]  /*b8e0*/  @!P6 IMAD.IADD R0, R0, 0x1, -R9 ;  /* 0x000000010000e824 */ /* 0x000fe400078e0a09 */
[----:B------:R-:W-:Y:S01]  /*b8f0*/  @!P0 IMAD.MOV R2, RZ, RZ, -R2 ;  /* 0x000000ffff028224 */ /* 0x000fe200078e0a02 */
[----:B------:R-:W-:Y:S01]  /*b900*/  IABS R18, R4 ;  /* 0x0000000400127213 */ /* 0x000fe20000000000 */
[----:B------:R-:W-:Y:S01]  /*b910*/  IMAD.HI.U32 R15, R7, R10, RZ ;  /* 0x0000000a070f7227 */ /* 0x000fe200078e00ff */
[----:B------:R-:W-:-:S02]  /*b920*/  ISETP.GE.AND P0, PT, R22, RZ, PT ;  /* 0x000000ff1600720c */ /* 0x000fc40003f06270 */
[----:B------:R0:W-:Y:S01]  /*b930*/  STL [R1+0x6c], R2 ;  /* 0x00006c0201007387 */ /* 0x0001e20000100800 */
[----:B------:R-:W-:Y:S01]  /*b940*/  IMAD.HI.U32 R16, R7, R18, RZ ;  /* 0x0000001207107227 */ /* 0x000fe200078e00ff */
[----:B------:R-:W-:Y:S02]  /*b950*/  ISETP.GE.AND P6, PT, R4, RZ, PT ;  /* 0x000000ff0400720c */ /* 0x000fe40003fc6270 */
[----:B------:R-:W-:Y:S01]  /*b960*/  IADD3 R4, R28, 0x26, RZ ;  /* 0x000000261c047810 */ /* 0x000fe20007ffe0ff */
[--C-:B------:R-:W-:Y:S01]  /*b970*/  @!P5 IMAD.IADD R21, R21, 0x1, -R9.reuse ;  /* 0x000000011515d824 */ /* 0x100fe200078e0a09 */
[----:B------:R-:W-:Y:S01]  /*b980*/  ISETP.GE.AND P5, PT, R6, RZ, PT ;  /* 0x000000ff0600720c */ /* 0x000fe20003fa6270 */
[----:B------:R-:W-:Y:S01]  /*b990*/  IMAD.MOV R16, RZ, RZ, -R16 ;  /* 0x000000ffff107224 */ /* 0x000fe200078e0a10 */
[----:B------:R-:W-:Y:S01]  /*b9a0*/  IABS R6, R11 ;  /* 0x0000000b00067213 */ /* 0x000fe20000000000 */
[----:B------:R-:W-:Y:S01]  /*b9b0*/  @!P4 IMAD.IADD R19, R19, 0x1, -R9 ;  /* 0x000000011313c824 */ /* 0x000fe200078e0a09 */
[----:B------:R-:W-:Y:S01]  /*b9c0*/  ISETP.GT.U32.AND P4, PT, R9, R5, PT ;  /* 0x000000050900720c */ /* 0x000fe20003f84070 */
[----:B0-----:R-:W-:-:S02]  /*b9d0*/  IMAD.MOV.U32 R2, RZ, RZ, R17 ;  /* 0x000000ffff027224 */ /* 0x001fc400078e0011 */
        /* <DEDUP_REMOVED lines=8> */
[----:B------:R-:W-:Y:S01]  /*ba60*/  IABS R17, R4 ;  /* 0x0000000400117213 */ /* 0x000fe20000000000 */
[----:B------:R-:W-:Y:S01]  /*ba70*/  @!P3 IMAD.MOV R15, RZ, RZ, -R15 ;  /* 0x000000ffff0fb224 */ /* 0x000fe200078e0a0f */
[----:B------:R-:W-:Y:S01]  /*ba80*/  ISETP.GT.U32.AND P3, PT, R9, R18, PT ;  /* 0x000000120900720c */ /* 0x000fe20003f64070 */
[----:B------:R-:W-:Y:S01]  /*ba90*/  @!P4 IMAD.IADD R5, R5, 0x1, -R9 ;  /* 0x000000010505c824 */ /* 0x000fe200078e0a09 */
[----:B------:R-:W-:-:S02]  /*baa0*/  IADD3 R21, R28, 0x21, RZ ;  /* 0x000000211c157810 */ /* 0x000fc40007ffe0ff */
[----:B------:R1:W-:Y:S01]  /*bab0*/  STL [R1+0x1c30], R15 ;  /* 0x001c300f01007387 */ /* 0x0003e20000100800 */
[----:B------:R-:W-:Y:S01]  /*bac0*/  @!P2 IMAD.IADD R0, R0, 0x1, -R9 ;  /* 0x000000010000a824 */ /* 0x000fe200078e0a09 */
[C---:B------:R-:W-:Y:S01]  /*bad0*/  ISETP.GT.U32.AND P2, PT, R9.reuse, R10, PT ;  /* 0x0000000a0900720c */ /* 0x040fe20003f44070 */
[----:B0-----:R-:W-:Y:S01]  /*bae0*/  IMAD.MOV.U32 R2, RZ, RZ, R19 ;  /* 0x000000ffff027224 */ /* 0x001fe200078e0013 */
[----:B------:R-:W-:Y:S01]  /*baf0*/  ISETP.GT.U32.AND P4, PT, R9, R5, PT ;  /* 0x000000050900720c */ /* 0x000fe20003f84070 */
[----:B------:R-:W-:Y:S01]  /*bb00*/  IMAD.HI.U32 R19, R7, R6, RZ ;  /* 0x0000000607137227 */ /* 0x000fe200078e00ff */
[----:B------:R-:W-:-:S03]  /*bb10*/  IABS R22, R21 ;  /* 0x0000001500167213 */ /* 0x000fc60000000000 */
[----:B------:R-:W-:Y:S01]  /*bb20*/  @!P3 IMAD.IADD R18, R18, 0x1, -R9 ;  /* 0x000000011212b824 */ /* 0x000fe200078e0a09 */
[----:B-1----:R-:W-:Y:S01]  /*bb30*/  IADD3 R15, R28, 0x7, RZ ;  /* 0x000000071c0f7810 */ /* 0x002fe20007ffe0ff */
[----:B------:R-:W-:Y:S02]  /*bb40*/  IMAD.MOV R19, RZ, RZ, -R19 ;  /* 0x000000ffff137224 */ /* 0x000fe400078e0a13 */
[----:B------:R-:W-:Y:S01]  /*bb50*/  IMAD.MOV.U32 R3, RZ, RZ, R0 ;  /* 0x000000ffff037224 */ /* 0x000fe200078e0000 */
[C---:B------:R-:W-:Y:S01]  /*bb60*/  ISETP.GT.U32.AND P3, PT, R9.reuse, R18, PT ;  /* 0x000000120900720c */ /* 0x040fe20003f64070 */
[C---:B------:R-:W-:Y:S02]  /*bb70*/  IMAD R6, R9.reuse, R19, R6 ;  /* 0x0000001309067224 */ /* 0x040fe400078e0206 */
[----:B------:R-:W-:Y:S02]  /*bb80*/  @!P2 IMAD.IADD R10, R10, 0x1, -R9 ;  /* 0x000000010a0aa824 */ /* 0x000fe400078e0a09 */
[----:B------:R-:W-:Y:S01]  /*bb90*/  @!P1 IMAD.MOV R2, RZ, RZ, -R2 ;  /* 0x000000ffff029224 */ /* 0x000fe200078e0a02 */
[----:B------:R-:W-:Y:S01]  /*bba0*/  ISETP.GE.AND P1, PT, R20, RZ, PT ;  /* 0x000000ff1400720c */ /* 0x000fe20003f26270 */
[----:B------:R-:W-:Y:S01]  /*bbb0*/  @!P0 IMAD.MOV R3, RZ, RZ, -R3 ;  /* 0x000000ffff038224 */ /* 0x000fe200078e0a03 */
[----:B------:R-:W-:Y:S01]  /*bbc0*/  ISETP.GT.U32.AND P0, PT, R9, R6, PT ;  /* 0x000000060900720c */ /* 0x000fe20003f04070 */
[----:B------:R-:W-:Y:S01]  /*bbd0*/  IMAD.HI.U32 R0, R7, R17, RZ ;  /* 0x0000001107007227 */ /* 0x000fe200078e00ff */
[----:B------:R-:W-:Y:S01]  /*bbe0*/  ISETP.GT.U32.AND P2, PT, R9, R10, PT ;  /* 0x0000000a0900720c */ /* 0x000fe20003f44070 */
[----:B------:R0:W-:Y:S01]  /*bbf0*/  STL [R1+0x44], R2 ;  /* 0x0000440201007387 */ /* 0x0001e20000100800 */
[----:B------:R-:W-:Y:S01]  /*bc00*/  IABS R20, R16 ;  /* 0x0000001000147213 */ /* 0x000fe20000000000 */
[----:B------:R-:W-:Y:S01]  /*bc10*/  @!P4 IMAD.IADD R5, R5, 0x1, -R9 ;  /* 0x000000010505c824 */ /* 0x000fe200078e0a09 */
[----:B------:R-:W-:Y:S01]  /*bc20*/  ISETP.GE.AND P4, PT, R11, RZ, PT ;  /* 0x000000ff0b00720c */ /* 0x000fe20003f86270 */
[----:B------:R-:W-:Y:S01]  /*bc30*/  IMAD.MOV R0, RZ, RZ, -R0 ;  /* 0x000000ffff007224 */ /* 0x000fe200078e0a00 */
[----:B------:R1:W-:Y:S01]  /*bc40*/  STL [R1+0x4c], R3 ;  /* 0x00004c0301007387 */ /* 0x0003e20000100800 */
[----:B------:R-:W-:-:S02]  /*bc50*/  IMAD.MOV.U32 R11, RZ, RZ, R20 ;  /* 0x000000ffff0b7224 */ /* 0x000fc400078e0014 */
[----:B------:R-:W-:Y:S01]  /*bc60*/  @!P3 IMAD.IADD R18, R18, 0x1, -R9 ;  /* 0x000000011212b824 */ /* 0x000fe200078e0a09 */
[----:B------:R-:W-:Y:S01]  /*bc70*/  ISETP.GE.AND P3, PT, R16, RZ, PT ;  /* 0x000000ff1000720c */ /* 0x000fe20003f66270 */
[----:B------:R-:W-:Y:S02]  /*bc80*/  IMAD R16, R9, R0, R17 ;  /* 0x0000000009107224 */ /* 0x000fe400078e0211 */
[----:B------:R-:W-:-:S04]  /*bc90*/  IMAD.HI.U32 R19, R7, R11, RZ ;  /* 0x0000000b07137227 */ /* 0x000fc800078e00ff */
[--C-:B------:R-:W-:Y:S02]  /*bca0*/  @!P0 IMAD.IADD R6, R6, 0x1, -R9.reuse ;  /* 0x0000000106068824 */ /* 0x100fe400078e0a09 */
[----:B------:R-:W-:Y:S01]  /*bcb0*/  @!P2 IMAD.IADD R10, R10, 0x1, -R9 ;  /* 0x000000010a0aa824 */ /* 0x000fe200078e0a09 */
[C---:B------:R-:W-:Y:S01]  /*bcc0*/  ISETP.GT.U32.AND P2, PT, R9.reuse, R16, PT ;  /* 0x000000100900720c */ /* 0x040fe20003f44070 */
[----:B0-----:R-:W-:Y:S01]  /*bcd0*/  IMAD.MOV.U32 R2, RZ, RZ, R5 ;  /* 0x000000ffff027224 */ /* 0x001fe200078e0005 */
[C---:B------:R-:W-:Y:S01]  /*bce0*/  ISETP.GT.U32.AND P0, PT, R9.reuse, R6, PT ;  /* 0x000000060900720c */ /* 0x040fe20003f04070 */
[----:B------:R-:W-:Y:S01]  /*bcf0*/  IMAD.MOV R19, RZ, RZ, -R19 ;  /* 0x000000ffff137224 */ /* 0x000fe200078e0a13 */
[----:B------:R-:W-:Y:S01]  /*bd00*/  IADD3 R5, R28, 0x22, RZ ;  /* 0x000000221c057810 */ /* 0x000fe20007ffe0ff */
[----:B------:R-:W-:Y:S01]  /*bd10*/  @!P5 IMAD.MOV R2, RZ, RZ, -R2 ;  /* 0x000000ffff02d224 */ /* 0x000fe200078e0a02 */
[----:B------:R-:W-:Y:S01]  /*bd20*/  ISETP.GE.AND P5, PT, R4, RZ, PT ;  /* 0x000000ff0400720c */ /* 0x000fe20003fa6270 */
[C---:B------:R-:W-:Y:S01]  /*bd30*/  IMAD R11, R9.reuse, R19, R11 ;  /* 0x00000013090b7224 */ /* 0x040fe200078e020b */
[C---:B------:R-:W-:Y:S01]  /*bd40*/  IADD3 R19, R28.reuse, 0x23, RZ ;  /* 0x000000231c137810 */ /* 0x040fe20007ffe0ff */
[----:B-1----:R-:W-:Y:S01]  /*bd50*/  IMAD.MOV.U32 R3, RZ, RZ, R18 ;  /* 0x000000ffff037224 */ /* 0x002fe200078e0012 */
[----:B------:R-:W-:Y:S01]  /*bd60*/  IADD3 R4, R28, 0x24, RZ ;  /* 0x000000241c047810 */ /* 0x000fe20007ffe0ff */
[----:B------:R0:W-:Y:S01]  /*bd70*/  STL [R1+0x54], R2 ;  /* 0x0000540201007387 */ /* 0x0001e20000100800 */
[----:B------:R-:W-:Y:S01]  /*bd80*/  IABS R20, R19 ;  /* 0x0000001300147213 */ /* 0x000fe20000000000 */
[----:B------:R-:W-:Y:S01]  /*bd90*/  @!P2 IMAD.IADD R16, R16, 0x1, -R9 ;  /* 0x000000011010a824 */ /* 0x000fe200078e0a09 */
[----:B------:R-:W-:Y:S01]  /*bda0*/  IABS R0, R4 ;  /* 0x0000000400007213 */ /* 0x000fe20000000000 */
[----:B------:R-:W-:Y:S01]  /*bdb0*/  @!P6 IMAD.MOV R3, RZ, RZ, -R3 ;  /* 0x000000ffff03e224 */ /* 0x000fe200078e0a03 */
[C---:B------:R-:W-:Y:S01]  /*bdc0*/  ISETP.GT.U32.AND P6, PT, R9.reuse, R11, PT ;  /* 0x0000000b0900720c */ /* 0x040fe20003fc4070 */
[----:B------:R-:W-:Y:S01]  /*bdd0*/  IMAD.MOV.U32 R18, RZ, RZ, R20 ;  /* 0x000000ffff127224 */ /* 0x000fe200078e0014 */
[----:B------:R-:W-:Y:S01]  /*bde0*/  ISETP.GT.U32.AND P2, PT, R9, R16, PT ;  /* 0x000000100900720c */ /* 0x000fe20003f44070 */
[----:B------:R-:W-:Y:S01]  /*bdf0*/  IMAD.HI.U32 R20, R7, R0, RZ ;  /* 0x0000000007147227 */ /* 0x000fe200078e00ff */
[----:B------:R-:W-:Y:S01]  /*be00*/  STL [R1+0x50], R3 ;  /* 0x0000500301007387 */ /* 0x000fe20000100800 */
[----:B------:R-:W-:-:S02]  /*be10*/  IABS R17, R5 ;  /* 0x0000000500117213 */ /* 0x000fc40000000000 */
[----:B0-----:R-:W-:Y:S02]  /*be20*/  IMAD.MOV.U32 R2, RZ, RZ, R10 ;  /* 0x000000ffff027224 */ /* 0x001fe400078e000a */
[----:B------:R-:W-:Y:S01]  /*be30*/  @!P0 IMAD.IADD R6, R6, 0x1, -R9 ;  /* 0x0000000106068824 */ /* 0x000fe200078e0a09 */
[----:B------:R-:W-:Y:S01]  /*be40*/  ISETP.GE.AND P0, PT, R19, RZ, PT ;  /* 0x000000ff1300720c */ /* 0x000fe20003f06270 */
[----:B------:R-:W-:Y:S01]  /*be50*/  @!P1 IMAD.MOV R2, RZ, RZ, -R2 ;  /* 0x000000ffff029224 */ /* 0x000fe200078e0a02 */
[----:B------:R-:W-:Y:S01]  /*be60*/  ISETP.GE.AND P1, PT, R4, RZ, PT ;  /* 0x000000ff0400720c */ /* 0x000fe20003f26270 */
[----:B------:R-:W-:-:S03]  /*be70*/  IMAD.HI.U32 R10, R7, R18, RZ ;  /* 0x00000012070a7227 */ /* 0x000fc600078e00ff */
[----:B------:R0:W-:Y:S01]  /*be80*/  STL [R1+0x20c], R2 ;  /* 0x00020c0201007387 */ /* 0x0001e20000100800 */
[----:B------:R-:W-:Y:S01]  /*be90*/  IMAD.MOV R19, RZ, RZ, -R20 ;  /* 0x000000ffff137224 */ /* 0x000fe200078e0a14 */
[C---:B------:R-:W-:Y:S01]  /*bea0*/  IADD3 R20, R28.reuse, 0x20, RZ ;  /* 0x000000201c147810 */ /* 0x040fe20007ffe0ff */
[----:B------:R-:W-:Y:S02]  /*beb0*/  IMAD.MOV R10, RZ, RZ, -R10 ;  /* 0x000000ffff0a7224 */ /* 0x000fe400078e0a0a */
[C---:B------:R-:W-:Y:S01]  /*bec0*/  IMAD R0, R9.reuse, R19, R0 ;  /* 0x0000001309007224 */ /* 0x040fe200078e0200 */
[----:B------:R-:W-:Y:S01]  /*bed0*/  IADD3 R19, R28, 0x1f, RZ ;  /* 0x0000001f1c137810 */ /* 0x000fe20007ffe0ff */
[C---:B------:R-:W-:Y:S02]  /*bee0*/  IMAD R18, R9.reuse, R10, R18 ;  /* 0x0000000a09127224 */ /* 0x040fe400078e0212 */
[--C-:B------:R-:W-:Y:S02]  /*bef0*/  @!P2 IMAD.IADD R16, R16, 0x1, -R9.reuse ;  /* 0x000000011010a824 */ /* 0x100fe400078e0a09 */
[----:B0-----:R-:W-:Y:S01]  /*bf00*/  IMAD.MOV.U32 R2, RZ, RZ, R6 ;  /* 0x000000ffff027224 */ /* 0x001fe200078e0006 */
        /* <DEDUP_REMOVED lines=8> */
[----:B------:R-:W-:Y:S02]  /*bf90*/  IMAD.MOV R4, RZ, RZ, -R4 ;  /* 0x000000ffff047224 */ /* 0x000fe400078e0a04 */
[----:B------:R-:W-:-:S04]  /*bfa0*/  IMAD.HI.U32 R23, R7, R22, RZ ;  /* 0x0000001607177227 */ /* 0x000fc800078e00ff */
[--C-:B------:R-:W-:Y:S02]  /*bfb0*/  @!P2 IMAD.IADD R18, R18, 0x1, -R9.reuse ;  /* 0x000000011212a824 */ /* 0x100fe400078e0a09 */
[----:B------:R-:W-:Y:S01]  /*bfc0*/  @!P4 IMAD.IADD R0, R0, 0x1, -R9 ;  /* 0x000000010000c824 */ /* 0x000fe200078e0a09 */
[----:B------:R-:W-:Y:S01]  /*bfd0*/  ISETP.GE.AND P4, PT, R5, RZ, PT ;  /* 0x000000ff0500720c */ /* 0x000fe20003f86270 */
[C---:B------:R-:W-:Y:S01]  /*bfe0*/  IMAD R17, R9.reuse, R4, R17 ;  /* 0x0000000409117224 */ /* 0x040fe200078e0211 */
[----:B------:R-:W-:Y:S01]  /*bff0*/  IABS R4, R19 ;  /* 0x0000001300047213 */ /* 0x000fe20000000000 */
[----:B------:R-:W-:Y:S01]  /*c000*/  IMAD.MOV R23, RZ, RZ, -R23 ;  /* 0x000000ffff177224 */ /* 0x000fe200078e0a17 */
[----:B------:R-:W-:Y:S01]  /*c010*/  ISETP.GT.U32.AND P2, PT, R9, R0, PT ;  /* 0x000000000900720c */ /* 0x000fe20003f44070 */
[----:B------:R-:W-:Y:S01]  /*c020*/  @!P6 IMAD.IADD R11, R11, 0x1, -R9 ;  /* 0x000000010b0be824 */ /* 0x000fe200078e0a09 */
[----:B------:R-:W-:Y:S01]  /*c030*/  ISETP.GT.U32.AND P6, PT, R9, R17, PT ;  /* 0x000000110900720c */ /* 0x000fe20003fc4070 */
[----:B------:R-:W-:-:S02]  /*c040*/  IMAD.MOV.U32 R3, RZ, RZ, R16 ;  /* 0x000000ffff037224 */ /* 0x000fc400078e0010 */
[----:B------:R-:W-:Y:S02]  /*c050*/  IMAD R16, R9, R23, R22 ;  /* 0x0000001709107224 */ /* 0x000fe400078e0216 */
[----:B0-----:R-:W-:Y:S02]  /*c060*/  IMAD.MOV.U32 R2, RZ, RZ, R11 ;  /* 0x000000ffff027224 */ /* 0x001fe400078e000b */
[----:B------:R-:W-:-:S04]  /*c070*/  IMAD.HI.U32 R10, R7, R4, RZ ;  /* 0x00000004070a7227 */ /* 0x000fc800078e00ff */
[----:B------:R-:W-:Y:S01]  /*c080*/  @!P2 IMAD.IADD R0, R0, 0x1, -R9 ;  /* 0x000000010000a824 */ /* 0x000fe200078e0a09 */
[C---:B------:R-:W-:Y:S01]  /*c090*/  ISETP.GT.U32.AND P2, PT, R9.reuse, R16, PT ;  /* 0x000000100900720c */ /* 0x040fe20003f44070 */
[----:B------:R-:W-:Y:S01]  /*c0a0*/  @!P5 IMAD.MOV R3, RZ, RZ, -R3 ;  /* 0x000000ffff03d224 */ /* 0x000fe200078e0a03 */
[----:B------:R-:W-:Y:S01]  /*c0b0*/  ISETP.GT.U32.AND P5, PT, R9, R18, PT ;  /* 0x000000120900720c */ /* 0x000fe20003fa4070 */
[----:B------:R-:W-:Y:S02]  /*c0c0*/  @!P3 IMAD.MOV R2, RZ, RZ, -R2 ;  /* 0x000000ffff02b224 */ /* 0x000fe400078e0a02 */
[----:B------:R-:W-:Y:S01]  /*c0d0*/  @!P6 IMAD.IADD R17, R17, 0x1, -R9 ;  /* 0x000000011111e824 */ /* 0x000fe200078e0a09 */
[----:B------:R-:W-:Y:S01]  /*c0e0*/  STL [R1+0x1d4], R3 ;  /* 0x0001d40301007387 */ /* 0x000fe20000100800 */
[----:B------:R-:W-:Y:S01]  /*c0f0*/  IMAD.MOV R11, RZ, RZ, -R10 ;  /* 0x000000ffff0b7224 */ /* 0x000fe200078e0a0a */
[----:B------:R-:W-:Y:S01]  /*c100*/  ISETP.GE.AND P6, PT, R21, RZ, PT ;  /* 0x000000ff1500720c */ /* 0x000fe20003fc6270 */
[----:B------:R-:W-:Y:S01]  /*c110*/  IMAD.HI.U32 R5, R7, R6, RZ ;  /* 0x0000000607057227 */ /* 0x000fe200078e00ff */
[----:B------:R0:W-:Y:S01]  /*c120*/  STL [R1+0x1c8], R2 ;  /* 0x0001c80201007387 */ /* 0x0001e20000100800 */
[----:B------:R-:W-:-:S02]  /*c130*/  ISETP.GT.U32.AND P3, PT, R9, R17, PT ;  /* 0x000000110900720c */ /* 0x000fc40003f64070 */
[C---:B------:R-:W-:Y:S01]  /*c140*/  IMAD R4, R9.reuse, R11, R4 ;  /* 0x0000000b09047224 */ /* 0x040fe200078e0204 */
[----:B------:R-:W-:Y:S01]  /*c150*/  IADD3 R11, R28, 0x1d, RZ ;  /* 0x0000001d1c0b7810 */ /* 0x000fe20007ffe0ff */
[----:B------:R-:W-:Y:S01]  /*c160*/  @!P2 IMAD.IADD R16, R16, 0x1, -R9 ;  /* 0x000000011010a824 */ /* 0x000fe200078e0a09 */
[----:B------:R-:W-:Y:S01]  /*c170*/  IADD3 R10, R28, 0x1e, RZ ;  /* 0x0000001e1c0a7810 */ /* 0x000fe20007ffe0ff */
[----:B------:R-:W-:Y:S01]  /*c180*/  IMAD.MOV R5, RZ, RZ, -R5 ;  /* 0x000000ffff057224 */ /* 0x000fe200078e0a05 */
[----:B------:R-:W-:Y:S01]  /*c190*/  IABS R21, R11 ;  /* 0x0000000b00157213 */ /* 0x000fe20000000000 */
[----:B------:R-:W-:Y:S01]  /*c1a0*/  @!P5 IMAD.IADD R18, R18, 0x1, -R9 ;  /* 0x000000011212d824 */ /* 0x000fe200078e0a09 */
[----:B------:R-:W-:Y:S01]  /*c1b0*/  ISETP.GE.AND P2, PT, R20, RZ, PT ;  /* 0x000000ff1400720c */ /* 0x000fe20003f46270 */
[----:B0-----:R-:W-:Y:S02]  /*c1c0*/  IMAD.MOV.U32 R2, RZ, RZ, R0 ;  /* 0x000000ffff027224 */ /* 0x001fe400078e0000 */
[C---:B------:R-:W-:Y:S01]  /*c1d0*/  IMAD R6, R9.reuse, R5, R6 ;  /* 0x0000000509067224 */ /* 0x040fe200078e0206 */
[----:B------:R-:W-:Y:S01]  /*c1e0*/  IABS R5, R10 ;  /* 0x0000000a00057213 */ /* 0x000fe20000000000 */
[----:B------:R-:W-:Y:S01]  /*c1f0*/  @!P1 IMAD.MOV R2, RZ, RZ, -R2 ;  /* 0x000000ffff029224 */ /* 0x000fe200078e0a02 */
[C---:B------:R-:W-:Y:S01]  /*c200*/  ISETP.GT.U32.AND P1, PT, R9.reuse, R16, PT ;  /* 0x000000100900720c */ /* 0x040fe20003f24070 */
[----:B------:R-:W-:Y:S01]  /*c210*/  IMAD.MOV.U32 R0, RZ, RZ, R21 ;  /* 0x000000ffff007224 */ /* 0x000fe200078e0015 */
[----:B------:R-:W-:Y:S01]  /*c220*/  ISETP.GT.U32.AND P5, PT, R9, R6, PT ;  /* 0x000000060900720c */ /* 0x000fe20003fa4070 */
[----:B------:R-:W-:Y:S01]  /*c230*/  @!P3 IMAD.IADD R17, R17, 0x1, -R9 ;  /* 0x000000011111b824 */ /* 0x000fe200078e0a09 */
[----:B------:R0:W-:Y:S01]  /*c240*/  STL [R1+0xbc], R2 ;  /* 0x0000bc0201007387 */ /* 0x0001e20000100800 */
[----:B------:R-:W-:Y:S01]  /*c250*/  ISETP.GT.U32.AND P3, PT, R9, R4, PT ;  /* 0x000000040900720c */ /* 0x000fe20003f64070 */
[----:B------:R-:W-:-:S04]  /*c260*/  IMAD.HI.U32 R21, R7, R0, RZ ;  /* 0x0000000007157227 */ /* 0x000fc800078e00ff */
[----:B------:R-:W-:Y:S02]  /*c270*/  IMAD.MOV R21, RZ, RZ, -R21 ;  /* 0x000000ffff157224 */ /* 0x000fe400078e0a15 */
[----:B------:R-:W-:-:S04]  /*c280*/  IMAD.HI.U32 R20, R7, R5, RZ ;  /* 0x0000000507147227 */ /* 0x000fc800078e00ff */
[----:B0-----:R-:W-:Y:S01]  /*c290*/  IMAD.MOV.U32 R2, RZ, RZ, R18 ;  /* 0x000000ffff027224 */ /* 0x001fe200078e0012 */
[----:B------:R-:W-:Y:S01]  /*c2a0*/  IADD3 R18, R28, 0x18, RZ ;  /* 0x000000181c127810 */ /* 0x000fe20007ffe0ff */
[--C-:B------:R-:W-:Y:S02]  /*c2b0*/  @!P1 IMAD.IADD R16, R16, 0x1, -R9.reuse ;  /* 0x0000000110109824 */ /* 0x100fe400078e0a09 */
[----:B------:R-:W-:Y:S02]  /*c2c0*/  @!P0 IMAD.MOV R2, RZ, RZ, -R2 ;  /* 0x000000ffff028224 */ /* 0x000fe400078e0a02 */
[----:B------:R-:W-:Y:S02]  /*c2d0*/  IMAD R0, R9, R21, R0 ;  /* 0x0000001509007224 */ /* 0x000fe400078e0200 */
[--C-:B------:R-:W-:Y:S01]  /*c2e0*/  @!P5 IMAD.IADD R6, R6, 0x1, -R9.reuse ;  /* 0x000000010606d824 */ /* 0x100fe200078e0a09 */
[----:B------:R0:W-:Y:S01]  /*c2f0*/  STL [R1+0x11c], R2 ;  /* 0x00011c0201007387 */ /* 0x0001e20000100800 */
[----:B------:R-:W-:Y:S01]  /*c300*/  @!P3 IMAD.IADD R4, R4, 0x1, -R9 ;  /* 0x000000010404b824 */ /* 0x000fe200078e0a09 */
[----:B------:R-:W-:Y:S01]  /*c310*/  ISETP.GE.AND P5, PT, R19, RZ, PT ;  /* 0x000000ff1300720c */ /* 0x000fe20003fa6270 */
[----:B------:R-:W-:Y:S01]  /*c320*/  IMAD.MOV R20, RZ, RZ, -R20 ;  /* 0x000000ffff147224 */ /* 0x000fe200078e0a14 */
[C---:B------:R-:W-:Y:S01]  /*c330*/  ISETP.GT.U32.AND P3, PT, R9.reuse, R6, PT ;  /* 0x000000060900720c */ /* 0x040fe20003f64070 */
[----:B------:R-:W-:Y:S01]  /*c340*/  IMAD.MOV.U32 R3, RZ, RZ, R17 ;  /* 0x000000ffff037224 */ /* 0x000fe200078e0011 */
[C---:B------:R-:W-:Y:S01]  /*c350*/  ISETP.GT.U32.AND P0, PT, R9.reuse, R4, PT ;  /* 0x000000040900720c */ /* 0x040fe20003f04070 */
[C---:B------:R-:W-:Y:S01]  /*c360*/  IMAD R5, R9.reuse, R20, R5 ;  /* 0x0000001409057224 */ /* 0x040fe200078e0205 */
[----:B------:R-:W-:Y:S01]  /*c370*/  IABS R17, R18 ;  /* 0x0000001200117213 */ /* 0x000fe20000000000 */
[----:B------:R-:W-:Y:S01]  /*c380*/  @!P4 IMAD.MOV R3, RZ, RZ, -R3 ;  /* 0x000000ffff03c224 */ /* 0x000fe200078e0a03 */
[----:B------:R-:W-:Y:S01]  /*c390*/  ISETP.GE.AND P4, PT, R10, RZ, PT ;  /* 0x000000ff0a00720c */ /* 0x000fe20003f86270 */
[----:B0-----:R-:W-:Y:S01]  /*c3a0*/  IMAD.MOV.U32 R2, RZ, RZ, R16 ;  /* 0x000000ffff027224 */ /* 0x001fe200078e0010 */
[----:B------:R-:W-:-:S02]  /*c3b0*/  ISETP.GT.U32.AND P1, PT, R9, R5, PT ;  /* 0x000000050900720c */ /* 0x000fc40003f24070 */
[----:B------:R-:W-:Y:S01]  /*c3c0*/  IADD3 R10, R28, 0x1c, RZ ;  /* 0x0000001c1c0a7810 */ /* 0x000fe20007ffe0ff */
[----:B------:R-:W-:Y:S01]  /*c3d0*/  @!P6 IMAD.MOV R2, RZ, RZ, -R2 ;  /* 0x000000ffff02e224 */ /* 0x000fe200078e0a02 */
[----:B------:R-:W-:Y:S01]  /*c3e0*/  ISETP.GT.U32.AND P6, PT, R9, R0, PT ;  /* 0x000000000900720c */ /* 0x000fe20003fc4070 */
[--C-:B------:R-:W-:Y:S01]  /*c3f0*/  @!P3 IMAD.IADD R6, R6, 0x1, -R9.reuse ;  /* 0x000000010606b824 */ /* 0x100fe200078e0a09 */
[----:B------:R-:W-:Y:S01]  /*c400*/  IABS R21, R10 ;  /* 0x0000000a00157213 */ /* 0x000fe20000000000 */
[----:B------:R0:W-:Y:S01]  /*c410*/  STL [R1+0x124], R3 ;  /* 0x0001240301007387 */ /* 0x0001e20000100800 */
[--C-:B------:R-:W-:Y:S01]  /*c420*/  @!P0 IMAD.IADD R4, R4, 0x1, -R9.reuse ;  /* 0x0000000104048824 */ /* 0x100fe200078e0a09 */
[----:B------:R-:W-:Y:S02]  /*c430*/  ISETP.GE.AND P3, PT, R11, RZ, PT ;  /* 0x000000ff0b00720c */ /* 0x000fe40003f66270 */
[----:B------:R1:W-:Y:S01]  /*c440*/  STL [R1+0x13c], R2 ;  /* 0x00013c0201007387 */ /* 0x0003e20000100800 */
[----:B------:R-:W-:Y:S01]  /*c450*/  IADD3 R11, R28, 0x1b, RZ ;  /* 0x0000001b1c0b7810 */ /* 0x000fe20007ffe0ff */
[----:B------:R-:W-:Y:S01]  /*c460*/  @!P1 IMAD.IADD R5, R5, 0x1, -R9 ;  /* 0x0000000105059824 */ /* 0x000fe200078e0a09 */
[----:B------:R-:W-:-:S02]  /*c470*/  ISETP.GE.AND P0, PT, R10, RZ, PT ;  /* 0x000000ff0a00720c */ /* 0x000fc40003f06270 */
[----:B------:R-:W-:Y:S01]  /*c480*/  ISETP.GE.AND P1, PT, R11, RZ, PT ;  /* 0x000000ff0b00720c */ /* 0x000fe20003f26270 */
[----:B------:R-:W-:Y:S01]  /*c490*/  @!P6 IMAD.IADD R0, R0, 0x1, -R9 ;  /* 0x000000010000e824 */ /* 0x000fe200078e0a09 */
[----:B------:R-:W-:Y:S01]  /*c4a0*/  IABS R11, R11 ;  /* 0x0000000b000b7213 */ /* 0x000fe20000000000 */
[----:B0-----:R-:W-:Y:S01]  /*c4b0*/  IMAD.MOV.U32 R3, RZ, RZ, R6 ;  /* 0x000000ffff037224 */ /* 0x001fe200078e0006 */
[C---:B------:R-:W-:Y:S01]  /*c4c0*/  IADD3 R10, R28.reuse, 0x1a, RZ ;  /* 0x0000001a1c0a7810 */ /* 0x040fe20007ffe0ff */
[----:B------:R-:W-:Y:S01]  /*c4d0*/  IMAD.HI.U32 R6, R7, R21, RZ ;  /* 0x0000001507067227 */ /* 0x000fe200078e00ff */
[----:B------:R-:W-:Y:S02]  /*c4e0*/  ISETP.GT.U32.AND P6, PT, R9, R0, PT ;  /* 0x000000000900720c */ /* 0x000fe40003fc4070 */
[C---:B------:R-:W-:Y:S01]  /*c4f0*/  IADD3 R20, R28.reuse, 0x17, RZ ;  /* 0x000000171c147810 */ /* 0x040fe20007ffe0ff */
[----:B-1----:R-:W-:Y:S01]  /*c500*/  IMAD.MOV.U32 R2, RZ, RZ, R4 ;  /* 0x000000ffff027224 */ /* 0x002fe200078e0004 */
[----:B------:R-:W-:Y:S01]  /*c510*/  IADD3 R19, R28, 0x16, RZ ;  /* 0x000000161c137810 */ /* 0x000fe20007ffe0ff */
[----:B------:R-:W-:-:S02]  /*c520*/  IMAD.MOV R4, RZ, RZ, -R6 ;  /* 0x000000ffff047224 */ /* 0x000fc400078e0a06 */
[----:B------:R-:W-:Y:S01]  /*c530*/  @!P2 IMAD.MOV R3, RZ, RZ, -R3 ;  /* 0x000000ffff03a224 */ /* 0x000fe200078e0a03 */
[C---:B------:R-:W-:Y:S01]  /*c540*/  ISETP.GT.U32.AND P2, PT, R9.reuse, R5, PT ;  /* 0x000000050900720c */ /* 0x040fe20003f44070 */
[C---:B------:R-:W-:Y:S02]  /*c550*/  IMAD R21, R9.reuse, R4, R21 ;  /* 0x0000000409157224 */ /* 0x040fe400078e0215 */
[----:B------:R-:W-:Y:S01]  /*c560*/  IMAD.MOV.U32 R6, RZ, RZ, R11 ;  /* 0x000000ffff067224 */ /* 0x000fe200078e000b */
[----:B------:R-:W-:Y:S01]  /*c570*/  STL [R1+0x154], R3 ;  /* 0x0001540301007387 */ /* 0x000fe20000100800 */
[----:B------:R-:W-:Y:S01]  /*c580*/  @!P6 IMAD.IADD R0, R0, 0x1, -R9 ;  /* 0x000000010000e824 */ /* 0x000fe200078e0a09 */
[----:B------:R-:W-:Y:S01]  /*c590*/  ISETP.GT.U32.AND P6, PT, R9, R21, PT ;  /* 0x000000150900720c */ /* 0x000fe20003fc4070 */
[----:B------:R-:W-:Y:S01]  /*c5a0*/  IMAD.HI.U32 R4, R7, R6, RZ ;  /* 0x0000000607047227 */ /* 0x000fe200078e00ff */
[----:B------:R-:W-:-:S03]  /*c5b0*/  IADD3 R11, R28, 0x19, RZ ;  /* 0x000000191c0b7810 */ /* 0x000fc60007ffe0ff */
[----:B------:R-:W-:Y:S01]  /*c5c0*/  @!P5 IMAD.MOV R2, RZ, RZ, -R2 ;  /* 0x000000ffff02d224 */ /* 0x000fe200078e0a02 */
[----:B------:R-:W-:Y:S01]  /*c5d0*/  ISETP.GE.AND P5, PT, R10, RZ, PT ;  /* 0x000000ff0a00720c */ /* 0x000fe20003fa6270 */
[--C-:B------:R-:W-:Y:S01]  /*c5e0*/  @!P2 IMAD.IADD R5, R5, 0x1, -R9.reuse ;  /* 0x000000010505a824 */ /* 0x100fe200078e0a09 */
[----:B------:R-:W-:Y:S01]  /*c5f0*/  IABS R10, R10 ;  /* 0x0000000a000a7213 */ /* 0x000fe20000000000 */
[----:B------:R-:W-:Y:S01]  /*c600*/  IMAD.MOV R4, RZ, RZ, -R4 ;  /* 0x000000ffff047224 */ /* 0x000fe200078e0a04 */
[----:B------:R0:W-:Y:S01]  /*c610*/  STL [R1+0x15c], R2 ;  /* 0x00015c0201007387 */ /* 0x0001e20000100800 */
[----:B------:R-:W-:Y:S01]  /*c620*/  ISETP.GE.AND P2, PT, R11, RZ, PT ;  /* 0x000000ff0b00720c */ /* 0x000fe20003f46270 */
[----:B------:R-:W-:Y:S01]  /*c630*/  @!P3 IMAD.MOV R0, RZ, RZ, -R0 ;  /* 0x000000ffff00b224 */ /* 0x000fe200078e0a00 */
[----:B------:R-:W-:Y:S01]  /*c640*/  IABS R11, R11 ;  /* 0x0000000b000b7213 */ /* 0x000fe20000000000 */
[----:B------:R-:W-:Y:S01]  /*c650*/  IMAD R6, R9, R4, R6 ;  /* 0x0000000409067224 */ /* 0x000fe200078e0206 */
[----:B------:R-:W-:Y:S01]  /*c660*/  IABS R4, R20 ;  /* 0x0000001400047213 */ /* 0x000fe20000000000 */
[----:B------:R-:W-:-:S02]  /*c670*/  @!P6 IMAD.IADD R21, R21, 0x1, -R9 ;  /* 0x000000011515e824 */ /* 0x000fc400078e0a09 */
[----:B------:R-:W-:-:S03]  /*c680*/  IMAD.HI.U32 R16, R7, R10, RZ ;  /* 0x0000000a07107227 */ /* 0x000fc600078e00ff */
[C---:B------:R-:W-:Y:S01]  /*c690*/  ISETP.GT.U32.AND P6, PT, R9.reuse, R21, PT ;  /* 0x000000150900720c */ /* 0x040fe20003fc4070 */
[----:B0-----:R-:W-:Y:S02]  /*c6a0*/  IMAD.MOV.U32 R2, RZ, RZ, R5 ;  /* 0x000000ffff027224 */ /* 0x001fe400078e0005 */
[----:B------:R-:W-:Y:S02]  /*c6b0*/  IMAD.MOV R16, RZ, RZ, -R16 ;  /* 0x000000ffff107224 */ /* 0x000fe400078e0a10 */
[----:B------:R-:W-:Y:S01]  /*c6c0*/  @!P4 IMAD.MOV R2, RZ, RZ, -R2 ;  /* 0x000000ffff02c224 */ /* 0x000fe200078e0a02 */
[C---:B------:R-:W-:Y:S01]  /*c6d0*/  ISETP.GT.U32.AND P4, PT, R9.reuse, R6, PT ;  /* 0x000000060900720c */ /* 0x040fe20003f84070 */
[----:B------:R-:W-:Y:S02]  /*c6e0*/  IMAD R10, R9, R16, R10 ;  /* 0x00000010090a7224 */ /* 0x000fe400078e020a */
[----:B------:R-:W-:Y:S01]  /*c6f0*/  IMAD.HI.U32 R16, R7, R17, RZ ;  /* 0x0000001107107227 */ /* 0x000fe200078e00ff */
[----:B------:R-:W-:Y:S02]  /*c700*/  STL [R1+0x134], R2 ;  /* 0x0001340201007387 */ /* 0x000fe40000100800 */
[----:B------:R-:W-:Y:S01]  /*c710*/  ISETP.GT.U32.AND P3, PT, R9, R10, PT ;  /* 0x0000000a0900720c */ /* 0x000fe20003f64070 */
[----:B------:R-:W-:Y:S01]  /*c720*/  IMAD.HI.U32 R22, R7, R11, RZ ;  /* 0x0000000b07167227 */ /* 0x000fe200078e00ff */
[----:B------:R0:W-:Y:S03]  /*c730*/  STL [R1+0x130], R0 ;  /* 0x0001300001007387 */ /* 0x0001e60000100800 */
[----:B------:R-:W-:-:S02]  /*c740*/  IMAD.MOV R16, RZ, RZ, -R16 ;  /* 0x000000ffff107224 */ /* 0x000fc400078e0a10 */
[--C-:B------:R-:W-:Y:S02]  /*c750*/  @!P6 IMAD.IADD R21, R21, 0x1, -R9.reuse ;  /* 0x000000011515e824 */ /* 0x100fe400078e0a09 */
[----:B------:R-:W-:Y:S02]  /*c760*/  @!P4 IMAD.IADD R6, R6, 0x1, -R9 ;  /* 0x000000010606c824 */ /* 0x000fe400078e0a09 */
[----:B------:R-:W-:Y:S01]  /*c770*/  IMAD.MOV R22, RZ, RZ, -R22 ;  /* 0x000000ffff167224 */ /* 0x000fe200078e0a16 */
[----:B0-----:R-:W-:Y:S01]  /*c780*/  IABS R0, R19 ;  /* 0x0000001300007213 */ /* 0x001fe20000000000 */
[C---:B------:R-:W-:Y:S01]  /*c790*/  IMAD R17, R9.reuse, R16, R17 ;  /* 0x0000001009117224 */ /* 0x040fe200078e0211 */
[----:B------:R-:W-:Y:S01]  /*c7a0*/  ISETP.GT.U32.AND P4, PT, R9, R6, PT ;  /* 0x000000060900720c */ /* 0x000fe20003f84070 */
[----:B------:R-:W-:Y:S01]  /*c7b0*/  IMAD.MOV.U32 R13, RZ, RZ, R21 ;  /* 0x000000ffff0d7224 */ /* 0x000fe200078e0015 */
[----:B------:R-:W-:Y:S01]  /*c7c0*/  IADD3 R16, R28, 0x14, RZ ;  /* 0x000000141c107810 */ /* 0x000fe20007ffe0ff */
[----:B------:R-:W-:-:S03]  /*c7d0*/  IMAD.HI.U32 R5, R7, R4, RZ ;  /* 0x0000000407057227 */ /* 0x000fc600078e00ff */
[----:B------:R-:W-:Y:S01]  /*c7e0*/  IABS R21, R16 ;  /* 0x0000001000157213 */ /* 0x000fe20000000000 */
[C---:B------:R-:W-:Y:S02]  /*c7f0*/  IMAD R11, R9.reuse, R22, R11 ;  /* 0x00000016090b7224 */ /* 0x040fe400078e020b */
[----:B------:R-:W-:Y:S01]  /*c800*/  @!P0 IMAD.MOV R13, RZ, RZ, -R13 ;  /* 0x000000ffff0d8224 */ /* 0x000fe200078e0a0d */
[C---:B------:R-:W-:Y:S01]  /*c810*/  ISETP.GT.U32.AND P0, PT, R9.reuse, R17, PT ;  /* 0x000000110900720c */ /* 0x040fe20003f04070 */
[----:B------:R-:W-:Y:S01]  /*c820*/  IMAD.MOV R5, RZ, RZ, -R5 ;  /* 0x000000ffff057224 */ /* 0x000fe200078e0a05 */
[C---:B------:R-:W-:Y:S01]  /*c830*/  ISETP.GT.U32.AND P6, PT, R9.reuse, R11, PT ;  /* 0x0000000b0900720c */ /* 0x040fe20003fc4070 */
[--C-:B------:R-:W-:Y:S01]  /*c840*/  @!P3 IMAD.IADD R10, R10, 0x1, -R9.reuse ;  /* 0x000000010a0ab824 */ /* 0x100fe200078e0a09 */
[----:B------:R-:W-:Y:S01]  /*c850*/  STL [R1+0x1c00], R13 ;  /* 0x001c000d01007387 */ /* 0x000fe20000100800 */
[C---:B------:R-:W-:Y:S01]  /*c860*/  IMAD R4, R9.reuse, R5, R4 ;  /* 0x0000000509047224 */ /* 0x040fe200078e0204 */
[----:B------:R-:W-:Y:S01]  /*c870*/  IADD3 R5, R28, 0x15, RZ ;  /* 0x000000151c057810 */ /* 0x000fe20007ffe0ff */
[----:B------:R-:W-:Y:S01]  /*c880*/  @!P4 IMAD.IADD R6, R6, 0x1, -R9 ;  /* 0x000000010606c824 */ /* 0x000fe200078e0a09 */
[----:B------:R-:W-:Y:S01]  /*c890*/  ISETP.GT.U32.AND P3, PT, R9, R10, PT ;  /* 0x0000000a0900720c */ /* 0x000fe20003f64070 */
[----:B------:R-:W-:Y:S01]  /*c8a0*/  IMAD.HI.U32 R23, R7, R0, RZ ;  /* 0x0000000007177227 */ /* 0x000fe200078e00ff */
[----:B------:R-:W-:-:S02]  /*c8b0*/  ISETP.GT.U32.AND P4, PT, R9, R4, PT ;  /* 0x000000040900720c */ /* 0x000fc40003f84070 */
[----:B------:R-:W-:Y:S01]  /*c8c0*/  IABS R22, R5 ;  /* 0x0000000500167213 */ /* 0x000fe20000000000 */
[----:B------:R-:W-:Y:S02]  /*c8d0*/  IMAD.MOV.U32 R12, RZ, RZ, R6 ;  /* 0x000000ffff0c7224 */ /* 0x000fe400078e0006 */
[----:B------:R-:W-:Y:S01]  /*c8e0*/  @!P0 IMAD.IADD R17, R17, 0x1, -R9 ;  /* 0x0000000111118824 */ /* 0x000fe200078e0a09 */
[----:B------:R-:W-:Y:S01]  /*c8f0*/  ISETP.GE.AND P0, PT, R18, RZ, PT ;  /* 0x000000ff1200720c */ /* 0x000fe20003f06270 */
[----:B------:R-:W-:Y:S02]  /*c900*/  IMAD.MOV R23, RZ, RZ, -R23 ;  /* 0x000000ffff177224 */ /* 0x000fe400078e0a17 */
[----:B------:R-:W-:Y:S02]  /*c910*/  @!P6 IMAD.IADD R11, R11, 0x1, -R9 ;  /* 0x000000010b0be824 */ /* 0x000fe400078e0a09 */
[----:B------:R-:W-:Y:S01]  /*c920*/  @!P1 IMAD.MOV R12, RZ, RZ, -R12 ;  /* 0x000000ffff0c9224 */ /* 0x000fe200078e0a0c */
[C---:B------:R-:W-:Y:S01]  /*c930*/  ISETP.GT.U32.AND P1, PT, R9.reuse, R17, PT ;  /* 0x000000110900720c */ /* 0x040fe20003f24070 */
[C---:B------:R-:W-:Y:S01]  /*c940*/  IMAD R0, R9.reuse, R23, R0 ;  /* 0x0000001709007224 */ /* 0x040fe200078e0200 */
[----:B------:R-:W-:Y:S01]  /*c950*/  ISETP.GT.U32.AND P6, PT, R9, R11, PT ;  /* 0x0000000b0900720c */ /* 0x000fe20003fc4070 */
[C---:B------:R-:W-:Y:S01]  /*c960*/  IMAD.HI.U32 R23, R7.reuse, R22, RZ ;  /* 0x0000001607177227 */ /* 0x040fe200078e00ff */
[----:B------:R-:W-:Y:S03]  /*c970*/  STL [R1+0x1c04], R12 ;  /* 0x001c040c01007387 */ /* 0x000fe60000100800 */
[----:B------:R-:W-:-:S04]  /*c980*/  IMAD.HI.U32 R6, R7, R21, RZ ;  /* 0x0000001507067227 */ /* 0x000fc800078e00ff */
[----:B------:R-:W-:Y:S01]  /*c990*/  @!P3 IMAD.IADD R10, R10, 0x1, -R9 ;  /* 0x000000010a0ab824 */ /* 0x000fe200078e0a09 */
[----:B------:R-:W-:Y:S01]  /*c9a0*/  ISETP.GT.U32.AND P3, PT, R9, R0, PT ;  /* 0x000000000900720c */ /* 0x000fe20003f64070 */
[----:B------:R-:W-:Y:S02]  /*c9b0*/  IMAD.MOV R23, RZ, RZ, -R23 ;  /* 0x000000ffff177224 */ /* 0x000fe400078e0a17 */
[--C-:B------:R-:W-:Y:S01]  /*c9c0*/  @!P4 IMAD.IADD R4, R4, 0x1, -R9.reuse ;  /* 0x000000010404c824 */ /* 0x100fe200078e0a09 */
[----:B------:R-:W-:Y:S01]  /*c9d0*/  ISETP.GE.AND P4, PT, R19, RZ, PT ;  /* 0x000000ff1300720c */ /* 0x000fe20003f86270 */
[----:B------:R-:W-:Y:S02]  /*c9e0*/  IMAD.MOV R18, RZ, RZ, -R6 ;  /* 0x000000ffff127224 */ /* 0x000fe400078e0a06 */
[C---:B------:R-:W-:Y:S01]  /*c9f0*/  IMAD R6, R9.reuse, R23, R22 ;  /* 0x0000001709067224 */ /* 0x040fe200078e0216 */
[----:B------:R-:W-:Y:S01]  /*ca00*/  IADD3 R22, R28, 0xc, RZ ;  /* 0x0000000c1c167810 */ /* 0x000fe20007ffe0ff */
[----:B------:R-:W-:Y:S01]  /*ca10*/  @!P5 IMAD.MOV R10, RZ, RZ, -R10 ;  /* 0x000000ffff0ad224 */ /* 0x000fe200078e0a0a */
[----:B------:R-:W-:Y:S01]  /*ca20*/  ISETP.GT.U32.AND P5, PT, R9, R4, PT ;  /* 0x000000040900720c */ /* 0x000fe20003fa4070 */
[--C-:B------:R-:W-:Y:S01]  /*ca30*/  @!P1 IMAD.IADD R17, R17, 0x1, -R9.reuse ;  /* 0x0000000111119824 */ /* 0x100fe200078e0a09 */
[----:B------:R-:W-:Y:S01]  /*ca40*/  ISETP.GT.U32.AND P1, PT, R9, R6, PT ;  /* 0x000000060900720c */ /* 0x000fe20003f24070 */
[----:B------:R-:W-:Y:S01]  /*ca50*/  @!P6 IMAD.IADD R11, R11, 0x1, -R9 ;  /* 0x000000010b0be824 */ /* 0x000fe200078e0a09 */
[----:B------:R-:W-:Y:S01]  /*ca60*/  ISETP.GE.AND P6, PT, R20, RZ, PT ;  /* 0x000000ff1400720c */ /* 0x000fe20003fc6270 */
[----:B------:R-:W-:Y:S01]  /*ca70*/  IMAD R21, R9, R18, R21 ;  /* 0x0000001209157224 */ /* 0x000fe200078e0215 */
[----:B------:R-:W-:Y:S01]  /*ca80*/  IADD3 R18, R28, 0x13, RZ ;  /* 0x000000131c127810 */ /* 0x000fe20007ffe0ff */
[----:B------:R-:W-:Y:S01]  /*ca90*/  @!P3 IMAD.IADD R0, R0, 0x1, -R9 ;  /* 0x000000010000b824 */ /* 0x000fe200078e0a09 */
[----:B------:R-:W-:Y:S01]  /*caa0*/  STL [R1+0x1c08], R10 ;  /* 0x001c080a01007387 */ /* 0x000fe20000100800 */
[----:B------:R-:W-:Y:S01]  /*cab0*/  @!P2 IMAD.MOV R11, RZ, RZ, -R11 ;  /* 0x000000ffff0ba224 */ /* 0x000fe200078e0a0b */
[----:B------:R-:W-:Y:S01]  /*cac0*/  ISETP.GE.AND P2, PT, R5, RZ, PT ;  /* 0x000000ff0500720c */ /* 0x000fe20003f46270 */
[----:B------:R-:W-:Y:S01]  /*cad0*/  IMAD.MOV.U32 R3, RZ, RZ, R17 ;  /* 0x000000ffff037224 */ /* 0x000fe200078e0011 */
[----:B------:R-:W-:Y:S01]  /*cae0*/  IADD3 R5, R28, 0x12, RZ ;  /* 0x000000121c057810 */ /* 0x000fe20007ffe0ff */
[--C-:B------:R-:W-:Y:S01]  /*caf0*/  @!P5 IMAD.IADD R4, R4, 0x1, -R9.reuse ;  /* 0x000000010404d824 */ /* 0x100fe200078e0a09 */
[C---:B------:R-:W-:Y:S01]  /*cb00*/  ISETP.GT.U32.AND P3, PT, R9.reuse, R0, PT ;  /* 0x000000000900720c */ /* 0x040fe20003f64070 */
[----:B------:R-:W-:Y:S01]  /*cb10*/  @!P1 IMAD.IADD R6, R6, 0x1, -R9 ;  /* 0x0000000106069824 */ /* 0x000fe200078e0a09 */
[----:B------:R-:W-:Y:S01]  /*cb20*/  IABS R19, R18 ;  /* 0x0000001200137213 */ /* 0x000fe20000000000 */
[----:B------:R-:W-:Y:S01]  /*cb30*/  IMAD.MOV.U32 R2, RZ, RZ, R4 ;  /* 0x000000ffff027224 */ /* 0x000fe200078e0004 */
[----:B------:R-:W-:Y:S01]  /*cb40*/  ISETP.GE.AND P5, PT, R16, RZ, PT ;  /* 0x000000ff1000720c */ /* 0x000fe20003fa6270 */
[----:B------:R-:W-:Y:S01]  /*cb50*/  @!P0 IMAD.MOV R3, RZ, RZ, -R3 ;  /* 0x000000ffff038224 */ /* 0x000fe200078e0a03 */
[----:B------:R-:W-:Y:S01]  /*cb60*/  IABS R16, R5 ;  /* 0x0000000500107213 */ /* 0x000fe20000000000 */
[----:B------:R-:W-:Y:S01]  /*cb70*/  @!P6 IMAD.MOV R2, RZ, RZ, -R2 ;  /* 0x000000ffff02e224 */ /* 0x000fe200078e0a02 */
[----:B------:R-:W-:Y:S01]  /*cb80*/  ISETP.GT.U32.AND P6, PT, R9, R6, PT ;  /* 0x000000060900720c */ /* 0x000fe20003fc4070 */
[----:B------:R-:W-:Y:S01]  /*cb90*/  IMAD.HI.U32 R17, R7, R19, RZ ;  /* 0x0000001307117227 */ /* 0x000fe200078e00ff */
[----:B------:R-:W-:Y:S01]  /*cba0*/  ISETP.GT.U32.AND P0, PT, R9, R21, PT ;  /* 0x000000150900720c */ /* 0x000fe20003f04070 */
[----:B------:R-:W-:Y:S01]  /*cbb0*/  STL [R1+0x1c0c], R11 ;  /* 0x001c0c0b01007387 */ /* 0x000fe20000100800 */
[----:B------:R-:W-:Y:S01]  /*cbc0*/  ISETP.GE.AND P1, PT, R5, RZ, PT ;  /* 0x000000ff0500720c */ /* 0x000fe20003f26270 */
[----:B------:R-:W-:-:S02]  /*cbd0*/  IMAD.HI.U32 R4, R7, R16, RZ ;  /* 0x0000001007047227 */ /* 0x000fc400078e00ff */
[----:B------:R-:W-:Y:S02]  /*cbe0*/  STL [R1+0x1c10], R3 ;  /* 0x001c100301007387 */ /* 0x000fe40000100800 */
[----:B------:R-:W-:Y:S02]  /*cbf0*/  IMAD.MOV R17, RZ, RZ, -R17 ;  /* 0x000000ffff117224 */ /* 0x000fe400078e0a11 */
[----:B------:R-:W-:Y:S01]  /*cc00*/  IMAD.MOV R4, RZ, RZ, -R4 ;  /* 0x000000ffff047224 */ /* 0x000fe200078e0a04 */
[----:B------:R0:W-:Y:S01]  /*cc10*/  STL [R1+0x40], R2 ;  /* 0x0000400201007387 */ /* 0x0001e20000100800 */
[----:B------:R-:W-:Y:S01]  /*cc20*/  @!P3 IMAD.IADD R0, R0, 0x1, -R9 ;  /* 0x000000010000b824 */ /* 0x000fe200078e0a09 */
[----:B------:R-:W-:Y:S01]  /*cc30*/  ISETP.GE.AND P3, PT, R18, RZ, PT ;  /* 0x000000ff1200720c */ /* 0x000fe20003f66270 */
[C---:B------:R-:W-:Y:S01]  /*cc40*/  IMAD R5, R9.reuse, R17, R19 ;  /* 0x0000001109057224 */ /* 0x040fe200078e0213 */
[C---:B------:R-:W-:Y:S01]  /*cc50*/  IADD3 R19, R28.reuse, 0x11, RZ ;  /* 0x000000111c137810 */ /* 0x040fe20007ffe0ff */
        /* <DEDUP_REMOVED lines=8> */
[----:B0-----:R-:W-:Y:S01]  /*cce0*/  IMAD.MOV.U32 R2, RZ, RZ, R6 ;  /* 0x000000ffff027224 */ /* 0x001fe200078e0006 */
[----:B------:R-:W-:-:S02]  /*ccf0*/  IABS R20, R19 ;  /* 0x0000001300147213 */ /* 0x000fc40000000000 */
[----:B------:R-:W-:Y:S01]  /*cd00*/  ISETP.GT.U32.AND P0, PT, R9, R21, PT ;  /* 0x000000150900720c */ /* 0x000fe20003f04070 */
[----:B------:R-:W-:Y:S01]  /*cd10*/  @!P2 IMAD.MOV R2, RZ, RZ, -R2 ;  /* 0x000000ffff02a224 */ /* 0x000fe200078e0a02 */
[----:B------:R-:W-:-:S03]  /*cd20*/  IABS R16, R18 ;  /* 0x0000001200107213 */ /* 0x000fc60000000000 */
[--C-:B------:R-:W-:Y:S01]  /*cd30*/  @!P4 IMAD.IADD R5, R5, 0x1, -R9.reuse ;  /* 0x000000010505c824 */ /* 0x100fe200078e0a09 */
[----:B------:R0:W-:Y:S01]  /*cd40*/  STL [R1+0x8c], R2 ;  /* 0x00008c0201007387 */ /* 0x0001e20000100800 */
[--C-:B------:R-:W-:Y:S01]  /*cd50*/  @!P6 IMAD.IADD R4, R4, 0x1, -R9.reuse ;  /* 0x000000010404e824 */ /* 0x100fe200078e0a09 */
[----:B-1----:R-:W-:Y:S02]  /*cd60*/  IADD3 R0, R28, 0xf, RZ ;  /* 0x0000000f1c007810 */ /* 0x002fe40007ffe0ff */
[C---:B------:R-:W-:Y:S02]  /*cd70*/  ISETP.GT.U32.AND P6, PT, R9.reuse, R5, PT ;  /* 0x000000050900720c */ /* 0x040fe40003fc4070 */
[----:B------:R-:W-:Y:S01]  /*cd80*/  ISETP.GT.U32.AND P2, PT, R9, R4, PT ;  /* 0x000000040900720c */ /* 0x000fe20003f44070 */
[----:B------:R-:W-:Y:S01]  /*cd90*/  @!P0 IMAD.IADD R21, R21, 0x1, -R9 ;  /* 0x0000000115158824 */ /* 0x000fe200078e0a09 */
[----:B------:R-:W-:Y:S01]  /*cda0*/  ISETP.GE.AND P0, PT, R19, RZ, PT ;  /* 0x000000ff1300720c */ /* 0x000fe20003f06270 */
[----:B------:R-:W-:Y:S01]  /*cdb0*/  IMAD.MOV.U32 R19, RZ, RZ, R20 ;  /* 0x000000ffff137224 */ /* 0x000fe200078e0014 */
[----:B------:R-:W-:Y:S01]  /*cdc0*/  IABS R17, R0 ;  /* 0x0000000000117213 */ /* 0x000fe20000000000 */
[----:B0-----:R-:W-:Y:S01]  /*cdd0*/  IMAD.MOV.U32 R2, RZ, RZ, R21 ;  /* 0x000000ffff027224 */ /* 0x001fe200078e0015 */
[----:B------:R-:W-:Y:S01]  /*cde0*/  ISETP.GE.AND P4, PT, R18, RZ, PT ;  /* 0x000000ff1200720c */ /* 0x000fe20003f86270 */
[----:B------:R-:W-:-:S04]  /*cdf0*/  IMAD.HI.U32 R20, R7, R19, RZ ;  /* 0x0000001307147227 */ /* 0x000fc800078e00ff */
[----:B------:R-:W-:Y:S01]  /*ce00*/  @!P5 IMAD.MOV R2, RZ, RZ, -R2 ;  /* 0x000000ffff02d224 */ /* 0x000fe200078e0a02 */
[----:B------:R-:W-:Y:S01]  /*ce10*/  ISETP.GE.AND P5, PT, R0, RZ, PT ;  /* 0x000000ff0000720c */ /* 0x000fe20003fa6270 */
[--C-:B------:R-:W-:Y:S02]  /*ce20*/  @!P6 IMAD.IADD R5, R5, 0x1, -R9.reuse ;  /* 0x000000010505e824 */ /* 0x100fe400078e0a09 */
[----:B------:R-:W-:Y:S01]  /*ce30*/  @!P2 IMAD.IADD R4, R4, 0x1, -R9 ;  /* 0x000000010404a824 */ /* 0x000fe200078e0a09 */
[----:B------:R0:W-:Y:S01]  /*ce40*/  STL [R1+0x60], R2 ;  /* 0x0000600201007387 */ /* 0x0001e20000100800 */
[----:B------:R-:W-:Y:S01]  /*ce50*/  IMAD.MOV.U32 R3, RZ, RZ, R5 ;  /* 0x000000ffff037224 */ /* 0x000fe200078e0005 */
[----:B------:R-:W-:Y:S01]  /*ce60*/  IADD3 R5, R28, 0xb, RZ ;  /* 0x0000000b1c057810 */ /* 0x000fe20007ffe0ff */
[----:B------:R-:W-:Y:S02]  /*ce70*/  IMAD.MOV R20, RZ, RZ, -R20 ;  /* 0x000000ffff147224 */ /* 0x000fe400078e0a14 */
[----:B------:R-:W-:Y:S01]  /*ce80*/  @!P3 IMAD.MOV R3, RZ, RZ, -R3 ;  /* 0x000000ffff03b224 */ /* 0x000fe200078e0a03 */
[----:B------:R-:W-:Y:S01]  /*ce90*/  ISETP.GE.AND P3, PT, R24, RZ, PT ;  /* 0x000000ff1800720c */ /* 0x000fe20003f66270 */
[----:B------:R-:W-:Y:S01]  /*cea0*/  IMAD.HI.U32 R18, R7, R16, RZ ;  /* 0x0000001007127227 */ /* 0x000fe200078e00ff */
[----:B------:R-:W-:-:S02]  /*ceb0*/  IABS R24, R24 ;  /* 0x0000001800187213 */ /* 0x000fc40000000000 */
[----:B------:R-:W-:Y:S01]  /*cec0*/  STL [R1+0x64], R3 ;  /* 0x0000640301007387 */ /* 0x000fe20000100800 */
[----:B0-----:R-:W-:Y:S01]  /*ced0*/  IMAD.MOV.U32 R2, RZ, RZ, R4 ;  /* 0x000000ffff027224 */ /* 0x001fe200078e0004 */
[----:B------:R-:W-:Y:S01]  /*cee0*/  IABS R21, R5 ;  /* 0x0000000500157213 */ /* 0x000fe20000000000 */
[----:B------:R-:W-:Y:S01]  /*cef0*/  IMAD R0, R9, R20, R19 ;  /* 0x0000001409007224 */ /* 0x000fe200078e0213 */
[----:B------:R-:W-:Y:S01]  /*cf00*/  IABS R20, R22 ;  /* 0x0000001600147213 */ /* 0x000fe20000000000 */
[----:B------:R-:W-:Y:S02]  /*cf10*/  @!P1 IMAD.MOV R2, RZ, RZ, -R2 ;  /* 0x000000ffff029224 */ /* 0x000fe400078e0a02 */
[----:B------:R-:W-:Y:S01]  /*cf20*/  IMAD.HI.U32 R6, R7, R17, RZ ;  /* 0x0000001107067227 */ /* 0x000fe200078e00ff */
[----:B------:R-:W-:Y:S02]  /*cf30*/  ISETP.GT.U32.AND P6, PT, R9, R0, PT ;  /* 0x000000000900720c */ /* 0x000fe40003fc4070 */
[----:B------:R0:W-:Y:S01]  /*cf40*/  STL [R1+0x68], R2 ;  /* 0x0000680201007387 */ /* 0x0001e20000100800 */
[----:B------:R-:W-:-:S02]  /*cf50*/  IMAD.MOV R18, RZ, RZ, -R18 ;  /* 0x000000ffff127224 */ /* 0x000fc400078e0a12 */
[----:B------:R-:W-:Y:S02]  /*cf60*/  IMAD.MOV R6, RZ, RZ, -R6 ;  /* 0x000000ffff067224 */ /* 0x000fe400078e0a06 */
[C---:B------:R-:W-:Y:S01]  /*cf70*/  IMAD R16, R9.reuse, R18, R16 ;  /* 0x0000001209107224 */ /* 0x040fe200078e0210 */
[C---:B------:R-:W-:Y:S01]  /*cf80*/  IADD3 R18, R28.reuse, 0xd, RZ ;  /* 0x0000000d1c127810 */ /* 0x040fe20007ffe0ff */
[----:B------:R-:W-:Y:S02]  /*cf90*/  IMAD R17, R9, R6, R17 ;  /* 0x0000000609117224 */ /* 0x000fe400078e0211 */
[----:B------:R-:W-:Y:S01]  /*cfa0*/  IMAD.HI.U32 R25, R7, R24, RZ ;  /* 0x0000001807197227 */ /* 0x000fe200078e00ff */
[----:B0-----:R-:W-:Y:S02]  /*cfb0*/  IADD3 R2, R28, 0xa, RZ ;  /* 0x0000000a1c027810 */ /* 0x001fe40007ffe0ff */
[C---:B------:R-:W-:Y:S01]  /*cfc0*/  ISETP.GT.U32.AND P2, PT, R9.reuse, R16, PT ;  /* 0x000000100900720c */ /* 0x040fe20003f44070 */
[----:B------:R-:W-:Y:S01]  /*cfd0*/  @!P6 IMAD.IADD R0, R0, 0x1, -R9 ;  /* 0x000000010000e824 */ /* 0x000fe200078e0a09 */
[----:B------:R-:W-:Y:S01]  /*cfe0*/  IABS R26, R2 ;  /* 0x00000002001a7213 */ /* 0x000fe20000000000 */
[----:B------:R0:W-:Y:S01]  /*cff0*/  STL [R1+0x1c60], R2 ;  /* 0x001c600201007387 */ /* 0x0001e20000100800 */
[C---:B------:R-:W-:Y:S01]  /*d000*/  ISETP.GT.U32.AND P1, PT, R9.reuse, R17, PT ;  /* 0x000000110900720c */ /* 0x040fe20003f24070 */
[----:B------:R-:W-:Y:S01]  /*d010*/  IMAD.MOV R25, RZ, RZ, -R25 ;  /* 0x000000ffff197224 */ /* 0x000fe200078e0a19 */
[----:B------:R-:W-:Y:S01]  /*d020*/  ISETP.GT.U32.AND P6, PT, R9, R0, PT ;  /* 0x000000000900720c */ /* 0x000fe20003fc4070 */
[----:B------:R-:W-:Y:S01]  /*d030*/  IMAD.HI.U32 R23, R7, R21, RZ ;  /* 0x0000001507177227 */ /* 0x000fe200078e00ff */
[----:B------:R-:W-:-:S03]  /*d040*/  IABS R19, R18 ;  /* 0x0000001200137213 */ /* 0x000fc60000000000 */
[----:B------:R-:W-:Y:S01]  /*d050*/  IMAD.MOV R23, RZ, RZ, -R23 ;  /* 0x000000ffff177224 */ /* 0x000fe200078e0a17 */
[----:B0-----:R-:W2:Y:S01]  /*d060*/  LDL R2, [R1+0x290] ;  /* 0x0002900001027983 */ /* 0x001ea20000100800 */
[----:B------:R-:W-:Y:S02]  /*d070*/  @!P2 IMAD.IADD R16, R16, 0x1, -R9 ;  /* 0x000000011010a824 */ /* 0x000fe400078e0a09 */
[----:B------:R-:W-:-:S03]  /*d080*/  IMAD.HI.U32 R4, R7, R19, RZ ;  /* 0x0000001307047227 */ /* 0x000fc600078e00ff */
[----:B------:R-:W-:Y:S01]  /*d090*/  ISETP.GT.U32.AND P2, PT, R9, R16, PT ;  /* 0x000000100900720c */ /* 0x000fe20003f44070 */
[--C-:B------:R-:W-:Y:S02]  /*d0a0*/  @!P1 IMAD.IADD R17, R17, 0x1, -R9.reuse ;  /* 0x0000000111119824 */ /* 0x100fe400078e0a09 */
[----:B------:R-:W-:Y:S01]  /*d0b0*/  @!P6 IMAD.IADD R0, R0, 0x1, -R9 ;  /* 0x000000010000e824 */ /* 0x000fe200078e0a09 */
[----:B------:R-:W-:Y:S01]  /*d0c0*/  ISETP.GE.AND P6, PT, R18, RZ, PT ;  /* 0x000000ff1200720c */ /* 0x000fe20003fc6270 */
[C---:B------:R-:W-:Y:S01]  /*d0d0*/  IMAD R18, R9.reuse, R25, R24 ;  /* 0x0000001909127224 */ /* 0x040fe200078e0218 */
[----:B------:R-:W-:Y:S01]  /*d0e0*/  ISETP.GT.U32.AND P1, PT, R9, R17, PT ;  /* 0x000000110900720c */ /* 0x000fe20003f24070 */
[----:B------:R-:W-:Y:S02]  /*d0f0*/  IMAD.MOV R4, RZ, RZ, -R4 ;  /* 0x000000ffff047224 */ /* 0x000fe400078e0a04 */
[----:B------:R-:W-:-:S04]  /*d100*/  IMAD.HI.U32 R6, R7, R20, RZ ;  /* 0x0000001407067227 */ /* 0x000fc800078e00ff */
[----:B------:R-:W-:Y:S01]  /*d110*/  @!P2 IMAD.IADD R16, R16, 0x1, -R9 ;  /* 0x000000011010a824 */ /* 0x000fe200078e0a09 */
[C---:B------:R-:W-:Y:S01]  /*d120*/  ISETP.GT.U32.AND P2, PT, R9.reuse, R18, PT ;  /* 0x000000120900720c */ /* 0x040fe20003f44070 */
[C---:B------:R-:W-:Y:S02]  /*d130*/  IMAD R19, R9.reuse, R4, R19 ;  /* 0x0000000409137224 */ /* 0x040fe400078e0213 */
[----:B------:R-:W-:Y:S02]  /*d140*/  IMAD R21, R9, R23, R21 ;  /* 0x0000001709157224 */ /* 0x000fe400078e0215 */
[----:B------:R-:W-:Y:S01]  /*d150*/  @!P1 IMAD.IADD R17, R17, 0x1, -R9 ;  /* 0x0000000111119824 */ /* 0x000fe200078e0a09 */
[----:B------:R-:W-:Y:S01]  /*d160*/  ISETP.GT.U32.AND P1, PT, R9, R19, PT ;  /* 0x000000130900720c */ /* 0x000fe20003f24070 */
[----:B------:R-:W-:-:S06]  /*d170*/  IMAD.MOV R6, RZ, RZ, -R6 ;  /* 0x000000ffff067224 */ /* 0x000fcc00078e0a06 */
[----:B------:R-:W-:Y:S01]  /*d180*/  @!P2 IMAD.IADD R18, R18, 0x1, -R9 ;  /* 0x000000011212a824 */ /* 0x000fe200078e0a09 */
[----:B------:R-:W-:Y:S01]  /*d190*/  IABS R23, R8 ;  /* 0x0000000800177213 */ /* 0x000fe20000000000 */
[----:B------:R-:W-:-:S04]  /*d1a0*/  IMAD R20, R9, R6, R20 ;  /* 0x0000000609147224 */ /* 0x000fc800078e0214 */
[----:B------:R-:W-:Y:S01]  /*d1b0*/  @!P1 IMAD.IADD R19, R19, 0x1, -R9 ;  /* 0x0000000113139824 */ /* 0x000fe200078e0a09 */
[----:B------:R-:W-:Y:S01]  /*d1c0*/  ISETP.GT.U32.AND P1, PT, R9, R18, PT ;  /* 0x000000120900720c */ /* 0x000fe20003f24070 */
[----:B------:R-:W-:-:S04]  /*d1d0*/  IMAD.HI.U32 R6, R7, R23, RZ ;  /* 0x0000001707067227 */ /* 0x000fc800078e00ff */
[----:B------:R-:W-:Y:S01]  /*d1e0*/  @!P0 IMAD.MOV R0, RZ, RZ, -R0 ;  /* 0x000000ffff008224 */ /* 0x000fe200078e0a00 */
[----:B------:R-:W-:Y:S01]  /*d1f0*/  ISETP.GT.U32.AND P0, PT, R9, R19, PT ;  /* 0x000000130900720c */ /* 0x000fe20003f04070 */
[----:B------:R-:W-:-:S06]  /*d200*/  IMAD.MOV R6, RZ, RZ, -R6 ;  /* 0x000000ffff067224 */ /* 0x000fcc00078e0a06 */
[----:B------:R-:W-:Y:S01]  /*d210*/  @!P1 IMAD.IADD R18, R18, 0x1, -R9 ;  /* 0x0000000112129824 */ /* 0x000fe200078e0a09 */
[C---:B------:R-:W-:Y:S01]  /*d220*/  ISETP.GT.U32.AND P1, PT, R9.reuse, R21, PT ;  /* 0x000000150900720c */ /* 0x040fe20003f24070 */
[----:B------:R-:W-:Y:S01]  /*d230*/  IMAD R23, R9, R6, R23 ;  /* 0x0000000609177224 */ /* 0x000fe200078e0217 */
[----:B------:R-:W-:Y:S01]  /*d240*/  IABS R25, R15 ;  /* 0x0000000f00197213 */ /* 0x000fe20000000000 */
[----:B------:R-:W-:Y:S01]  /*d250*/  IMAD.HI.U32 R27, R7, R26, RZ ;  /* 0x0000001a071b7227 */ /* 0x000fe200078e00ff */
[----:B------:R0:W-:Y:S03]  /*d260*/  STL [R1+0x30], R0 ;  /* 0x0000300001007387 */ /* 0x0001e60000100800 */
[----:B------:R-:W-:-:S06]  /*d270*/  IMAD.MOV R27, RZ, RZ, -R27 ;  /* 0x000000ffff1b7224 */ /* 0x000fcc00078e0a1b */
[----:B------:R-:W-:Y:S01]  /*d280*/  @!P1 IMAD.IADD R21, R21, 0x1, -R9 ;  /* 0x0000000115159824 */ /* 0x000fe200078e0a09 */
[----:B------:R-:W-:Y:S01]  /*d290*/  ISETP.GT.U32.AND P1, PT, R9, R23, PT ;  /* 0x000000170900720c */ /* 0x000fe20003f24070 */
[----:B0-----:R-:W-:-:S04]  /*d2a0*/  IMAD.HI.U32 R0, R7, R25, RZ ;  /* 0x0000001907007227 */ /* 0x001fc800078e00ff */
[----:B------:R-:W-:Y:S01]  /*d2b0*/  @!P0 IMAD.IADD R19, R19, 0x1, -R9 ;  /* 0x0000000113138824 */ /* 0x000fe200078e0a09 */
[----:B------:R-:W-:Y:S01]  /*d2c0*/  ISETP.GE.AND P0, PT, R22, RZ, PT ;  /* 0x000000ff1600720c */ /* 0x000fe20003f06270 */
[----:B------:R-:W-:Y:S02]  /*d2d0*/  IMAD.MOV R0, RZ, RZ, -R0 ;  /* 0x000000ffff007224 */ /* 0x000fe400078e0a00 */
[C---:B------:R-:W-:Y:S02]  /*d2e0*/  IMAD R22, R9.reuse, R27, R26 ;  /* 0x0000001b09167224 */ /* 0x040fe400078e021a */
[----:B------:R-:W-:Y:S02]  /*d2f0*/  IMAD R25, R9, R0, R25 ;  /* 0x0000000009197224 */ /* 0x000fe400078e0219 */
[----:B------:R-:W-:-:S03]  /*d300*/  @!P1 IMAD.IADD R23, R23, 0x1, -R9 ;  /* 0x0000000117179824 */ /* 0x000fc600078e0a09 */
[----:B------:R-:W-:-:S13]  /*d310*/  ISETP.GT.U32.AND P1, PT, R9, R25, PT ;  /* 0x000000190900720c */ /* 0x000fda0003f24070 */
[----:B------:R-:W-:Y:S01]  /*d320*/  @!P1 IMAD.IADD R25, R25, 0x1, -R9 ;  /* 0x0000000119199824 */ /* 0x000fe200078e0a09 */
[----:B------:R-:W-:Y:S02]  /*d330*/  ISETP.GE.AND P1, PT, R5, RZ, PT ;  /* 0x000000ff0500720c */ /* 0x000fe40003f26270 */
[----:B--2---:R-:W-:-:S04]  /*d340*/  IADD3 R13, R2, 0x6, RZ ;  /* 0x00000006020d7810 */ /* 0x004fc80007ffe0ff */
[----:B------:R-:W-:Y:S02]  /*d350*/  IABS R26, R13 ;  /* 0x0000000d001a7213 */ /* 0x000fe40000000000 */
[----:B------:R-:W-:-:S03]  /*d360*/  IADD3 R12, R2, 0x5, RZ ;  /* 0x00000005020c7810 */ /* 0x000fc60007ffe0ff */
[----:B------:R-:W-:Y:S01]  /*d370*/  IMAD.HI.U32 R27, R7, R26, RZ ;  /* 0x0000001a071b7227 */ /* 0x000fe200078e00ff */
[----:B------:R-:W-:-:S03]  /*d380*/  IABS R28, R12 ;  /* 0x0000000c001c7213 */ /* 0x000fc60000000000 */
[----:B------:R-:W-:Y:S01]  /*d390*/  IMAD.MOV R27, RZ, RZ, -R27 ;  /* 0x000000ffff1b7224 */ /* 0x000fe200078e0a1b */
[----:B------:R-:W-:-:S03]  /*d3a0*/  IADD3 R10, R2, 0x3, RZ ;  /* 0x00000003020a7810 */ /* 0x000fc60007ffe0ff */
[----:B------:R-:W-:Y:S02]  /*d3b0*/  IMAD R26, R9, R27, R26 ;  /* 0x0000001b091a7224 */ /* 0x000fe400078e021a */
[----:B------:R-:W-:Y:S01]  /*d3c0*/  IMAD.HI.U32 R27, R7, R28, RZ ;  /* 0x0000001c071b7227 */ /* 0x000fe200078e00ff */
[----:B------:R-:W-:-:S03]  /*d3d0*/  IABS R0, R10 ;  /* 0x0000000a00007213 */ /* 0x000fc60000000000 */
[----:B------:R-:W-:-:S04]  /*d3e0*/  IMAD.MOV R27, RZ, RZ, -R27 ;  /* 0x000000ffff1b7224 */ /* 0x000fc800078e0a1b */
[----:B------:R-:W-:Y:S02]  /*d3f0*/  IMAD R5, R9, R27, R28 ;  /* 0x0000001b09057224 */ /* 0x000fe400078e021c */
[----:B------:R-:W-:-:S04]  /*d400*/  IMAD.HI.U32 R27, R7, R0, RZ ;  /* 0x00000000071b7227 */ /* 0x000fc800078e00ff */
[----:B------:R-:W-:Y:S01]  /*d410*/  IMAD.MOV R27, RZ, RZ, -R27 ;  /* 0x000000ffff1b7224 */ /* 0x000fe200078e0a1b */
[C---:B------:R-:W-:Y:S02]  /*d420*/  IADD3 R11, R2.reuse, 0x4, RZ ;  /* 0x00000004020b7810 */ /* 0x040fe40007ffe0ff */
[C---:B------:R-:W-:Y:S01]  /*d430*/  IADD3 R3, R2.reuse, 0x2, RZ ;  /* 0x0000000202037810 */ /* 0x040fe20007ffe0ff */
[C---:B------:R-:W-:Y:S01]  /*d440*/  IMAD R0, R9.reuse, R27, R0 ;  /* 0x0000001b09007224 */ /* 0x040fe200078e0200 */
[----:B------:R-:W-:Y:S02]  /*d450*/  IADD3 R27, R2, 0x1, RZ ;  /* 0x00000001021b7810 */ /* 0x000fe40007ffe0ff */
[----:B------:R-:W2:Y:S01]  /*d460*/  LDL.LU R2, [R1+0x1c60] ;  /* 0x001c600001027983 */ /* 0x000ea20000300800 */
[----:B------:R-:W-:-:S13]  /*d470*/  ISETP.GT.U32.AND P2, PT, R9, R20, PT ;  /* 0x000000140900720c */ /* 0x000fda0003f44070 */
[----:B------:R-:W-:-:S05]  /*d480*/  @!P2 IMAD.IADD R20, R20, 0x1, -R9 ;  /* 0x000000011414a824 */ /* 0x000fca00078e0a09 */
[----:B------:R-:W-:Y:S02]  /*d490*/  ISETP.GT.U32.AND P2, PT, R9, R20, PT ;  /* 0x000000140900720c */ /* 0x000fe40003f44070 */
[----:B------:R-:W-:-:S05]  /*d4a0*/  IABS R24, R14 ;  /* 0x0000000e00187213 */ /* 0x000fca0000000000 */
[----:B------:R-:W-:-:S06]  /*d4b0*/  IMAD.HI.U32 R4, R7, R24, RZ ;  /* 0x0000001807047227 */ /* 0x000fcc00078e00ff */
[----:B------:R-:W-:Y:S01]  /*d4c0*/  @!P2 IMAD.IADD R20, R20, 0x1, -R9 ;  /* 0x000000011414a824 */ /* 0x000fe200078e0a09 */
[----:B------:R-:W-:Y:S01]  /*d4d0*/  ISETP.GT.U32.AND P2, PT, R9, R22, PT ;  /* 0x000000160900720c */ /* 0x000fe20003f44070 */
[----:B------:R-:W-:-:S04]  /*d4e0*/  IMAD.MOV R4, RZ, RZ, -R4 ;  /* 0x000000ffff047224 */ /* 0x000fc800078e0a04 */
[----:B------:R-:W-:-:S08]  /*d4f0*/  IMAD R24, R9, R4, R24 ;  /* 0x0000000409187224 */ /* 0x000fd000078e0218 */
[----:B------:R-:W-:Y:S01]  /*d500*/  @!P2 IMAD.IADD R22, R22, 0x1, -R9 ;  /* 0x000000011616a824 */ /* 0x000fe200078e0a09 */
[----:B------:R-:W-:-:S13]  /*d510*/  ISETP.GT.U32.AND P2, PT, R9, R24, PT ;  /* 0x000000180900720c */ /* 0x000fda0003f44070 */
[----:B------:R-:W-:Y:S01]  /*d520*/  @!P2 IMAD.IADD R24, R24, 0x1, -R9 ;  /* 0x000000011818a824 */ /* 0x000fe200078e0a09 */
[----:B------:R-:W-:Y:S01]  /*d530*/  ISETP.GT.U32.AND P2, PT, R9, R26, PT ;  /* 0x0000001a0900720c */ /* 0x000fe20003f44070 */
[----:B------:R-:W-:-:S12]  /*d540*/  @!P5 IMAD.MOV R17, RZ, RZ, -R17 ;  /* 0x000000ffff11d224 */ /* 0x000fd800078e0a11 */
[----:B------:R-:W-:Y:S01]  /*d550*/  @!P2 IMAD.IADD R26, R26, 0x1, -R9 ;  /* 0x000000011a1aa824 */ /* 0x000fe200078e0a09 */
[C---:B------:R-:W-:Y:S01]  /*d560*/  ISETP.GT.U32.AND P2, PT, R9.reuse, R21, PT ;  /* 0x000000150900720c */ /* 0x040fe20003f44070 */
[----:B------:R-:W-:Y:S01]  /*d570*/  @!P0 IMAD.MOV R20, RZ, RZ, -R20 ;  /* 0x000000ffff148224 */ /* 0x000fe200078e0a14 */
[C---:B------:R-:W-:Y:S02]  /*d580*/  ISETP.GT.U32.AND P5, PT, R9.reuse, R24, PT ;  /* 0x000000180900720c */ /* 0x040fe40003fa4070 */
[----:B------:R-:W-:Y:S01]  /*d590*/  ISETP.GT.U32.AND P0, PT, R9, R26, PT ;  /* 0x0000001a0900720c */ /* 0x000fe20003f04070 */
[----:B------:R-:W-:Y:S02]  /*d5a0*/  @!P4 IMAD.MOV R16, RZ, RZ, -R16 ;  /* 0x000000ffff10c224 */ /* 0x000fe400078e0a10 */
[----:B------:R-:W-:-:S06]  /*d5b0*/  @!P3 IMAD.MOV R18, RZ, RZ, -R18 ;  /* 0x000000ffff12b224 */ /* 0x000fcc00078e0a12 */
[----:B------:R-:W-:Y:S01]  /*d5c0*/  @!P2 IMAD.IADD R21, R21, 0x1, -R9 ;  /* 0x000000011515a824 */ /* 0x000fe200078e0a09 */
[----:B------:R-:W-:Y:S01]  /*d5d0*/  ISETP.GT.U32.AND P2, PT, R9, R5, PT ;  /* 0x000000050900720c */ /* 0x000fe20003f44070 */
[----:B------:R-:W-:Y:S01]  /*d5e0*/  @!P6 IMAD.MOV R19, RZ, RZ, -R19 ;  /* 0x000000ffff13e224 */ /* 0x000fe200078e0a13 */
[----:B------:R-:W-:Y:S01]  /*d5f0*/  STL [R1+0x1c14], R16 ;  /* 0x001c141001007387 */ /* 0x000fe20000100800 */
[----:B------:R-:W-:-:S03]  /*d600*/  @!P5 IMAD.IADD R24, R24, 0x1, -R9 ;  /* 0x000000011818d824 */ /* 0x000fc600078e0a09 */
[----:B------:R-:W-:Y:S01]  /*d610*/  STL [R1+0x1c18], R17 ;  /* 0x001c181101007387 */ /* 0x000fe20000100800 */
[----:B------:R-:W-:-:S03]  /*d620*/  @!P0 IMAD.IADD R26, R26, 0x1, -R9 ;  /* 0x000000011a1a8824 */ /* 0x000fc600078e0a09 */
[----:B------:R-:W-:Y:S01]  /*d630*/  STL [R1+0x1c1c], R18 ;  /* 0x001c1c1201007387 */ /* 0x000fe20000100800 */
[----:B------:R-:W-:-:S03]  /*d640*/  ISETP.GE.AND P0, PT, R8, RZ, PT ;  /* 0x000000ff0800720c */ /* 0x000fc60003f06270 */
[----:B------:R-:W-:Y:S01]  /*d650*/  STL [R1+0x1c20], R19 ;  /* 0x001c201301007387 */ /* 0x000fe20000100800 */
[----:B------:R-:W-:Y:S01]  /*d660*/  @!P2 IMAD.IADD R5, R5, 0x1, -R9 ;  /* 0x000000010505a824 */ /* 0x000fe200078e0a09 */
[----:B------:R-:W-:Y:S02]  /*d670*/  ISETP.GE.AND P2, PT, R14, RZ, PT ;  /* 0x000000ff0e00720c */ /* 0x000fe40003f46270 */
[----:B------:R-:W-:Y:S01]  /*d680*/  STL [R1+0x1c24], R20 ;  /* 0x001c241401007387 */ /* 0x000fe20000100800 */
[----:B--2---:R-:W-:-:S03]  /*d690*/  ISETP.GE.AND P5, PT, R2, RZ, PT ;  /* 0x000000ff0200720c */ /* 0x004fc60003fa6270 */
[----:B------:R-:W2:Y:S04]  /*d6a0*/  LDL.LU R2, [R1+0x1c5c] ;  /* 0x001c5c0001027983 */ /* 0x000ea80000300800 */
[----:B------:R-:W3:Y:S04]  /*d6b0*/  LDL.LU R8, [R1+0x1c58] ;  /* 0x001c580001087983 */ /* 0x000ee80000300800 */
[----:B------:R-:W4:Y:S01]  /*d6c0*/  LDL.LU R14, [R1+0x1c54] ;  /* 0x001c5400010e7983 */ /* 0x000f220000300800 */
[----:B------:R-:W-:Y:S02]  /*d6d0*/  IABS R6, R3 ;  /* 0x0000000300067213 */ /* 0x000fe40000000000 */
[----:B------:R-:W-:-:S02]  /*d6e0*/  ISETP.GT.U32.AND P3, PT, R9, R23, PT ;  /* 0x000000170900720c */ /* 0x000fc40003f64070 */
[----:B------:R-:W-:Y:S01]  /*d6f0*/  IABS R4, R11 ;  /* 0x0000000b00047213 */ /* 0x000fe20000000000 */
[----:B------:R-:W-:Y:S01]  /*d700*/  IMAD.HI.U32 R28, R7, R6, RZ ;  /* 0x00000006071c7227 */ /* 0x000fe200078e00ff */
[C---:B------:R-:W-:Y:S02]  /*d710*/  ISETP.GT.U32.AND P6, PT, R9.reuse, R25, PT ;  /* 0x000000190900720c */ /* 0x040fe40003fc4070 */
[----:B------:R-:W-:Y:S01]  /*d720*/  ISETP.GT.U32.AND P4, PT, R9, R22, PT ;  /* 0x000000160900720c */ /* 0x000fe20003f84070 */
[----:B------:R-:W-:-:S04]  /*d730*/  IMAD.HI.U32 R29, R7, R4, RZ ;  /* 0x00000004071d7227 */ /* 0x000fc800078e00ff */
[----:B------:R-:W-:Y:S02]  /*d740*/  IMAD.MOV R28, RZ, RZ, -R28 ;  /* 0x000000ffff1c7224 */ /* 0x000fe400078e0a1c */
[----:B------:R-:W-:Y:S02]  /*d750*/  IMAD.MOV R29, RZ, RZ, -R29 ;  /* 0x000000ffff1d7224 */ /* 0x000fe400078e0a1d */
[----:B------:R-:W-:Y:S02]  /*d760*/  IMAD R6, R9, R28, R6 ;  /* 0x0000001c09067224 */ /* 0x000fe400078e0206 */
[--C-:B------:R-:W-:Y:S01]  /*d770*/  @!P3 IMAD.IADD R23, R23, 0x1, -R9.reuse ;  /* 0x000000011717b824 */ /* 0x100fe200078e0a09 */
[C---:B------:R-:W-:Y:S01]  /*d780*/  ISETP.GT.U32.AND P3, PT, R9.reuse, R0, PT ;  /* 0x000000000900720c */ /* 0x040fe20003f64070 */
[----:B------:R-:W-:Y:S02]  /*d790*/  IMAD R4, R9, R29, R4 ;  /* 0x0000001d09047224 */ /* 0x000fe400078e0204 */
[--C-:B------:R-:W-:Y:S01]  /*d7a0*/  @!P6 IMAD.IADD R25, R25, 0x1, -R9.reuse ;  /* 0x000000011919e824 */ /* 0x100fe200078e0a09 */
[C---:B------:R-:W-:Y:S01]  /*d7b0*/  ISETP.GT.U32.AND P6, PT, R9.reuse, R6, PT ;  /* 0x000000060900720c */ /* 0x040fe20003fc4070 */
[----:B------:R-:W-:Y:S01]  /*d7c0*/  @!P4 IMAD.IADD R22, R22, 0x1, -R9 ;  /* 0x000000011616c824 */ /* 0x000fe200078e0a09 */
[----:B------:R-:W-:Y:S01]  /*d7d0*/  ISETP.GT.U32.AND P4, PT, R9, R4, PT ;  /* 0x000000040900720c */ /* 0x000fe20003f84070 */
[----:B------:R-:W-:Y:S01]  /*d7e0*/  @!P2 IMAD.MOV R24, RZ, RZ, -R24 ;  /* 0x000000ffff18a224 */ /* 0x000fe200078e0a18 */
[----:B------:R-:W-:-:S02]  /*d7f0*/  ISETP.GE.AND P2, PT, R12, RZ, PT ;  /* 0x000000ff0c00720c */ /* 0x000fc40003f46270 */
[----:B------:R-:W0:Y:S03]  /*d800*/  S2R R12, SR_TID.X ;  /* 0x00000000000c7919 */ /* 0x000e260000002100 */
[----:B------:R-:W-:Y:S01]  /*d810*/  @!P3 IMAD.IADD R0, R0, 0x1, -R9 ;  /* 0x000000010000b824 */ /* 0x000fe200078e0a09 */
[----:B------:R-:W-:-:S03]  /*d820*/  IABS R28, R27 ;  /* 0x0000001b001c7213 */ /* 0x000fc60000000000 */
[--C-:B------:R-:W-:Y:S01]  /*d830*/  @!P6 IMAD.IADD R6, R6, 0x1, -R9.reuse ;  /* 0x000000010606e824 */ /* 0x100fe200078e0a09 */
[----:B------:R-:W-:Y:S01]  /*d840*/  ISETP.GT.U32.AND P6, PT, R9, R0, PT ;  /* 0x000000000900720c */ /* 0x000fe20003fc4070 */
[----:B------:R-:W-:Y:S02]  /*d850*/  @!P4 IMAD.IADD R4, R4, 0x1, -R9 ;  /* 0x000000010404c824 */ /* 0x000fe400078e0a09 */
[----:B------:R-:W-:-:S04]  /*d860*/  IMAD.HI.U32 R7, R7, R28, RZ ;  /* 0x0000001c07077227 */ /* 0x000fc800078e00ff */
[----:B------:R-:W-:Y:S01]  /*d870*/  @!P1 IMAD.MOV R21, RZ, RZ, -R21 ;  /* 0x000000ffff159224 */ /* 0x000fe200078e0a15 */
[C---:B------:R-:W-:Y:S01]  /*d880*/  ISETP.GT.U32.AND P1, PT, R9.reuse, R5, PT ;  /* 0x000000050900720c */ /* 0x040fe20003f24070 */
[----:B------:R-:W-:Y:S01]  /*d890*/  @!P5 IMAD.MOV R22, RZ, RZ, -R22 ;  /* 0x000000ffff16d224 */ /* 0x000fe200078e0a16 */
[----:B------:R-:W-:Y:S01]  /*d8a0*/  ISETP.GT.U32.AND P5, PT, R9, R4, PT ;  /* 0x000000040900720c */ /* 0x000fe20003fa4070 */
[----:B------:R-:W-:Y:S01]  /*d8b0*/  IMAD.MOV R7, RZ, RZ, -R7 ;  /* 0x000000ffff077224 */ /* 0x000fe200078e0a07 */
[----:B------:R-:W-:Y:S02]  /*d8c0*/  ISETP.GE.AND P3, PT, R13, RZ, PT ;  /* 0x000000ff0d00720c */ /* 0x000fe40003f66270 */
[----:B------:R-:W-:Y:S01]  /*d8d0*/  ISETP.GE.AND P4, PT, R15, RZ, PT ;  /* 0x000000ff0f00720c */ /* 0x000fe20003f86270 */
[----:B------:R-:W-:Y:S02]  /*d8e0*/  IMAD R7, R9, R7, R28 ;  /* 0x0000000709077224 */ /* 0x000fe400078e021c */
[----:B0-----:R-:W-:-:S02]  /*d8f0*/  IMAD.SHL.U32 R28, R12, 0x8, RZ ;  /* 0x000000080c1c7824 */ /* 0x001fc400078e00ff */
[----:B------:R-:W-:Y:S01]  /*d900*/  @!P6 IMAD.IADD R0, R0, 0x1, -R9 ;  /* 0x000000010000e824 */ /* 0x000fe200078e0a09 */
[----:B------:R-:W-:Y:S01]  /*d910*/  ISETP.GE.AND P6, PT, R27, RZ, PT ;  /* 0x000000ff1b00720c */ /* 0x000fe20003fc6270 */
[----:B------:R-:W-:Y:S01]  /*d920*/  IMAD.MOV.U32 R15, RZ, RZ, 0xff ;  /* 0x000000ffff0f7424 */ /* 0x000fe200078e00ff */
[C---:B------:R-:W-:Y:S01]  /*d930*/  LOP3.LUT R27, R12.reuse, 0x7, RZ, 0xc0, !PT ;  /* 0x000000070c1b7812 */ /* 0x040fe200078ec0ff */
[----:B------:R-:W-:Y:S01]  /*d940*/  @!P0 IMAD.MOV R23, RZ, RZ, -R23 ;  /* 0x000000ffff178224 */ /* 0x000fe200078e0a17 */
[----:B------:R-:W-:Y:S01]  /*d950*/  ISETP.GT.U32.AND P0, PT, R9, R6, PT ;  /* 0x000000060900720c */ /* 0x000fe20003f04070 */
[--C-:B------:R-:W-:Y:S01]  /*d960*/  @!P1 IMAD.IADD R5, R5, 0x1, -R9.reuse ;  /* 0x0000000105059824 */ /* 0x100fe200078e0a09 */
[----:B------:R-:W-:Y:S02]  /*d970*/  LOP3.LUT R13, R12, 0x60, RZ, 0xc0, !PT ;  /* 0x000000600c0d7812 */ /* 0x000fe400078ec0ff */
[----:B------:R-:W-:Y:S01]  /*d980*/  SHF.R.S32.HI R29, RZ, 0x6, R12 ;  /* 0x00000006ff1d7819 */ /* 0x000fe2000001140c */
[----:B------:R-:W-:Y:S01]  /*d990*/  @!P5 IMAD.IADD R4, R4, 0x1, -R9 ;  /* 0x000000010404d824 */ /* 0x000fe200078e0a09 */
[----:B------:R-:W-:-:S02]  /*d9a0*/  LOP3.LUT R28, R28, 0x30, RZ, 0xc0, !PT ;  /* 0x000000301c1c7812 */ /* 0x000fc400078ec0ff */
[----:B------:R-:W-:Y:S01]  /*d9b0*/  ISETP.GE.AND P1, PT, R10, RZ, PT ;  /* 0x000000ff0a00720c */ /* 0x000fe20003f26270 */
[----:B------:R-:W-:Y:S01]  /*d9c0*/  IMAD.SHL.U32 R10, R12, 0x2, RZ ;  /* 0x000000020c0a7824 */ /* 0x000fe200078e00ff */
[----:B------:R-:W-:Y:S01]  /*d9d0*/  IADD3 R15, R15, c[0x0][0x180], RZ ;  /* 0x000060000f0f7a10 */ /* 0x000fe20007ffe0ff */
[----:B------:R-:W-:Y:S01]  /*d9e0*/  @!P3 IMAD.MOV R26, RZ, RZ, -R26 ;  /* 0x000000ffff1ab224 */ /* 0x000fe200078e0a1a */
[----:B------:R-:W-:Y:S01]  /*d9f0*/  ISETP.GE.AND P5, PT, R3, RZ, PT ;  /* 0x000000ff0300720c */ /* 0x000fe20003fa6270 */
[----:B------:R-:W-:Y:S01]  /*da00*/  IMAD.SHL.U32 R3, R27, 0x10, RZ ;  /* 0x000000101b037824 */ /* 0x000fe200078e00ff */
[----:B------:R-:W-:Y:S01]  /*da10*/  SGXT R12, R29, 0x1 ;  /* 0x000000011d0c781a */ /* 0x000fe20000000200 */
[----:B------:R-:W-:Y:S01]  /*da20*/  IMAD R29, R27, 0x4, R13 ;  /* 0x000000041b1d7824 */ /* 0x000fe200078e020d */
[----:B------:R-:W-:Y:S01]  /*da30*/  ISETP.GE.AND P3, PT, R11, RZ, PT ;  /* 0x000000ff0b00720c */ /* 0x000fe20003f66270 */
[----:B------:R-:W-:Y:S01]  /*da40*/  IMAD R27, R27, 0x40, R28 ;  /* 0x000000401b1b7824 */ /* 0x000fe200078e021c */
[----:B------:R-:W-:Y:S01]  /*da50*/  SHF.R.S32.HI R11, RZ, 0x1f, R15 ;  /* 0x0000001fff0b7819 */ /* 0x000fe2000001140f */
[----:B------:R-:W-:Y:S01]  /*da60*/  @!P4 IMAD.MOV R25, RZ, RZ, -R25 ;  /* 0x000000ffff19c224 */ /* 0x000fe200078e0a19 */
[----:B------:R-:W-:Y:S01]  /*da70*/  STL [R1+0x1c28], R21 ;  /* 0x001c281501007387 */ /* 0x000fe20000100800 */
[----:B------:R-:W-:-:S02]  /*da80*/  LOP3.LUT R28, R12, 0x90, RZ, 0xc0, !PT ;  /* 0x000000900c1c7812 */ /* 0x000fc400078ec0ff */
[--C-:B------:R-:W-:Y:S01]  /*da90*/  LOP3.LUT R3, R3, 0x30, R10.reuse, 0x78, !PT ;  /* 0x0000003003037812 */ /* 0x100fe200078e780a */
[----:B------:R0:W-:Y:S01]  /*daa0*/  STL [R1+0x1c2c], R22 ;  /* 0x001c2c1601007387 */ /* 0x0001e20000100800 */
[----:B------:R-:W-:Y:S02]  /*dab0*/  LEA.HI R12, R11, R15, RZ, 0x8 ;  /* 0x0000000f0b0c7211 */ /* 0x000fe400078f40ff */
[----:B------:R-:W-:Y:S01]  /*dac0*/  LOP3.LUT R11, R27, 0x10, R10, 0x78, !PT ;  /* 0x000000101b0b7812 */ /* 0x000fe200078e780a */
[----:B------:R-:W-:Y:S01]  /*dad0*/  STL [R1+0x1c34], R23 ;  /* 0x001c341701007387 */ /* 0x000fe20000100800 */
[----:B------:R-:W-:-:S03]  /*dae0*/  @!P0 IMAD.IADD R6, R6, 0x1, -R9 ;  /* 0x0000000106068824 */ /* 0x000fc600078e0a09 */
[----:B------:R-:W-:Y:S01]  /*daf0*/  STL [R1+0x1c38], R24 ;  /* 0x001c381801007387 */ /* 0x000fe20000100800 */
[----:B------:R-:W-:-:S03]  /*db00*/  IMAD.U32 R3, R29, 0x80, R3 ;  /* 0x000000801d037824 */ /* 0x000fc600078e0003 */
[----:B------:R-:W-:Y:S04]  /*db10*/  STL [R1+0x1c3c], R25 ;  /* 0x001c3c1901007387 */ /* 0x000fe80000100800 */
[----:B------:R-:W-:Y:S01]  /*db20*/  STL [R1+0x1c40], R26 ;  /* 0x001c401a01007387 */ /* 0x000fe20000100800 */
[----:B----4-:R-:W-:-:S03]  /*db30*/  ISETP.GE.AND P0, PT, R14, RZ, PT ;  /* 0x000000ff0e00720c */ /* 0x010fc60003f06270 */
[----:B------:R-:W4:Y:S04]  /*db40*/  LDL.LU R14, [R1+0x1c50] ;  /* 0x001c5000010e7983 */ /* 0x000f280000300800 */
[----:B------:R-:W-:Y:S04]  /*db50*/  STL [R1+0x18a0], R11 ;  /* 0x0018a00b01007387 */ /* 0x000fe80000100800 */
[----:B0-----:R-:W5:Y:S04]  /*db60*/  LDL.LU R22, [R1+0xd4] ;  /* 0x0000d40001167983 */ /* 0x001f680000300800 */
[----:B------:R-:W2:Y:S04]  /*db70*/  LDL.LU R21, [R1+0x9c] ;  /* 0x00009c0001157983 */ /* 0x000ea80000300800 */
[----:B------:R0:W-:Y:S04]  /*db80*/  STL [R1+0x288], R3 ;  /* 0x0002880301007387 */ /* 0x0001e80000100800 */
[----:B------:R-:W3:Y:S04]  /*db90*/  LDL.LU R20, [R1+0x70] ;  /* 0x0000700001147983 */ /* 0x000ee80000300800 */
[----:B------:R-:W4:Y:S04]  /*dba0*/  LDL.LU R19, [R1+0x5c] ;  /* 0x00005c0001137983 */ /* 0x000f280000300800 */
[----:B0-----:R-:W4:Y:S04]  /*dbb0*/  LDL.LU R3, [R1+0x48] ;  /* 0x0000480001037983 */ /* 0x001f280000300800 */
[----:B------:R-:W4:Y:S01]  /*dbc0*/  LDL.LU R15, [R1+0x3c] ;  /* 0x00003c00010f7983 */ /* 0x000f220000300800 */
[----:B------:R-:W-:-:S03]  /*dbd0*/  ISETP.GT.U32.AND P4, PT, R9, R7, PT ;  /* 0x000000070900720c */ /* 0x000fc60003f84070 */
[----:B------:R-:W4:Y:S01]  /*dbe0*/  LDL.LU R18, [R1+0x34] ;  /* 0x0000340001127983 */ /* 0x000f220000300800 */
[----:B------:R-:W-:-:S03]  /*dbf0*/  LOP3.LUT R10, R28, 0x7e, R10, 0x78, !PT ;  /* 0x0000007e1c0a7812 */ /* 0x000fc600078e780a */
[----:B------:R-:W4:Y:S04]  /*dc00*/  LDL.LU R17, [R1+0x318] ;  /* 0x0003180001117983 */ /* 0x000f280000300800 */
[----:B------:R-:W4:Y:S02]  /*dc10*/  LDL.LU R11, [R1+0x368] ;  /* 0x00036800010b7983 */ /* 0x000f240000300800 */
[----:B------:R-:W-:Y:S02]  /*dc20*/  @!P4 IMAD.IADD R7, R7, 0x1, -R9 ;  /* 0x000000010707c824 */ /* 0x000fe400078e0a09 */
[----:B------:R-:W4:Y:S03]  /*dc30*/  LDL.LU R10, [R1+0x378] ;  /* 0x00037800010a7983 */ /* 0x000f260000300800 */
[----:B------:R-:W-:Y:S01]  /*dc40*/  ISETP.GT.U32.AND P4, PT, R9, R7, PT ;  /* 0x000000070900720c */ /* 0x000fe20003f84070 */
[----:B------:R-:W4:Y:S04]  /*dc50*/  LDL.LU R16, [R1+0x37c] ;  /* 0x00037c0001107983 */ /* 0x000f280000300800 */
[----:B------:R-:W4:Y:S01]  /*dc60*/  LDL.LU R12, [R1+0x380] ;  /* 0x00038000010c7983 */ /* 0x000f220000300800 */
[----:B------:R-:W-:-:S03]  /*dc70*/  @!P2 IMAD.MOV R5, RZ, RZ, -R5 ;  /* 0x000000ffff05a224 */ /* 0x000fc600078e0a05 */
[----:B------:R-:W4:Y:S01]  /*dc80*/  LDL.LU R13, [R1+0x3a8] ;  /* 0x0003a800010d7983 */ /* 0x000f220000300800 */
[----:B------:R-:W-:Y:S02]  /*dc90*/  @!P3 IMAD.MOV R4, RZ, RZ, -R4 ;  /* 0x000000ffff04b224 */ /* 0x000fe400078e0a04 */
[----:B------:R-:W-:Y:S02]  /*dca0*/  @!P1 IMAD.MOV R0, RZ, RZ, -R0 ;  /* 0x000000ffff009224 */ /* 0x000fe400078e0a00 */
[----:B------:R-:W-:Y:S01]  /*dcb0*/  @!P4 IMAD.IADD R7, R7, 0x1, -R9 ;  /* 0x000000010707c824 */ /* 0x000fe200078e0a09 */
[----:B------:R-:W-:Y:S02]  /*dcc0*/  ISETP.NE.AND P4, PT, RZ, c[0x0][0x17c], PT ;  /* 0x00005f00ff007a0c */ /* 0x000fe40003f85270 */
[----:B------:R-:W-:Y:S01]  /*dcd0*/  LOP3.LUT R9, RZ, c[0x0][0x17c], RZ, 0x33, !PT ;  /* 0x00005f00ff097a12 */ /* 0x000fe200078e33ff */
[----:B------:R5:W-:Y:S04]  /*dce0*/  STL [R1+0x1c44], R5 ;  /* 0x001c440501007387 */ /* 0x000be80000100800 */
[----:B------:R2:W-:Y:S04]  /*dcf0*/  STL [R1+0x1c48], R4 ;  /* 0x001c480401007387 */ /* 0x0005e80000100800 */
[----:B------:R3:W-:Y:S01]  /*dd00*/  STL [R1+0x1c4c], R0 ;  /* 0x001c4c0001007387 */ /* 0x0007e20000100800 */
[----:B-----5:R-:W-:-:S02]  /*dd10*/  SEL R5, R9, R22, !P4 ;  /* 0x0000001609057207 */ /* 0x020fc40006000000 */
[----:B--2---:R-:W-:-:S03]  /*dd20*/  SEL R4, R9, R21, !P4 ;  /* 0x0000001509047207 */ /* 0x004fc60006000000 */
[----:B------:R4:W-:Y:S01]  /*dd30*/  STL [R1+0x414], R5 ;  /* 0x0004140501007387 */ /* 0x0009e20000100800 */
[----:B---3--:R-:W-:-:S03]  /*dd40*/  SEL R0, R9, R20, !P4 ;  /* 0x0000001409007207 */ /* 0x008fc60006000000 */
[----:B------:R-:W-:Y:S01]  /*dd50*/  STL [R1+0x410], R4 ;  /* 0x0004100401007387 */ /* 0x000fe20000100800 */
[----:B----4-:R-:W-:-:S03]  /*dd60*/  SEL R5, R9, R19, !P4 ;  /* 0x0000001309057207 */ /* 0x010fc60006000000 */
[----:B------:R0:W-:Y:S04]  /*dd70*/  STL [R1+0x400], R0 ;  /* 0x0004000001007387 */ /* 0x0001e80000100800 */
[----:B0-----:R-:W2:Y:S01]  /*dd80*/  LDL.LU R0, [R1+0x3ac] ;  /* 0x0003ac0001007983 */ /* 0x001ea20000300800 */
[----:B------:R-:W-:-:S03]  /*dd90*/  SEL R4, R9, R3, !P4 ;  /* 0x0000000309047207 */ /* 0x000fc60006000000 */
[----:B------:R-:W-:Y:S04]  /*dda0*/  STL [R1+0x3fc], R5 ;  /* 0x0003fc0501007387 */ /* 0x000fe80000100800 */
[----:B------:R-:W3:Y:S01]  /*ddb0*/  LDL.LU R3, [R1+0x3b4] ;  /* 0x0003b40001037983 */ /* 0x000ee20000300800 */
[----:B------:R-:W-:-:S03]  /*ddc0*/  SEL R15, R9, R15, !P4 ;  /* 0x0000000f090f7207 */ /* 0x000fc60006000000 */
[----:B------:R0:W-:Y:S04]  /*ddd0*/  STL [R1+0x3f8], R4 ;  /* 0x0003f80401007387 */ /* 0x0001e80000100800 */
[----:B0-----:R-:W4:Y:S04]  /*dde0*/  LDL.LU R4, [R1+0x3bc] ;  /* 0x0003bc0001047983 */ /* 0x001f280000300800 */
[----:B------:R-:W5:Y:S04]  /*ddf0*/  LDL.LU R5, [R1+0x3c0] ;  /* 0x0003c00001057983 */ /* 0x000f680000300800 */
[----:B------:R0:W-:Y:S04]  /*de00*/  STL [R1+0x3f0], R15 ;  /* 0x0003f00f01007387 */ /* 0x0001e80000100800 */
[----:B------:R-:W5:Y:S04]  /*de10*/  LDL.LU R29, [R1+0x3b0] ;  /* 0x0003b000011d7983 */ /* 0x000f680000300800 */
[----:B------:R-:W5:Y:S04]  /*de20*/  LDL.LU R28, [R1+0x384] ;  /* 0x00038400011c7983 */ /* 0x000f680000300800 */
[----:B------:R-:W5:Y:S04]  /*de30*/  LDL.LU R27, [R1+0x3a0] ;  /* 0x0003a000011b7983 */ /* 0x000f680000300800 */
[----:B------:R-:W5:Y:S04]  /*de40*/  LDL.LU R21, [R1+0x3a4] ;  /* 0x0003a40001157983 */ /* 0x000f680000300800 */
[----:B------:R-:W5:Y:S04]  /*de50*/  LDL.LU R20, [R1+0x388] ;  /* 0x0003880001147983 */ /* 0x000f680000300800 */
[----:B------:R-:W5:Y:S04]  /*de60*/  LDL.LU R19, [R1+0x394] ;  /* 0x0003940001137983 */ /* 0x000f680000300800 */
[----:B0-----:R-:W5:Y:S01]  /*de70*/  LDL.LU R15, [R1+0x398] ;  /* 0x00039800010f7983 */ /* 0x001f620000300800 */
[----:B------:R-:W-:-:S02]  /*de80*/  SEL R22, R9, R18, !P4 ;  /* 0x0000001209167207 */ /* 0x000fc40006000000 */
[C---:B------:R-:W-:Y:S02]  /*de90*/  SEL R18, R9.reuse, R17, !P4 ;  /* 0x0000001109127207 */ /* 0x040fe40006000000 */
[C---:B------:R-:W-:Y:S01]  /*dea0*/  SEL R17, R9.reuse, R11, !P4 ;  /* 0x0000000b09117207 */ /* 0x040fe20006000000 */
[----:B------:R-:W-:Y:S04]  /*deb0*/  STL [R1+0x3ec], R22 ;  /* 0x0003ec1601007387 */ /* 0x000fe80000100800 */
[----:B------:R-:W5:Y:S04]  /*dec0*/  LDL.LU R11, [R1+0x39c] ;  /* 0x00039c00010b7983 */ /* 0x000f680000300800 */
[----:B------:R0:W-:Y:S04]  /*ded0*/  STL [R1+0x3e8], R18 ;  /* 0x0003e81201007387 */ /* 0x0001e80000100800 */
[----:B------:R1:W-:Y:S01]  /*dee0*/  STL [R1+0x3e4], R17 ;  /* 0x0003e41101007387 */ /* 0x0003e20000100800 */
[----:B0-----:R-:W-:-:S03]  /*def0*/  SEL R18, R9, R10, !P4 ;  /* 0x0000000a09127207 */ /* 0x001fc60006000000 */
[----:B------:R-:W5:Y:S01]  /*df00*/  LDL.LU R10, [R1+0x38c] ;  /* 0x00038c00010a7983 */ /* 0x000f620000300800 */
[----:B-1----:R-:W-:-:S03]  /*df10*/  SEL R17, R9, R16, !P4 ;  /* 0x0000001009117207 */ /* 0x002fc60006000000 */
[----:B------:R0:W-:Y:S01]  /*df20*/  STL [R1+0x3e0], R18 ;  /* 0x0003e01201007387 */ /* 0x0001e20000100800 */
[----:B------:R-:W-:-:S03]  /*df30*/  SEL R16, R9, R12, !P4 ;  /* 0x0000000c09107207 */ /* 0x000fc60006000000 */
[----:B------:R-:W5:Y:S04]  /*df40*/  LDL.LU R26, [R1+0x390] ;  /* 0x00039000011a7983 */ /* 0x000f680000300800 */
[----:B------:R1:W-:Y:S01]  /*df50*/  STL [R1+0x3dc], R17 ;  /* 0x0003dc1101007387 */ /* 0x0003e20000100800 */
[----:B------:R-:W-:-:S03]  /*df60*/  SEL R13, R9, R13, !P4 ;  /* 0x0000000d090d7207 */ /* 0x000fc60006000000 */
[----:B------:R-:W5:Y:S04]  /*df70*/  LDL.LU R12, [R1+0x374] ;  /* 0x00037400010c7983 */ /* 0x000f680000300800 */
[----:B------:R0:W-:Y:S04]  /*df80*/  STL [R1+0x3d8], R16 ;  /* 0x0003d81001007387 */ /* 0x0001e80000100800 */
[----:B------:R-:W5:Y:S04]  /*df90*/  LDL.LU R25, [R1+0x370] ;  /* 0x0003700001197983 */ /* 0x000f680000300800 */
[----:B------:R-:W5:Y:S04]  /*dfa0*/  LDL.LU R24, [R1+0x36c] ;  /* 0x00036c0001187983 */ /* 0x000f680000300800 */
[----:B------:R0:W-:Y:S04]  /*dfb0*/  STL [R1+0x3d4], R13 ;  /* 0x0003d40d01007387 */ /* 0x0001e80000100800 */
[----:B------:R-:W5:Y:S04]  /*dfc0*/  LDL.LU R23, [R1+0x364] ;  /* 0x0003640001177983 */ /* 0x000f680000300800 */
[----:B------:R-:W5:Y:S04]  /*dfd0*/  LDL.LU R22, [R1+0x360] ;  /* 0x0003600001167983 */ /* 0x000f680000300800 */
[----:B0-----:R-:W5:Y:S04]  /*dfe0*/  LDL.LU R18, [R1+0x35c] ;  /* 0x00035c0001127983 */ /* 0x001f680000300800 */
[----:B-1----:R-:W5:Y:S04]  /*dff0*/  LDL.LU R17, [R1+0x358] ;  /* 0x0003580001117983 */ /* 0x002f680000300800 */
[----:B------:R-:W5:Y:S04]  /*e000*/  LDL.LU R16, [R1+0x1c] ;  /* 0x00001c0001107983 */ /* 0x000f680000300800 */
[----:B------:R-:W5:Y:S01]  /*e010*/  LDL.LU R13, [R1+0x18] ;  /* 0x00001800010d7983 */ /* 0x000f620000300800 */
[----:B--2---:R-:W-:-:S05]  /*e020*/  SEL R0, R9, R0, !P4 ;  /* 0x0000000009007207 */ /* 0x004fca0006000000 */
[----:B------:R3:W-:Y:S02]  /*e030*/  STL [R1+0x3d0], R0 ;  /* 0x0003d00001007387 */ /* 0x0007e40000100800 */
[C---:B---3--:R-:W-:Y:S02]  /*e040*/  SEL R0, R9.reuse, R3, !P4 ;  /* 0x0000000309007207 */ /* 0x048fe40006000000 */
[----:B------:R-:W2:Y:S04]  /*e050*/  LDL.LU R3, [R1+0x304] ;  /* 0x0003040001037983 */ /* 0x000ea80000300800 */
[----:B------:R4:W-:Y:S02]  /*e060*/  STL [R1+0x3cc], R0 ;  /* 0x0003cc0001007387 */ /* 0x0009e40000100800 */
[----:B----4-:R-:W-:-:S02]  /*e070*/  SEL R0, R9, R4, !P4 ;  /* 0x0000000409007207 */ /* 0x010fc40006000000 */
[----:B-----5:R-:W-:-:S03]  /*e080*/  SEL R4, R9, R5, !P4 ;  /* 0x0000000509047207 */ /* 0x020fc60006000000 */
[----:B------:R0:W-:Y:S01]  /*e090*/  STL [R1+0x3c8], R0 ;  /* 0x0003c80001007387 */ /* 0x0001e20000100800 */
[----:B------:R-:W-:-:S03]  /*e0a0*/  SEL R5, R9, R28, !P4 ;  /* 0x0000001c09057207 */ /* 0x000fc60006000000 */
[----:B------:R1:W-:Y:S01]  /*e0b0*/  STL [R1+0x3c4], R4 ;  /* 0x0003c40401007387 */ /* 0x0003e20000100800 */
[C---:B0-----:R-:W-:Y:S02]  /*e0c0*/  SEL R0, R9.reuse, R29, !P4 ;  /* 0x0000001d09007207 */ /* 0x041fe40006000000 */
[----:B-1----:R-:W-:-:S03]  /*e0d0*/  SEL R4, R9, R27, !P4 ;  /* 0x0000001b09047207 */ /* 0x002fc60006000000 */
[----:B------:R0:W-:Y:S04]  /*e0e0*/  STL [R1+0x3c0], R0 ;  /* 0x0003c00001007387 */ /* 0x0001e80000100800 */
[----:B------:R1:W-:Y:S01]  /*e0f0*/  STL [R1+0x3bc], R5 ;  /* 0x0003bc0501007387 */ /* 0x0003e20000100800 */
[----:B0-----:R-:W-:-:S03]  /*e100*/  SEL R0, R9, R21, !P4 ;  /* 0x0000001509007207 */ /* 0x001fc60006000000 */
[----:B------:R0:W-:Y:S01]  /*e110*/  STL [R1+0x3b4], R4 ;  /* 0x0003b40401007387 */ /* 0x0001e20000100800 */
[----:B-1----:R-:W-:-:S03]  /*e120*/  SEL R5, R9, R20, !P4 ;  /* 0x0000001409057207 */ /* 0x002fc60006000000 */
[----:B------:R1:W-:Y:S04]  /*e130*/  STL [R1+0x3b0], R0 ;  /* 0x0003b00001007387 */ /* 0x0003e80000100800 */
[----:B------:R-:W-:Y:S01]  /*e140*/  STL [R1+0x3ac], R5 ;  /* 0x0003ac0501007387 */ /* 0x000fe20000100800 */
[----:B0-----:R-:W-:-:S03]  /*e150*/  SEL R4, R9, R19, !P4 ;  /* 0x0000001309047207 */ /* 0x001fc60006000000 */
[----:B------:R-:W3:Y:S01]  /*e160*/  LDL.LU R21, [R1+0x354] ;  /* 0x0003540001157983 */ /* 0x000ee20000300800 */
[----:B-1----:R-:W-:-:S03]  /*e170*/  SEL R0, R9, R15, !P4 ;  /* 0x0000000f09007207 */ /* 0x002fc60006000000 */
[----:B------:R0:W-:Y:S04]  /*e180*/  STL [R1+0x3a8], R4 ;  /* 0x0003a80401007387 */ /* 0x0001e80000100800 */
[----:B------:R-:W4:Y:S04]  /*e190*/  LDL.LU R20, [R1+0x350] ;  /* 0x0003500001147983 */ /* 0x000f280000300800 */
[----:B------:R1:W-:Y:S04]  /*e1a0*/  STL [R1+0x3a4], R0 ;  /* 0x0003a40001007387 */ /* 0x0003e80000100800 */
[----:B------:R-:W5:Y:S01]  /*e1b0*/  LDL.LU R15, [R1+0x34c] ;  /* 0x00034c00010f7983 */ /* 0x000f620000300800 */
[----:B0-----:R-:W-:-:S03]  /*e1c0*/  SEL R4, R9, R11, !P4 ;  /* 0x0000000b09047207 */ /* 0x001fc60006000000 */
[----:B------:R-:W5:Y:S01]  /*e1d0*/  LDL.LU R11, [R1+0x338] ;  /* 0x00033800010b7983 */ /* 0x000f620000300800 */
[----:B-1----:R-:W-:-:S03]  /*e1e0*/  SEL R0, R9, R10, !P4 ;  /* 0x0000000a09007207 */ /* 0x002fc60006000000 */
[----:B------:R0:W-:Y:S04]  /*e1f0*/  STL [R1+0x3a0], R4 ;  /* 0x0003a00401007387 */ /* 0x0001e80000100800 */
[----:B------:R-:W5:Y:S04]  /*e200*/  LDL.LU R19, [R1+0x340] ;  /* 0x0003400001137983 */ /* 0x000f680000300800 */
[----:B------:R-:W5:Y:S04]  /*e210*/  LDL.LU R10, [R1+0x344] ;  /* 0x00034400010a7983 */ /* 0x000f680000300800 */
[----:B------:R1:W-:Y:S01]  /*e220*/  STL [R1+0x39c], R0 ;  /* 0x00039c0001007387 */ /* 0x0003e20000100800 */
[----:B0-----:R-:W-:-:S02]  /*e230*/  SEL R4, R9, R26, !P4 ;  /* 0x0000001a09047207 */ /* 0x001fc40006000000 */
[C---:B------:R-:W-:Y:S02]  /*e240*/  SEL R5, R9.reuse, R25, !P4 ;  /* 0x0000001909057207 */ /* 0x040fe40006000000 */
[C---:B-1----:R-:W-:Y:S02]  /*e250*/  SEL R0, R9.reuse, R12, !P4 ;  /* 0x0000000c09007207 */ /* 0x042fe40006000000 */
[----:B------:R-:W5:Y:S04]  /*e260*/  LDL.LU R12, [R1+0x348] ;  /* 0x00034800010c7983 */ /* 0x000f680000300800 */
[----:B------:R0:W-:Y:S04]  /*e270*/  STL [R1+0x398], R4 ;  /* 0x0003980401007387 */ /* 0x0001e80000100800 */
[----:B------:R1:W-:Y:S04]  /*e280*/  STL [R1+0x394], R0 ;  /* 0x0003940001007387 */ /* 0x0003e80000100800 */
[----:B------:R1:W-:Y:S01]  /*e290*/  STL [R1+0x390], R5 ;  /* 0x0003900501007387 */ /* 0x0003e20000100800 */
[----:B0-----:R-:W-:-:S02]  /*e2a0*/  SEL R4, R9, R24, !P4 ;  /* 0x0000001809047207 */ /* 0x001fc40006000000 */
[----:B-1----:R-:W-:-:S03]  /*e2b0*/  SEL R0, R9, R23, !P4 ;  /* 0x0000001709007207 */ /* 0x002fc60006000000 */
[----:B------:R0:W-:Y:S01]  /*e2c0*/  STL [R1+0x38c], R4 ;  /* 0x00038c0401007387 */ /* 0x0001e20000100800 */
[----:B------:R-:W-:-:S03]  /*e2d0*/  SEL R5, R9, R22, !P4 ;  /* 0x0000001609057207 */ /* 0x000fc60006000000 */
[----:B------:R1:W-:Y:S04]  /*e2e0*/  STL [R1+0x388], R0 ;  /* 0x0003880001007387 */ /* 0x0003e80000100800 */
[----:B------:R1:W-:Y:S01]  /*e2f0*/  STL [R1+0x384], R5 ;  /* 0x0003840501007387 */ /* 0x0003e20000100800 */
[C---:B0-----:R-:W-:Y:S02]  /*e300*/  SEL R4, R9.reuse, R18, !P4 ;  /* 0x0000001209047207 */ /* 0x041fe40006000000 */
[----:B-1----:R-:W-:-:S03]  /*e310*/  SEL R0, R9, R17, !P4 ;  /* 0x0000001109007207 */ /* 0x002fc60006000000 */
[----:B------:R0:W-:Y:S01]  /*e320*/  STL [R1+0x380], R4 ;  /* 0x0003800401007387 */ /* 0x0001e20000100800 */
[----:B------:R-:W-:-:S03]  /*e330*/  SEL R5, R9, R16, !P4 ;  /* 0x0000001009057207 */ /* 0x000fc60006000000 */
[----:B------:R1:W-:Y:S04]  /*e340*/  STL [R1+0x37c], R0 ;  /* 0x00037c0001007387 */ /* 0x0003e80000100800 */
[----:B------:R-:W-:Y:S01]  /*e350*/  STL [R1+0x378], R5 ;  /* 0x0003780501007387 */ /* 0x000fe20000100800 */
[----:B0-----:R-:W-:-:S03]  /*e360*/  SEL R4, R9, R13, !P4 ;  /* 0x0000000d09047207 */ /* 0x001fc60006000000 */
[----:B------:R-:W5:Y:S01]  /*e370*/  LDL.LU R13, [R1+0x33c] ;  /* 0x00033c00010d7983 */ /* 0x000f620000300800 */
[----:B-1----:R-:W-:-:S03]  /*e380*/  SEL R0, R9, R14, !P4 ;  /* 0x0000000e09007207 */ /* 0x002fc60006000000 */
[----:B------:R-:W-:Y:S04]  /*e390*/  STL [R1+0x374], R4 ;  /* 0x0003740401007387 */ /* 0x000fe80000100800 */
[----:B------:R0:W-:Y:S04]  /*e3a0*/  STL [R1+0x370], R0 ;  /* 0x0003700001007387 */ /* 0x0001e80000100800 */
[----:B0-----:R-:W5:Y:S04]  /*e3b0*/  LDL.LU R0, [R1+0x32c] ;  /* 0x00032c0001007983 */ /* 0x001f680000300800 */
[----:B------:R-:W5:Y:S01]  /*e3c0*/  LDL.LU R4, [R1+0x330] ;  /* 0x0003300001047983 */ /* 0x000f620000300800 */
[----:B--2---:R-:W-:-:S05]  /*e3d0*/  SEL R3, R9, R3, !P4 ;  /* 0x0000000309037207 */ /* 0x004fca0006000000 */
[----:B------:R0:W-:Y:S04]  /*e3e0*/  STL [R1+0x36c], R3 ;  /* 0x00036c0301007387 */ /* 0x0001e80000100800 */
[----:B------:R-:W2:Y:S04]  /*e3f0*/  LDL.LU R5, [R1+0x334] ;  /* 0x0003340001057983 */ /* 0x000ea80000300800 */
[----:B------:R-:W2:Y:S04]  /*e400*/  LDL.LU R29, [R1+0x328] ;  /* 0x00032800011d7983 */ /* 0x000ea80000300800 */
[----:B------:R-:W2:Y:S04]  /*e410*/  LDL.LU R28, [R1+0x324] ;  /* 0x00032400011c7983 */ /* 0x000ea80000300800 */
[----:B------:R-:W2:Y:S04]  /*e420*/  LDL.LU R18, [R1+0x320] ;  /* 0x0003200001127983 */ /* 0x000ea80000300800 */
[----:B------:R-:W2:Y:S04]  /*e430*/  LDL.LU R17, [R1+0x31c] ;  /* 0x00031c0001117983 */ /* 0x000ea80000300800 */
[----:B------:R-:W2:Y:S04]  /*e440*/  LDL.LU R16, [R1+0x314] ;  /* 0x0003140001107983 */ /* 0x000ea80000300800 */
[----:B0-----:R-:W2:Y:S01]  /*e450*/  LDL.LU R3, [R1+0x310] ;  /* 0x0003100001037983 */ /* 0x001ea20000300800 */
[----:B---3--:R-:W-:-:S05]  /*e460*/  SEL R21, R9, R21, !P4 ;  /* 0x0000001509157207 */ /* 0x008fca0006000000 */
[----:B------:R-:W-:Y:S01]  /*e470*/  STL [R1+0x368], R21 ;  /* 0x0003681501007387 */ /* 0x000fe20000100800 */
[C---:B----4-:R-:W-:Y:S02]  /*e480*/  SEL R14, R9.reuse, R20, !P4 ;  /* 0x00000014090e7207 */ /* 0x050fe40006000000 */
[C---:B-----5:R-:W-:Y:S02]  /*e490*/  SEL R20, R9.reuse, R15, !P4 ;  /* 0x0000000f09147207 */ /* 0x060fe40006000000 */
[----:B------:R-:W3:Y:S04]  /*e4a0*/  LDL.LU R15, [R1+0x308] ;  /* 0x00030800010f7983 */ /* 0x000ee80000300800 */
[----:B------:R0:W-:Y:S04]  /*e4b0*/  STL [R1+0x364], R14 ;  /* 0x0003640e01007387 */ /* 0x0001e80000100800 */
[----:B------:R-:W-:Y:S01]  /*e4c0*/  STL [R1+0x360], R20 ;  /* 0x0003601401007387 */ /* 0x000fe20000100800 */
[----:B------:R-:W-:-:S02]  /*e4d0*/  SEL R19, R9, R19, !P4 ;  /* 0x0000001309137207 */ /* 0x000fc40006000000 */
[C---:B0-----:R-:W-:Y:S02]  /*e4e0*/  SEL R14, R9.reuse, R11, !P4 ;  /* 0x0000000b090e7207 */ /* 0x041fe40006000000 */
[----:B------:R-:W4:Y:S04]  /*e4f0*/  LDL.LU R11, [R1+0x30c] ;  /* 0x00030c00010b7983 */ /* 0x000f280000300800 */
[----:B------:R0:W-:Y:S04]  /*e500*/  STL [R1+0x35c], R14 ;  /* 0x00035c0e01007387 */ /* 0x0001e80000100800 */
[----:B------:R-:W5:Y:S04]  /*e510*/  LDL.LU R27, [R1+0x2cc] ;  /* 0x0002cc00011b7983 */ /* 0x000f680000300800 */
[----:B------:R1:W-:Y:S01]  /*e520*/  STL [R1+0x358], R19 ;  /* 0x0003581301007387 */ /* 0x0003e20000100800 */
[----:B0-----:R-:W-:-:S03]  /*e530*/  SEL R14, R9, R10, !P4 ;  /* 0x0000000a090e7207 */ /* 0x001fc60006000000 */
[----:B------:R-:W5:Y:S01]  /*e540*/  LDL.LU R10, [R1+0x2dc] ;  /* 0x0002dc00010a7983 */ /* 0x000f620000300800 */
[----:B------:R-:W-:-:S03]  /*e550*/  SEL R12, R9, R12, !P4 ;  /* 0x0000000c090c7207 */ /* 0x000fc60006000000 */
[----:B------:R-:W-:Y:S04]  /*e560*/  STL [R1+0x354], R14 ;  /* 0x0003540e01007387 */ /* 0x000fe80000100800 */
[----:B------:R-:W5:Y:S04]  /*e570*/  LDL.LU R26, [R1+0x300] ;  /* 0x00030000011a7983 */ /* 0x000f680000300800 */
[----:B------:R-:W5:Y:S04]  /*e580*/  LDL.LU R25, [R1+0x2e4] ;  /* 0x0002e40001197983 */ /* 0x000f680000300800 */
[----:B------:R0:W-:Y:S04]  /*e590*/  STL [R1+0x350], R12 ;  /* 0x0003500c01007387 */ /* 0x0001e80000100800 */
[----:B------:R-:W5:Y:S04]  /*e5a0*/  LDL.LU R24, [R1+0x2e8] ;  /* 0x0002e80001187983 */ /* 0x000f680000300800 */
[----:B------:R-:W5:Y:S04]  /*e5b0*/  LDL.LU R23, [R1+0x2ec] ;  /* 0x0002ec0001177983 */ /* 0x000f680000300800 */
[----:B------:R-:W5:Y:S04]  /*e5c0*/  LDL.LU R22, [R1+0x2f0] ;  /* 0x0002f00001167983 */ /* 0x000f680000300800 */
[----:B------:R-:W5:Y:S04]  /*e5d0*/  LDL.LU R21, [R1+0x2f8] ;  /* 0x0002f80001157983 */ /* 0x000f680000300800 */
[----:B------:R-:W5:Y:S04]  /*e5e0*/  LDL.LU R20, [R1+0x2fc] ;  /* 0x0002fc0001147983 */ /* 0x000f680000300800 */
[----:B-1----:R-:W5:Y:S04]  /*e5f0*/  LDL.LU R19, [R1+0x2f4] ;  /* 0x0002f40001137983 */ /* 0x002f680000300800 */
[----:B0-----:R-:W5:Y:S01]  /*e600*/  LDL.LU R12, [R1+0x424] ;  /* 0x00042400010c7983 */ /* 0x001f620000300800 */
[----:B------:R-:W-:-:S03]  /*e610*/  SEL R14, R9, R13, !P4 ;  /* 0x0000000d090e7207 */ /* 0x000fc60006000000 */
[----:B------:R-:W5:Y:S04]  /*e620*/  LDL.LU R13, [R1+0x2e0] ;  /* 0x0002e000010d7983 */ /* 0x000f680000300800 */
[----:B------:R0:W-:Y:S02]  /*e630*/  STL [R1+0x34c], R14 ;  /* 0x00034c0e01007387 */ /* 0x0001e40000100800 */
[C---:B0-----:R-:W-:Y:S02]  /*e640*/  SEL R14, R9.reuse, R0, !P4 ;  /* 0x00000000090e7207 */ /* 0x041fe40006000000 */
[----:B------:R-:W-:-:S03]  /*e650*/  SEL R4, R9, R4, !P4 ;  /* 0x0000000409047207 */ /* 0x000fc60006000000 */
[----:B------:R-:W-:Y:S04]  /*e660*/  STL [R1+0x348], R14 ;  /* 0x0003480e01007387 */ /* 0x000fe80000100800 */
[----:B------:R0:W-:Y:S01]  /*e670*/  STL [R1+0x344], R4 ;  /* 0x0003440401007387 */ /* 0x0001e20000100800 */
[C---:B--2---:R-:W-:Y:S02]  /*e680*/  SEL R0, R9.reuse, R5, !P4 ;  /* 0x0000000509007207 */ /* 0x044fe40006000000 */
[----:B------:R-:W-:-:S03]  /*e690*/  SEL R5, R9, R29, !P4 ;  /* 0x0000001d09057207 */ /* 0x000fc60006000000 */
[----:B------:R1:W-:Y:S01]  /*e6a0*/  STL [R1+0x340], R0 ;  /* 0x0003400001007387 */ /* 0x0003e20000100800 */
[----:B0-----:R-:W-:-:S03]  /*e6b0*/  SEL R4, R9, R28, !P4 ;  /* 0x0000001c09047207 */ /* 0x001fc60006000000 */
[----:B------:R0:W-:Y:S01]  /*e6c0*/  STL [R1+0x33c], R5 ;  /* 0x00033c0501007387 */ /* 0x0001e20000100800 */
[----:B-1----:R-:W-:-:S03]  /*e6d0*/  SEL R0, R9, R18, !P4 ;  /* 0x0000001209007207 */ /* 0x002fc60006000000 */
[----:B------:R1:W-:Y:S01]  /*e6e0*/  STL [R1+0x338], R4 ;  /* 0x0003380401007387 */ /* 0x0003e20000100800 */
[----:B0-----:R-:W-:-:S03]  /*e6f0*/  SEL R5, R9, R17, !P4 ;  /* 0x0000001109057207 */ /* 0x001fc60006000000 */
[----:B------:R0:W-:Y:S04]  /*e700*/  STL [R1+0x334], R0 ;  /* 0x0003340001007387 */ /* 0x0001e80000100800 */
[----:B------:R-:W-:Y:S01]  /*e710*/  STL [R1+0x330], R5 ;  /* 0x0003300501007387 */ /* 0x000fe20000100800 */
[----:B-1----:R-:W-:-:S03]  /*e720*/  SEL R4, R9, R16, !P4 ;  /* 0x0000001009047207 */ /* 0x002fc60006000000 */
[----:B------:R-:W2:Y:S01]  /*e730*/  LDL.LU R18, [R1+0x2d8] ;  /* 0x0002d80001127983 */ /* 0x000ea20000300800 */
[----:B0-----:R-:W-:-:S03]  /*e740*/  SEL R0, R9, R3, !P4 ;  /* 0x0000000309007207 */ /* 0x001fc60006000000 */
[----:B------:R3:W-:Y:S04]  /*e750*/  STL [R1+0x32c], R4 ;  /* 0x00032c0401007387 */ /* 0x0007e80000100800 */
[----:B------:R-:W2:Y:S04]  /*e760*/  LDL.LU R17, [R1+0x2d4] ;  /* 0x0002d40001117983 */ /* 0x000ea80000300800 */
[----:B------:R4:W-:Y:S04]  /*e770*/  STL [R1+0x328], R0 ;  /* 0x0003280001007387 */ /* 0x0009e80000100800 */
[----:B------:R-:W2:Y:S01]  /*e780*/  LDL.LU R3, [R1+0x2d0] ;  /* 0x0002d00001037983 */ /* 0x000ea20000300800 */
[----:B---3--:R-:W-:-:S03]  /*e790*/  SEL R4, R9, R15, !P4 ;  /* 0x0000000f09047207 */ /* 0x008fc60006000000 */
[----:B------:R-:W3:Y:S04]  /*e7a0*/  LDL.LU R15, [R1+0x2a8] ;  /* 0x0002a800010f7983 */ /* 0x000ee80000300800 */
[----:B------:R5:W-:Y:S04]  /*e7b0*/  STL [R1+0x324], R4 ;  /* 0x0003240401007387 */ /* 0x000be80000100800 */
[----:B------:R-:W3:Y:S01]  /*e7c0*/  LDL.LU R16, [R1+0x2ac] ;  /* 0x0002ac0001107983 */ /* 0x000ee20000300800 */
[----:B----4-:R-:W-:-:S03]  /*e7d0*/  SEL R0, R9, R11, !P4 ;  /* 0x0000000b09007207 */ /* 0x010fc60006000000 */
[----:B------:R-:W4:Y:S04]  /*e7e0*/  LDL.LU R11, [R1+0x2c8] ;  /* 0x0002c800010b7983 */ /* 0x000f280000300800 */
[----:B------:R0:W-:Y:S01]  /*e7f0*/  STL [R1+0x320], R0 ;  /* 0x0003200001007387 */ /* 0x0001e20000100800 */
[C---:B-----5:R-:W-:Y:S02]  /*e800*/  SEL R4, R9.reuse, R27, !P4 ;  /* 0x0000001b09047207 */ /* 0x060fe40006000000 */
[C---:B0-----:R-:W-:Y:S02]  /*e810*/  SEL R0, R9.reuse, R10, !P4 ;  /* 0x0000000a09007207 */ /* 0x041fe40006000000 */
[----:B------:R-:W5:Y:S01]  /*e820*/  LDL.LU R10, [R1+0x2b4] ;  /* 0x0002b400010a7983 */ /* 0x000f620000300800 */
[----:B------:R-:W-:-:S03]  /*e830*/  SEL R5, R9, R26, !P4 ;  /* 0x0000001a09057207 */ /* 0x000fc60006000000 */
[----:B------:R0:W-:Y:S04]  /*e840*/  STL [R1+0x31c], R4 ;  /* 0x00031c0401007387 */ /* 0x0001e80000100800 */
[----:B------:R1:W-:Y:S04]  /*e850*/  STL [R1+0x318], R0 ;  /* 0x0003180001007387 */ /* 0x0003e80000100800 */
[----:B------:R1:W-:Y:S01]  /*e860*/  STL [R1+0x314], R5 ;  /* 0x0003140501007387 */ /* 0x0003e20000100800 */
[C---:B0-----:R-:W-:Y:S02]  /*e870*/  SEL R4, R9.reuse, R25, !P4 ;  /* 0x0000001909047207 */ /* 0x041fe40006000000 */
        /* <DEDUP_REMOVED lines=12> */
[C---:B-1----:R-:W-:Y:S02]  /*e940*/  SEL R0, R9.reuse, R12, !P4 ;  /* 0x0000000c09007207 */ /* 0x042fe40006000000 */
[----:B------:R-:W5:Y:S01]  /*e950*/  LDL.LU R12, [R1+0x2c4] ;  /* 0x0002c400010c7983 */ /* 0x000f620000300800 */
[----:B------:R-:W-:-:S03]  /*e960*/  SEL R5, R9, R13, !P4 ;  /* 0x0000000d09057207 */ /* 0x000fc60006000000 */
[----:B------:R-:W-:Y:S04]  /*e970*/  STL [R1+0x2f8], R4 ;  /* 0x0002f80401007387 */ /* 0x000fe80000100800 */
[----:B------:R0:W-:Y:S04]  /*e980*/  STL [R1+0x2f4], R0 ;  /* 0x0002f40001007387 */ /* 0x0001e80000100800 */
[----:B0-----:R-:W5:Y:S04]  /*e990*/  LDL.LU R0, [R1+0x2b8] ;  /* 0x0002b80001007983 */ /* 0x001f680000300800 */
[----:B------:R-:W5:Y:S04]  /*e9a0*/  LDL.LU R4, [R1+0x2c0] ;  /* 0x0002c00001047983 */ /* 0x000f680000300800 */
[----:B------:R0:W-:Y:S04]  /*e9b0*/  STL [R1+0x2f0], R5 ;  /* 0x0002f00501007387 */ /* 0x0001e80000100800 */
[----:B0-----:R-:W5:Y:S04]  /*e9c0*/  LDL.LU R5, [R1+0x2bc] ;  /* 0x0002bc0001057983 */ /* 0x001f680000300800 */
[----:B------:R-:W5:Y:S04]  /*e9d0*/  LDL.LU R29, [R1+0x2b0] ;  /* 0x0002b000011d7983 */ /* 0x000f680000300800 */
[----:B------:R-:W5:Y:S04]  /*e9e0*/  LDL.LU R28, [R1+0x2a4] ;  /* 0x0002a400011c7983 */ /* 0x000f680000300800 */
[----:B------:R-:W5:Y:S04]  /*e9f0*/  LDL.LU R21, [R1+0x2a0] ;  /* 0x0002a00001157983 */ /* 0x000f680000300800 */
[----:B------:R-:W5:Y:S04]  /*ea00*/  LDL.LU R20, [R1+0x29c] ;  /* 0x00029c0001147983 */ /* 0x000f680000300800 */
[----:B------:R-:W5:Y:S04]  /*ea10*/  LDL.LU R19, [R1+0x298] ;  /* 0x0002980001137983 */ /* 0x000f680000300800 */
[----:B------:R-:W5:Y:S01]  /*ea20*/  LDL.LU R13, [R1+0x294] ;  /* 0x00029400010d7983 */ /* 0x000f620000300800 */
[----:B--2---:R-:W-:-:S05]  /*ea30*/  SEL R18, R9, R18, !P4 ;  /* 0x0000001209127207 */ /* 0x004fca0006000000 */
[----:B------:R-:W-:Y:S01]  /*ea40*/  STL [R1+0x2ec], R18 ;  /* 0x0002ec1201007387 */ /* 0x000fe20000100800 */
[C---:B------:R-:W-:Y:S02]  /*ea50*/  SEL R14, R9.reuse, R17, !P4 ;  /* 0x00000011090e7207 */ /* 0x040fe40006000000 */
[C---:B------:R-:W-:Y:S02]  /*ea60*/  SEL R17, R9.reuse, R3, !P4 ;  /* 0x0000000309117207 */ /* 0x040fe40006000000 */
[----:B------:R-:W2:Y:S04]  /*ea70*/  LDL.LU R3, [R1+0x284] ;  /* 0x0002840001037983 */ /* 0x000ea80000300800 */
[----:B------:R3:W-:Y:S04]  /*ea80*/  STL [R1+0x2e8], R14 ;  /* 0x0002e80e01007387 */ /* 0x0007e80000100800 */
[----:B------:R-:W-:Y:S01]  /*ea90*/  STL [R1+0x2e4], R17 ;  /* 0x0002e41101007387 */ /* 0x000fe20000100800 */
[----:B---3--:R-:W-:-:S03]  /*eaa0*/  SEL R14, R9, R15, !P4 ;  /* 0x0000000f090e7207 */ /* 0x008fc60006000000 */
[----:B------:R-:W3:Y:S04]  /*eab0*/  LDL.LU R15, [R1+0x280] ;  /* 0x00028000010f7983 */ /* 0x000ee80000300800 */
[----:B------:R4:W-:Y:S01]  /*eac0*/  STL [R1+0x2e0], R14 ;  /* 0x0002e00e01007387 */ /* 0x0009e20000100800 */
[----:B------:R-:W-:-:S03]  /*ead0*/  SEL R16, R9, R16, !P4 ;  /* 0x0000001009107207 */ /* 0x000fc60006000000 */
[----:B------:R-:W3:Y:S04]  /*eae0*/  LDL.LU R27, [R1+0x27c] ;  /* 0x00027c00011b7983 */ /* 0x000ee80000300800 */
[----:B------:R0:W-:Y:S01]  /*eaf0*/  STL [R1+0x2dc], R16 ;  /* 0x0002dc1001007387 */ /* 0x0001e20000100800 */
[----:B----4-:R-:W-:-:S03]  /*eb00*/  SEL R14, R9, R11, !P4 ;  /* 0x0000000b090e7207 */ /* 0x010fc60006000000 */
[----:B------:R-:W4:Y:S04]  /*eb10*/  LDL.LU R11, [R1+0x278] ;  /* 0x00027800010b7983 */ /* 0x000f280000300800 */
[----:B------:R-:W-:Y:S04]  /*eb20*/  STL [R1+0x2d8], R14 ;  /* 0x0002d80e01007387 */ /* 0x000fe80000100800 */
[----:B------:R-:W4:Y:S04]  /*eb30*/  LDL.LU R26, [R1+0x274] ;  /* 0x00027400011a7983 */ /* 0x000f280000300800 */
[----:B------:R-:W4:Y:S01]  /*eb40*/  LDL.LU R25, [R1+0x270] ;  /* 0x0002700001197983 */ /* 0x000f220000300800 */
[----:B-----5:R-:W-:-:S05]  /*eb50*/  SEL R10, R9, R10, !P4 ;  /* 0x0000000a090a7207 */ /* 0x020fca0006000000 */
[----:B------:R1:W-:Y:S04]  /*eb60*/  STL [R1+0x2d4], R10 ;  /* 0x0002d40a01007387 */ /* 0x0003e80000100800 */
[----:B------:R-:W5:Y:S04]  /*eb70*/  LDL.LU R24, [R1+0x254] ;  /* 0x0002540001187983 */ /* 0x000f680000300800 */
[----:B------:R-:W5:Y:S04]  /*eb80*/  LDL.LU R23, [R1+0x258] ;  /* 0x0002580001177983 */ /* 0x000f680000300800 */
[----:B------:R-:W5:Y:S04]  /*eb90*/  LDL.LU R22, [R1+0x25c] ;  /* 0x00025c0001167983 */ /* 0x000f680000300800 */
[----:B------:R-:W5:Y:S04]  /*eba0*/  LDL.LU R18, [R1+0x264] ;  /* 0x0002640001127983 */ /* 0x000f680000300800 */
[----:B------:R-:W5:Y:S04]  /*ebb0*/  LDL.LU R17, [R1+0x268] ;  /* 0x0002680001117983 */ /* 0x000f680000300800 */
[----:B0-----:R-:W5:Y:S04]  /*ebc0*/  LDL.LU R16, [R1+0x26c] ;  /* 0x00026c0001107983 */ /* 0x001f680000300800 */
[----:B-1----:R-:W5:Y:S01]  /*ebd0*/  LDL.LU R10, [R1+0x260] ;  /* 0x00026000010a7983 */ /* 0x002f620000300800 */
[----:B------:R-:W-:-:S03]  /*ebe0*/  SEL R14, R9, R12, !P4 ;  /* 0x0000000c090e7207 */ /* 0x000fc60006000000 */
[----:B------:R-:W5:Y:S04]  /*ebf0*/  LDL.LU R12, [R1+0x250] ;  /* 0x00025000010c7983 */ /* 0x000f680000300800 */
[----:B------:R0:W-:Y:S02]  /*ec00*/  STL [R1+0x2d0], R14 ;  /* 0x0002d00e01007387 */ /* 0x0001e40000100800 */
[C---:B0-----:R-:W-:Y:S02]  /*ec10*/  SEL R14, R9.reuse, R0, !P4 ;  /* 0x00000000090e7207 */ /* 0x041fe40006000000 */
[----:B------:R-:W-:-:S03]  /*ec20*/  SEL R4, R9, R4, !P4 ;  /* 0x0000000409047207 */ /* 0x000fc60006000000 */
[----:B------:R-:W-:Y:S04]  /*ec30*/  STL [R1+0x2cc], R14 ;  /* 0x0002cc0e01007387 */ /* 0x000fe80000100800 */
[----:B------:R0:W-:Y:S01]  /*ec40*/  STL [R1+0x2c8], R4 ;  /* 0x0002c80401007387 */ /* 0x0001e20000100800 */
[C---:B------:R-:W-:Y:S02]  /*ec50*/  SEL R0, R9.reuse, R5, !P4 ;  /* 0x0000000509007207 */ /* 0x040fe40006000000 */
        /* <DEDUP_REMOVED lines=10> */
[----:B------:R-:W5:Y:S01]  /*ed00*/  LDL.LU R21, [R1+0x24c] ;  /* 0x00024c0001157983 */ /* 0x000f620000300800 */
[----:B0-----:R-:W-:-:S03]  /*ed10*/  SEL R0, R9, R13, !P4 ;  /* 0x0000000d09007207 */ /* 0x001fc60006000000 */
[----:B------:R2:W-:Y:S04]  /*ed20*/  STL [R1+0x2b0], R4 ;  /* 0x0002b00401007387 */ /* 0x0005e80000100800 */
[----:B------:R-:W5:Y:S04]  /*ed30*/  LDL.LU R20, [R1+0x248] ;  /* 0x0002480001147983 */ /* 0x000f680000300800 */
[----:B------:R3:W-:Y:S04]  /*ed40*/  STL [R1+0x2ac], R0 ;  /* 0x0002ac0001007387 */ /* 0x0007e80000100800 */
[----:B------:R-:W5:Y:S01]  /*ed50*/  LDL.LU R13, [R1+0x244] ;  /* 0x00024400010d7983 */ /* 0x000f620000300800 */
[----:B--2---:R-:W-:-:S03]  /*ed60*/  SEL R4, R9, R3, !P4 ;  /* 0x0000000309047207 */ /* 0x004fc60006000000 */
[----:B------:R-:W2:Y:S04]  /*ed70*/  LDL.LU R3, [R1+0x240] ;  /* 0x0002400001037983 */ /* 0x000ea80000300800 */
[----:B------:R0:W-:Y:S04]  /*ed80*/  STL [R1+0x2a8], R4 ;  /* 0x0002a80401007387 */ /* 0x0001e80000100800 */
[----:B------:R-:W2:Y:S01]  /*ed90*/  LDL.LU R19, [R1+0x23c] ;  /* 0x00023c0001137983 */ /* 0x000ea20000300800 */
[----:B---3--:R-:W-:-:S03]  /*eda0*/  SEL R0, R9, R15, !P4 ;  /* 0x0000000f09007207 */ /* 0x008fc60006000000 */
[----:B------:R-:W3:Y:S04]  /*edb0*/  LDL.LU R15, [R1+0x238] ;  /* 0x00023800010f7983 */ /* 0x000ee80000300800 */
[----:B------:R4:W-:Y:S01]  /*edc0*/  STL [R1+0x2a4], R0 ;  /* 0x0002a40001007387 */ /* 0x0009e20000100800 */
[C---:B0-----:R-:W-:Y:S02]  /*edd0*/  SEL R4, R9.reuse, R27, !P4 ;  /* 0x0000001b09047207 */ /* 0x041fe40006000000 */
[C---:B----4-:R-:W-:Y:S02]  /*ede0*/  SEL R0, R9.reuse, R11, !P4 ;  /* 0x0000000b09007207 */ /* 0x050fe40006000000 */
[----:B------:R-:W4:Y:S01]  /*edf0*/  LDL.LU R11, [R1+0x234] ;  /* 0x00023400010b7983 */ /* 0x000f220000300800 */
[----:B------:R-:W-:-:S03]  /*ee00*/  SEL R5, R9, R26, !P4 ;  /* 0x0000001a09057207 */ /* 0x000fc60006000000 */
[----:B------:R0:W-:Y:S04]  /*ee10*/  STL [R1+0x2a0], R4 ;  /* 0x0002a00401007387 */ /* 0x0001e80000100800 */
[----:B------:R5:W-:Y:S04]  /*ee20*/  STL [R1+0x29c], R0 ;  /* 0x00029c0001007387 */ /* 0x000be80000100800 */
[----:B------:R1:W-:Y:S01]  /*ee30*/  STL [R1+0x298], R5 ;  /* 0x0002980501007387 */ /* 0x0003e20000100800 */
[C---:B0-----:R-:W-:Y:S02]  /*ee40*/  SEL R4, R9.reuse, R25, !P4 ;  /* 0x0000001909047207 */ /* 0x041fe40006000000 */
[----:B-----5:R-:W-:-:S03]  /*ee50*/  SEL R0, R9, R24, !P4 ;  /* 0x0000001809007207 */ /* 0x020fc60006000000 */
[----:B------:R0:W-:Y:S01]  /*ee60*/  STL [R1+0x294], R4 ;  /* 0x0002940401007387 */ /* 0x0001e20000100800 */
[----:B-1----:R-:W-:-:S03]  /*ee70*/  SEL R5, R9, R23, !P4 ;  /* 0x0000001709057207 */ /* 0x002fc60006000000 */
[----:B------:R1:W-:Y:S04]  /*ee80*/  STL [R1+0x284], R0 ;  /* 0x0002840001007387 */ /* 0x0003e80000100800 */
[----:B------:R5:W-:Y:S01]  /*ee90*/  STL [R1+0x280], R5 ;  /* 0x0002800501007387 */ /* 0x000be20000100800 */
[C---:B0-----:R-:W-:Y:S02]  /*eea0*/  SEL R4, R9.reuse, R22, !P4 ;  /* 0x0000001609047207 */ /* 0x041fe40006000000 */
[----:B-1----:R-:W-:-:S03]  /*eeb0*/  SEL R0, R9, R18, !P4 ;  /* 0x0000001209007207 */ /* 0x002fc60006000000 */
[----:B------:R0:W-:Y:S01]  /*eec0*/  STL [R1+0x27c], R4 ;  /* 0x00027c0401007387 */ /* 0x0001e20000100800 */
[----:B-----5:R-:W-:-:S03]  /*eed0*/  SEL R5, R9, R17, !P4 ;  /* 0x0000001109057207 */ /* 0x020fc60006000000 */
[----:B------:R1:W-:Y:S04]  /*eee0*/  STL [R1+0x278], R0 ;  /* 0x0002780001007387 */ /* 0x0003e80000100800 */
[----:B------:R5:W-:Y:S01]  /*eef0*/  STL [R1+0x274], R5 ;  /* 0x0002740501007387 */ /* 0x000be20000100800 */
[C---:B0-----:R-:W-:Y:S02]  /*ef00*/  SEL R4, R9.reuse, R16, !P4 ;  /* 0x0000001009047207 */ /* 0x041fe40006000000 */
[C---:B-1----:R-:W-:Y:S02]  /*ef10*/  SEL R0, R9.reuse, R10, !P4 ;  /* 0x0000000a09007207 */ /* 0x042fe40006000000 */
[----:B------:R-:W4:Y:S04]  /*ef20*/  LDL.LU R10, [R1+0x218] ;  /* 0x00021800010a7983 */ /* 0x000f280000300800 */
[----:B------:R-:W-:Y:S04]  /*ef30*/  STL [R1+0x270], R4 ;  /* 0x0002700401007387 */ /* 0x000fe80000100800 */
[----:B------:R0:W-:Y:S01]  /*ef40*/  STL [R1+0x26c], R0 ;  /* 0x00026c0001007387 */ /* 0x0001e20000100800 */
[----:B-----5:R-:W-:-:S03]  /*ef50*/  SEL R5, R9, R12, !P4 ;  /* 0x0000000c09057207 */ /* 0x020fc60006000000 */
        /* <DEDUP_REMOVED lines=10> */
[----:B------:R-:W-:-:S05]  /*f000*/  SEL R21, R9, R21, !P4 ;  /* 0x0000001509157207 */ /* 0x000fca0006000000 */
[----:B------:R-:W-:Y:S01]  /*f010*/  STL [R1+0x264], R21 ;  /* 0x0002641501007387 */ /* 0x000fe20000100800 */
[C---:B------:R-:W-:Y:S02]  /*f020*/  SEL R14, R9.reuse, R20, !P4 ;  /* 0x00000014090e7207 */ /* 0x040fe40006000000 */
[C---:B------:R-:W-:Y:S02]  /*f030*/  SEL R20, R9.reuse, R13, !P4 ;  /* 0x0000000d09147207 */ /* 0x040fe40006000000 */
[----:B------:R-:W5:Y:S04]  /*f040*/  LDL.LU R13, [R1+0x210] ;  /* 0x00021000010d7983 */ /* 0x000f680000300800 */
[----:B------:R2:W-:Y:S04]  /*f050*/  STL [R1+0x260], R14 ;  /* 0x0002600e01007387 */ /* 0x0005e80000100800 */
[----:B------:R-:W-:Y:S01]  /*f060*/  STL [R1+0x25c], R20 ;  /* 0x00025c1401007387 */ /* 0x000fe20000100800 */
[----:B--2---:R-:W-:-:S03]  /*f070*/  SEL R14, R9, R3, !P4 ;  /* 0x00000003090e7207 */ /* 0x004fc60006000000 */
[----:B------:R-:W2:Y:S01]  /*f080*/  LDL.LU R3, [R1+0x214] ;  /* 0x0002140001037983 */ /* 0x000ea20000300800 */
[----:B------:R-:W-:-:S03]  /*f090*/  SEL R19, R9, R19, !P4 ;  /* 0x0000001309137207 */ /* 0x000fc60006000000 */
[----:B------:R3:W-:Y:S04]  /*f0a0*/  STL [R1+0x258], R14 ;  /* 0x0002580e01007387 */ /* 0x0007e80000100800 */
[----:B------:R-:W2:Y:S04]  /*f0b0*/  LDL.LU R27, [R1+0x190] ;  /* 0x00019000011b7983 */ /* 0x000ea80000300800 */
[----:B------:R0:W-:Y:S01]  /*f0c0*/  STL [R1+0x254], R19 ;  /* 0x0002541301007387 */ /* 0x0001e20000100800 */
[----:B---3--:R-:W-:-:S03]  /*f0d0*/  SEL R14, R9, R15, !P4 ;  /* 0x0000000f090e7207 */ /* 0x008fc60006000000 */
[----:B------:R-:W3:Y:S04]  /*f0e0*/  LDL.LU R15, [R1+0x194] ;  /* 0x00019400010f7983 */ /* 0x000ee80000300800 */
[----:B------:R-:W-:Y:S04]  /*f0f0*/  STL [R1+0x250], R14 ;  /* 0x0002500e01007387 */ /* 0x000fe80000100800 */
[----:B------:R-:W3:Y:S04]  /*f100*/  LDL.LU R26, [R1+0x1a4] ;  /* 0x0001a400011a7983 */ /* 0x000ee80000300800 */
[----:B------:R-:W3:Y:S01]  /*f110*/  LDL.LU R25, [R1+0x1f0] ;  /* 0x0001f00001197983 */ /* 0x000ee20000300800 */
[----:B----4-:R-:W-:-:S05]  /*f120*/  SEL R11, R9, R11, !P4 ;  /* 0x0000000b090b7207 */ /* 0x010fca0006000000 */
[----:B------:R1:W-:Y:S04]  /*f130*/  STL [R1+0x24c], R11 ;  /* 0x00024c0b01007387 */ /* 0x0003e80000100800 */
[----:B------:R-:W4:Y:S04]  /*f140*/  LDL.LU R24, [R1+0x1f4] ;  /* 0x0001f40001187983 */ /* 0x000f280000300800 */
[----:B------:R-:W4:Y:S04]  /*f150*/  LDL.LU R23, [R1+0x1fc] ;  /* 0x0001fc0001177983 */ /* 0x000f280000300800 */
[----:B------:R-:W4:Y:S04]  /*f160*/  LDL.LU R22, [R1+0x1f8] ;  /* 0x0001f80001167983 */ /* 0x000f280000300800 */
[----:B------:R-:W4:Y:S04]  /*f170*/  LDL.LU R21, [R1+0x1d0] ;  /* 0x0001d00001157983 */ /* 0x000f280000300800 */
[----:B------:R-:W4:Y:S04]  /*f180*/  LDL.LU R20, [R1+0x1d8] ;  /* 0x0001d80001147983 */ /* 0x000f280000300800 */
[----:B0-----:R-:W4:Y:S04]  /*f190*/  LDL.LU R19, [R1+0x1ec] ;  /* 0x0001ec0001137983 */ /* 0x001f280000300800 */
[----:B-1----:R-:W4:Y:S01]  /*f1a0*/  LDL.LU R11, [R1+0x1e8] ;  /* 0x0001e800010b7983 */ /* 0x002f220000300800 */
[----:B------:R-:W-:-:S03]  /*f1b0*/  SEL R14, R9, R10, !P4 ;  /* 0x0000000a090e7207 */ /* 0x000fc60006000000 */
[----:B------:R-:W4:Y:S04]  /*f1c0*/  LDL.LU R10, [R1+0x1e0] ;  /* 0x0001e000010a7983 */ /* 0x000f280000300800 */
[----:B------:R5:W-:Y:S02]  /*f1d0*/  STL [R1+0x248], R14 ;  /* 0x0002480e01007387 */ /* 0x000be40000100800 */
[C---:B-----5:R-:W-:Y:S02]  /*f1e0*/  SEL R14, R9.reuse, R0, !P4 ;  /* 0x00000000090e7207 */ /* 0x060fe40006000000 */
        /* <DEDUP_REMOVED lines=20> */
[----:B0-----:R-:W-:-:S03]  /*f330*/  SEL R4, R9, R13, !P4 ;  /* 0x0000000d09047207 */ /* 0x001fc60006000000 */
[----:B------:R-:W5:Y:S04]  /*f340*/  LDL.LU R13, [R1+0x1c4] ;  /* 0x0001c400010d7983 */ /* 0x000f680000300800 */
[----:B------:R-:W-:Y:S04]  /*f350*/  STL [R1+0x220], R4 ;  /* 0x0002200401007387 */ /* 0x000fe80000100800 */
[----:B------:R-:W5:Y:S01]  /*f360*/  LDL.LU R16, [R1+0x1c0] ;  /* 0x0001c00001107983 */ /* 0x000f620000300800 */
[----:B--2---:R-:W-:-:S03]  /*f370*/  SEL R0, R9, R3, !P4 ;  /* 0x0000000309007207 */ /* 0x004fc60006000000 */
[----:B------:R-:W2:Y:S04]  /*f380*/  LDL.LU R3, [R1+0x1bc] ;  /* 0x0001bc0001037983 */ /* 0x000ea80000300800 */
[----:B------:R3:W-:Y:S02]  /*f390*/  STL [R1+0x21c], R0 ;  /* 0x00021c0001007387 */ /* 0x0007e40000100800 */
[C---:B---3--:R-:W-:Y:S02]  /*f3a0*/  SEL R0, R9.reuse, R15, !P4 ;  /* 0x0000000f09007207 */ /* 0x048fe40006000000 */
[----:B------:R-:W3:Y:S01]  /*f3b0*/  LDL.LU R15, [R1+0x1a8] ;  /* 0x0001a800010f7983 */ /* 0x000ee20000300800 */
[C---:B------:R-:W-:Y:S02]  /*f3c0*/  SEL R4, R9.reuse, R27, !P4 ;  /* 0x0000001b09047207 */ /* 0x040fe40006000000 */
[----:B------:R-:W-:-:S03]  /*f3d0*/  SEL R5, R9, R26, !P4 ;  /* 0x0000001a09057207 */ /* 0x000fc60006000000 */
[----:B------:R0:W-:Y:S04]  /*f3e0*/  STL [R1+0x218], R4 ;  /* 0x0002180401007387 */ /* 0x0001e80000100800 */
[----:B------:R4:W-:Y:S04]  /*f3f0*/  STL [R1+0x214], R0 ;  /* 0x0002140001007387 */ /* 0x0009e80000100800 */
[----:B------:R1:W-:Y:S01]  /*f400*/  STL [R1+0x210], R5 ;  /* 0x0002100501007387 */ /* 0x0003e20000100800 */
[C---:B0-----:R-:W-:Y:S02]  /*f410*/  SEL R4, R9.reuse, R25, !P4 ;  /* 0x0000001909047207 */ /* 0x041fe40006000000 */
[----:B----4-:R-:W-:-:S03]  /*f420*/  SEL R0, R9, R24, !P4 ;  /* 0x0000001809007207 */ /* 0x010fc60006000000 */
[----:B------:R0:W-:Y:S01]  /*f430*/  STL [R1+0x208], R4 ;  /* 0x0002080401007387 */ /* 0x0001e20000100800 */
[----:B-1----:R-:W-:-:S03]  /*f440*/  SEL R5, R9, R23, !P4 ;  /* 0x0000001709057207 */ /* 0x002fc60006000000 */
[----:B------:R1:W-:Y:S04]  /*f450*/  STL [R1+0x204], R0 ;  /* 0x0002040001007387 */ /* 0x0003e80000100800 */
[----:B------:R4:W-:Y:S01]  /*f460*/  STL [R1+0x200], R5 ;  /* 0x0002000501007387 */ /* 0x0009e20000100800 */
[C---:B0-----:R-:W-:Y:S02]  /*f470*/  SEL R4, R9.reuse, R22, !P4 ;  /* 0x0000001609047207 */ /* 0x041fe40006000000 */
[----:B-1----:R-:W-:-:S03]  /*f480*/  SEL R0, R9, R21, !P4 ;  /* 0x0000001509007207 */ /* 0x002fc60006000000 */
[----:B------:R0:W-:Y:S01]  /*f490*/  STL [R1+0x1fc], R4 ;  /* 0x0001fc0401007387 */ /* 0x0001e20000100800 */
[----:B----4-:R-:W-:-:S03]  /*f4a0*/  SEL R5, R9, R20, !P4 ;  /* 0x0000001409057207 */ /* 0x010fc60006000000 */
[----:B------:R1:W-:Y:S04]  /*f4b0*/  STL [R1+0x1f8], R0 ;  /* 0x0001f80001007387 */ /* 0x0003e80000100800 */
[----:B------:R4:W-:Y:S01]  /*f4c0*/  STL [R1+0x1f4], R5 ;  /* 0x0001f40501007387 */ /* 0x0009e20000100800 */
[C---:B0-----:R-:W-:Y:S02]  /*f4d0*/  SEL R4, R9.reuse, R19, !P4 ;  /* 0x0000001309047207 */ /* 0x041fe40006000000 */
[C---:B-1----:R-:W-:Y:S02]  /*f4e0*/  SEL R0, R9.reuse, R11, !P4 ;  /* 0x0000000b09007207 */ /* 0x042fe40006000000 */
[----:B------:R-:W3:Y:S04]  /*f4f0*/  LDL.LU R11, [R1+0x1b4] ;  /* 0x0001b400010b7983 */ /* 0x000ee80000300800 */
[----:B------:R-:W-:Y:S04]  /*f500*/  STL [R1+0x1f0], R4 ;  /* 0x0001f00401007387 */ /* 0x000fe80000100800 */
[----:B------:R0:W-:Y:S01]  /*f510*/  STL [R1+0x1ec], R0 ;  /* 0x0001ec0001007387 */ /* 0x0001e20000100800 */
[----:B----4-:R-:W-:-:S03]  /*f520*/  SEL R5, R9, R10, !P4 ;  /* 0x0000000a09057207 */ /* 0x010fc60006000000 */
[----:B0-----:R-:W4:Y:S04]  /*f530*/  LDL.LU R0, [R1+0x1b8] ;  /* 0x0001b80001007983 */ /* 0x001f280000300800 */
[----:B------:R-:W4:Y:S04]  /*f540*/  LDL.LU R4, [R1+0x1ac] ;  /* 0x0001ac0001047983 */ /* 0x000f280000300800 */
[----:B------:R0:W-:Y:S04]  /*f550*/  STL [R1+0x1e8], R5 ;  /* 0x0001e80501007387 */ /* 0x0001e80000100800 */
[----:B0-----:R-:W4:Y:S04]  /*f560*/  LDL.LU R5, [R1+0x1b0] ;  /* 0x0001b00001057983 */ /* 0x001f280000300800 */
[----:B------:R-:W4:Y:S04]  /*f570*/  LDL.LU R29, [R1+0x1a0] ;  /* 0x0001a000011d7983 */ /* 0x000f280000300800 */
[----:B------:R-:W4:Y:S04]  /*f580*/  LDL.LU R28, [R1+0x19c] ;  /* 0x00019c00011c7983 */ /* 0x000f280000300800 */
[----:B------:R-:W4:Y:S04]  /*f590*/  LDL.LU R21, [R1+0x198] ;  /* 0x0001980001157983 */ /* 0x000f280000300800 */
[----:B------:R-:W4:Y:S04]  /*f5a0*/  LDL.LU R20, [R1+0x18c] ;  /* 0x00018c0001147983 */ /* 0x000f280000300800 */
[----:B------:R-:W4:Y:S04]  /*f5b0*/  LDL.LU R19, [R1+0x188] ;  /* 0x0001880001137983 */ /* 0x000f280000300800 */
[----:B------:R-:W4:Y:S01]  /*f5c0*/  LDL.LU R10, [R1+0x184] ;  /* 0x00018400010a7983 */ /* 0x000f220000300800 */
[----:B-----5:R-:W-:-:S05]  /*f5d0*/  SEL R18, R9, R18, !P4 ;  /* 0x0000001209127207 */ /* 0x020fca0006000000 */
[----:B------:R-:W-:Y:S01]  /*f5e0*/  STL [R1+0x1e0], R18 ;  /* 0x0001e01201007387 */ /* 0x000fe20000100800 */
[C---:B------:R-:W-:Y:S02]  /*f5f0*/  SEL R17, R9.reuse, R17, !P4 ;  /* 0x0000001109117207 */ /* 0x040fe40006000000 */
[C---:B------:R-:W-:Y:S02]  /*f600*/  SEL R14, R9.reuse, R12, !P4 ;  /* 0x0000000c090e7207 */ /* 0x040fe40006000000 */
[----:B------:R-:W5:Y:S04]  /*f610*/  LDL.LU R12, [R1+0x180] ;  /* 0x00018000010c7983 */ /* 0x000f680000300800 */
[----:B------:R0:W-:Y:S04]  /*f620*/  STL [R1+0x1dc], R17 ;  /* 0x0001dc1101007387 */ /* 0x0001e80000100800 */
[----:B------:R1:W-:Y:S01]  /*f630*/  STL [R1+0x1d8], R14 ;  /* 0x0001d80e01007387 */ /* 0x0003e20000100800 */
[----:B0-----:R-:W-:-:S03]  /*f640*/  SEL R17, R9, R13, !P4 ;  /* 0x0000000d09117207 */ /* 0x001fc60006000000 */
[----:B------:R-:W5:Y:S01]  /*f650*/  LDL.LU R13, [R1+0x17c] ;  /* 0x00017c00010d7983 */ /* 0x000f620000300800 */
[----:B-1----:R-:W-:-:S03]  /*f660*/  SEL R14, R9, R16, !P4 ;  /* 0x00000010090e7207 */ /* 0x002fc60006000000 */
[----:B------:R-:W-:Y:S04]  /*f670*/  STL [R1+0x1d0], R17 ;  /* 0x0001d01101007387 */ /* 0x000fe80000100800 */
[----:B------:R-:W5:Y:S04]  /*f680*/  LDL.LU R27, [R1+0x178] ;  /* 0x00017800011b7983 */ /* 0x000f680000300800 */
[----:B------:R-:W-:Y:S04]  /*f690*/  STL [R1+0x1cc], R14 ;  /* 0x0001cc0e01007387 */ /* 0x000fe80000100800 */
[----:B------:R-:W5:Y:S01]  /*f6a0*/  LDL.LU R18, [R1+0x174] ;  /* 0x0001740001127983 */ /* 0x000f620000300800 */
[----:B--2---:R-:W-:-:S05]  /*f6b0*/  SEL R3, R9, R3, !P4 ;  /* 0x0000000309037207 */ /* 0x004fca0006000000 */
[----:B------:R3:W-:Y:S04]  /*f6c0*/  STL [R1+0x1c4], R3 ;  /* 0x0001c40301007387 */ /* 0x0007e80000100800 */
[----:B------:R-:W2:Y:S04]  /*f6d0*/  LDL.LU R26, [R1+0x108] ;  /* 0x00010800011a7983 */ /* 0x000ea80000300800 */
[----:B------:R-:W2:Y:S01]  /*f6e0*/  LDL.LU R25, [R1+0x170] ;  /* 0x0001700001197983 */ /* 0x000ea20000300800 */
[----:B---3--:R-:W-:-:S05]  /*f6f0*/  SEL R3, R9, R15, !P4 ;  /* 0x0000000f09037207 */ /* 0x008fca0006000000 */
[----:B------:R0:W-:Y:S04]  /*f700*/  STL [R1+0x1c0], R3 ;  /* 0x0001c00301007387 */ /* 0x0001e80000100800 */
[----:B------:R-:W3:Y:S04]  /*f710*/  LDL.LU R24, [R1+0x120] ;  /* 0x0001200001187983 */ /* 0x000ee80000300800 */
[----:B------:R-:W3:Y:S04]  /*f720*/  LDL.LU R23, [R1+0x16c] ;  /* 0x00016c0001177983 */ /* 0x000ee80000300800 */
[----:B------:R-:W3:Y:S04]  /*f730*/  LDL.LU R22, [R1+0x150] ;  /* 0x0001500001167983 */ /* 0x000ee80000300800 */
[----:B------:R-:W3:Y:S04]  /*f740*/  LDL.LU R17, [R1+0x160] ;  /* 0x0001600001117983 */ /* 0x000ee80000300800 */
[----:B------:R-:W3:Y:S04]  /*f750*/  LDL.LU R16, [R1+0x164] ;  /* 0x0001640001107983 */ /* 0x000ee80000300800 */
[----:B0-----:R-:W3:Y:S04]  /*f760*/  LDL.LU R3, [R1+0x168] ;  /* 0x0001680001037983 */ /* 0x001ee80000300800 */
[----:B------:R-:W3:Y:S01]  /*f770*/  LDL.LU R15, [R1+0x158] ;  /* 0x00015800010f7983 */ /* 0x000ee20000300800 */
[----:B------:R-:W-:-:S03]  /*f780*/  SEL R14, R9, R11, !P4 ;  /* 0x0000000b090e7207 */ /* 0x000fc60006000000 */
[----:B------:R-:W3:Y:S04]  /*f790*/  LDL.LU R11, [R1+0x144] ;  /* 0x00014400010b7983 */ /* 0x000ee80000300800 */
[----:B------:R4:W-:Y:S02]  /*f7a0*/  STL [R1+0x1bc], R14 ;  /* 0x0001bc0e01007387 */ /* 0x0009e40000100800 */
[C---:B----4-:R-:W-:Y:S02]  /*f7b0*/  SEL R14, R9.reuse, R0, !P4 ;  /* 0x00000000090e7207 */ /* 0x050fe40006000000 */
[----:B------:R-:W-:-:S03]  /*f7c0*/  SEL R4, R9, R4, !P4 ;  /* 0x0000000409047207 */ /* 0x000fc60006000000 */
[----:B------:R-:W-:Y:S04]  /*f7d0*/  STL [R1+0x1b8], R14 ;  /* 0x0001b80e01007387 */ /* 0x000fe80000100800 */
[----:B------:R0:W-:Y:S01]  /*f7e0*/  STL [R1+0x1b4], R4 ;  /* 0x0001b40401007387 */ /* 0x0001e20000100800 */
[C---:B------:R-:W-:Y:S02]  /*f7f0*/  SEL R0, R9.reuse, R5, !P4 ;  /* 0x0000000509007207 */ /* 0x040fe40006000000 */
[----:B------:R-:W-:-:S03]  /*f800*/  SEL R5, R9, R29, !P4 ;  /* 0x0000001d09057207 */ /* 0x000fc60006000000 */
[----:B------:R1:W-:Y:S01]  /*f810*/  STL [R1+0x1b0], R0 ;  /* 0x0001b00001007387 */ /* 0x0003e20000100800 */
[----:B0-----:R-:W-:-:S03]  /*f820*/  SEL R4, R9, R28, !P4 ;  /* 0x0000001c09047207 */ /* 0x001fc60006000000 */
[----:B------:R0:W-:Y:S04]  /*f830*/  STL [R1+0x1ac], R5 ;  /* 0x0001ac0501007387 */ /* 0x0001e80000100800 */
[----:B------:R4:W-:Y:S01]  /*f840*/  STL [R1+0x1a8], R4 ;  /* 0x0001a80401007387 */ /* 0x0009e20000100800 */
[C---:B-1----:R-:W-:Y:S02]  /*f850*/  SEL R0, R9.reuse, R21, !P4 ;  /* 0x0000001509007207 */ /* 0x042fe40006000000 */
[----:B0-----:R-:W-:-:S03]  /*f860*/  SEL R5, R9, R20, !P4 ;  /* 0x0000001409057207 */ /* 0x001fc60006000000 */
[----:B------:R0:W-:Y:S01]  /*f870*/  STL [R1+0x1a4], R0 ;  /* 0x0001a40001007387 */ /* 0x0001e20000100800 */
[----:B----4-:R-:W-:-:S03]  /*f880*/  SEL R4, R9, R19, !P4 ;  /* 0x0000001309047207 */ /* 0x010fc60006000000 */
[----:B------:R-:W-:Y:S04]  /*f890*/  STL [R1+0x1a0], R5 ;  /* 0x0001a00501007387 */ /* 0x000fe80000100800 */
[----:B------:R-:W4:Y:S01]  /*f8a0*/  LDL.LU R21, [R1+0x148] ;  /* 0x0001480001157983 */ /* 0x000f220000300800 */
[----:B0-----:R-:W-:-:S03]  /*f8b0*/  SEL R0, R9, R10, !P4 ;  /* 0x0000000a09007207 */ /* 0x001fc60006000000 */
[----:B------:R5:W-:Y:S04]  /*f8c0*/  STL [R1+0x19c], R4 ;  /* 0x00019c0401007387 */ /* 0x000be80000100800 */
[----:B------:R-:W4:Y:S04]  /*f8d0*/  LDL.LU R20, [R1+0x14c] ;  /* 0x00014c0001147983 */ /* 0x000f280000300800 */
[----:B------:R0:W-:Y:S04]  /*f8e0*/  STL [R1+0x198], R0 ;  /* 0x0001980001007387 */ /* 0x0001e80000100800 */
[----:B------:R-:W4:Y:S01]  /*f8f0*/  LDL.LU R10, [R1+0x140] ;  /* 0x00014000010a7983 */ /* 0x000f220000300800 */
[----:B-----5:R-:W-:-:S03]  /*f900*/  SEL R4, R9, R12, !P4 ;  /* 0x0000000c09047207 */ /* 0x020fc60006000000 */
[----:B------:R-:W5:Y:S04]  /*f910*/  LDL.LU R12, [R1+0x138] ;  /* 0x00013800010c7983 */ /* 0x000f680000300800 */
[----:B------:R1:W-:Y:S04]  /*f920*/  STL [R1+0x194], R4 ;  /* 0x0001940401007387 */ /* 0x0003e80000100800 */
[----:B------:R-:W5:Y:S01]  /*f930*/  LDL.LU R19, [R1+0x12c] ;  /* 0x00012c0001137983 */ /* 0x000f620000300800 */
[----:B0-----:R-:W-:-:S03]  /*f940*/  SEL R0, R9, R13, !P4 ;  /* 0x0000000d09007207 */ /* 0x001fc60006000000 */
[----:B------:R-:W5:Y:S04]  /*f950*/  LDL.LU R13, [R1+0x128] ;  /* 0x00012800010d7983 */ /* 0x000f680000300800 */
[----:B------:R0:W-:Y:S01]  /*f960*/  STL [R1+0x190], R0 ;  /* 0x0001900001007387 */ /* 0x0001e20000100800 */
[C---:B-1----:R-:W-:Y:S02]  /*f970*/  SEL R4, R9.reuse, R27, !P4 ;  /* 0x0000001b09047207 */ /* 0x042fe40006000000 */
[C---:B0-----:R-:W-:Y:S02]  /*f980*/  SEL R0, R9.reuse, R18, !P4 ;  /* 0x0000001209007207 */ /* 0x041fe40006000000 */
[----:B------:R-:W5:Y:S04]  /*f990*/  LDL.LU R18, [R1+0x118] ;  /* 0x0001180001127983 */ /* 0x000f680000300800 */
[----:B------:R2:W-:Y:S04]  /*f9a0*/  STL [R1+0x18c], R4 ;  /* 0x00018c0401007387 */ /* 0x0005e80000100800 */
[----:B------:R3:W-:Y:S01]  /*f9b0*/  STL [R1+0x188], R0 ;  /* 0x0001880001007387 */ /* 0x0007e20000100800 */
[----:B--2---:R-:W-:-:S02]  /*f9c0*/  SEL R4, R9, R26, !P4 ;  /* 0x0000001a09047207 */ /* 0x004fc40006000000 */
[----:B------:R-:W-:-:S03]  /*f9d0*/  SEL R5, R9, R25, !P4 ;  /* 0x0000001909057207 */ /* 0x000fc60006000000 */
[----:B------:R0:W-:Y:S04]  /*f9e0*/  STL [R1+0x184], R4 ;  /* 0x0001840401007387 */ /* 0x0001e80000100800 */
[----:B------:R1:W-:Y:S01]  /*f9f0*/  STL [R1+0x180], R5 ;  /* 0x0001800501007387 */ /* 0x0003e20000100800 */
[C---:B---3--:R-:W-:Y:S02]  /*fa00*/  SEL R0, R9.reuse, R24, !P4 ;  /* 0x0000001809007207 */ /* 0x048fe40006000000 */
[----:B0-----:R-:W-:-:S03]  /*fa10*/  SEL R4, R9, R23, !P4 ;  /* 0x0000001709047207 */ /* 0x001fc60006000000 */
[----:B------:R0:W-:Y:S01]  /*fa20*/  STL [R1+0x17c], R0 ;  /* 0x00017c0001007387 */ /* 0x0001e20000100800 */
[----:B-1----:R-:W-:-:S03]  /*fa30*/  SEL R5, R9, R22, !P4 ;  /* 0x0000001609057207 */ /* 0x002fc60006000000 */
[----:B------:R1:W-:Y:S01]  /*fa40*/  STL [R1+0x178], R4 ;  /* 0x0001780401007387 */ /* 0x0003e20000100800 */
[----:B0-----:R-:W-:-:S03]  /*fa50*/  SEL R0, R9, R17, !P4 ;  /* 0x0000001109007207 */ /* 0x001fc60006000000 */
[----:B------:R-:W-:Y:S01]  /*fa60*/  STL [R1+0x174], R5 ;  /* 0x0001740501007387 */ /* 0x000fe20000100800 */
[----:B-1----:R-:W-:-:S03]  /*fa70*/  SEL R4, R9, R16, !P4 ;  /* 0x0000001009047207 */ /* 0x002fc60006000000 */
[----:B------:R0:W-:Y:S04]  /*fa80*/  STL [R1+0x170], R0 ;  /* 0x0001700001007387 */ /* 0x0001e80000100800 */
[----:B------:R-:W-:Y:S01]  /*fa90*/  STL [R1+0x16c], R4 ;  /* 0x00016c0401007387 */ /* 0x000fe20000100800 */
[----:B0-----:R-:W-:-:S03]  /*faa0*/  SEL R0, R9, R15, !P4 ;  /* 0x0000000f09007207 */ /* 0x001fc60006000000 */
[----:B------:R-:W2:Y:S01]  /*fab0*/  LDL.LU R15, [R1+0x114] ;  /* 0x00011400010f7983 */ /* 0x000ea20000300800 */
[----:B------:R-:W-:-:S05]  /*fac0*/  SEL R3, R9, R3, !P4 ;  /* 0x0000000309037207 */ /* 0x000fca0006000000 */
[----:B------:R0:W-:Y:S04]  /*fad0*/  STL [R1+0x168], R3 ;  /* 0x0001680301007387 */ /* 0x0001e80000100800 */
[----:B------:R1:W-:Y:S01]  /*fae0*/  STL [R1+0x164], R0 ;  /* 0x0001640001007387 */ /* 0x0003e20000100800 */
[----:B0-----:R-:W-:-:S03]  /*faf0*/  SEL R3, R9, R11, !P4 ;  /* 0x0000000b09037207 */ /* 0x001fc60006000000 */
[----:B-1----:R-:W3:Y:S04]  /*fb00*/  LDL.LU R0, [R1+0x10c] ;  /* 0x00010c0001007983 */ /* 0x002ee80000300800 */
[----:B------:R-:W3:Y:S04]  /*fb10*/  LDL.LU R4, [R1+0x110] ;  /* 0x0001100001047983 */ /* 0x000ee80000300800 */
        /* <DEDUP_REMOVED lines=8> */
[----:B----4-:R-:W-:-:S05]  /*fba0*/  SEL R21, R9, R21, !P4 ;  /* 0x0000001509157207 */ /* 0x010fca0006000000 */
[----:B------:R-:W-:Y:S01]  /*fbb0*/  STL [R1+0x158], R21 ;  /* 0x0001581501007387 */ /* 0x000fe20000100800 */
[C---:B------:R-:W-:Y:S02]  /*fbc0*/  SEL R14, R9.reuse, R20, !P4 ;  /* 0x00000014090e7207 */ /* 0x040fe40006000000 */
[C---:B------:R-:W-:Y:S02]  /*fbd0*/  SEL R20, R9.reuse, R10, !P4 ;  /* 0x0000000a09147207 */ /* 0x040fe40006000000 */
[----:B------:R-:W4:Y:S04]  /*fbe0*/  LDL.LU R10, [R1+0x418] ;  /* 0x00041800010a7983 */ /* 0x000f280000300800 */
[----:B------:R5:W-:Y:S04]  /*fbf0*/  STL [R1+0x150], R14 ;  /* 0x0001500e01007387 */ /* 0x000be80000100800 */
[----:B------:R-:W-:Y:S01]  /*fc00*/  STL [R1+0x14c], R20 ;  /* 0x00014c1401007387 */ /* 0x000fe20000100800 */
[----:B-----5:R-:W-:-:S03]  /*fc10*/  SEL R14, R9, R12, !P4 ;  /* 0x0000000c090e7207 */ /* 0x020fc60006000000 */
[----:B------:R-:W5:Y:S04]  /*fc20*/  LDL.LU R12, [R1+0x41c] ;  /* 0x00041c00010c7983 */ /* 0x000f680000300800 */
[----:B------:R0:W-:Y:S01]  /*fc30*/  STL [R1+0x148], R14 ;  /* 0x0001480e01007387 */ /* 0x0001e20000100800 */
[----:B------:R-:W-:-:S03]  /*fc40*/  SEL R19, R9, R19, !P4 ;  /* 0x0000001309137207 */ /* 0x000fc60006000000 */
[----:B------:R-:W5:Y:S01]  /*fc50*/  LDL.LU R27, [R1+0x40c] ;  /* 0x00040c00011b7983 */ /* 0x000f620000300800 */
[----:B0-----:R-:W-:-:S03]  /*fc60*/  SEL R14, R9, R13, !P4 ;  /* 0x0000000d090e7207 */ /* 0x001fc60006000000 */
[----:B------:R-:W-:Y:S04]  /*fc70*/  STL [R1+0x144], R19 ;  /* 0x0001441301007387 */ /* 0x000fe80000100800 */
[----:B------:R-:W5:Y:S04]  /*fc80*/  LDL.LU R13, [R1+0x408] ;  /* 0x00040800010d7983 */ /* 0x000f680000300800 */
[----:B------:R0:W-:Y:S04]  /*fc90*/  STL [R1+0x140], R14 ;  /* 0x0001400e01007387 */ /* 0x0001e80000100800 */
[----:B------:R-:W5:Y:S04]  /*fca0*/  LDL.LU R26, [R1+0x3f4] ;  /* 0x0003f400011a7983 */ /* 0x000f680000300800 */
[----:B------:R-:W5:Y:S01]  /*fcb0*/  LDL.LU R25, [R1+0xe0] ;  /* 0x0000e00001197983 */ /* 0x000f620000300800 */
[----:B0-----:R-:W-:-:S05]  /*fcc0*/  SEL R14, R9, R18, !P4 ;  /* 0x00000012090e7207 */ /* 0x001fca0006000000 */
[----:B------:R2:W-:Y:S04]  /*fcd0*/  STL [R1+0x138], R14 ;  /* 0x0001380e01007387 */ /* 0x0005e80000100800 */
[----:B------:R-:W5:Y:S04]  /*fce0*/  LDL.LU R24, [R1+0xdc] ;  /* 0x0000dc0001187983 */ /* 0x000f680000300800 */
[----:B------:R-:W5:Y:S04]  /*fcf0*/  LDL.LU R23, [R1+0xd8] ;  /* 0x0000d80001177983 */ /* 0x000f680000300800 */
[----:B------:R-:W5:Y:S04]  /*fd00*/  LDL.LU R22, [R1+0x3b8] ;  /* 0x0003b80001167983 */ /* 0x000f680000300800 */
[----:B------:R-:W5:Y:S04]  /*fd10*/  LDL.LU R21, [R1+0xd0] ;  /* 0x0000d00001157983 */ /* 0x000f680000300800 */
[----:B------:R-:W5:Y:S04]  /*fd20*/  LDL.LU R20, [R1+0xcc] ;  /* 0x0000cc0001147983 */ /* 0x000f680000300800 */
[----:B------:R-:W5:Y:S04]  /*fd30*/  LDL.LU R19, [R1+0xc8] ;  /* 0x0000c80001137983 */ /* 0x000f680000300800 */
[----:B------:R-:W5:Y:S01]  /*fd40*/  LDL.LU R18, [R1+0xc4] ;  /* 0x0000c40001127983 */ /* 0x000f620000300800 */
[----:B--2---:R-:W-:-:S03]  /*fd50*/  SEL R14, R9, R15, !P4 ;  /* 0x0000000f090e7207 */ /* 0x004fc60006000000 */
[----:B------:R-:W2:Y:S04]  /*fd60*/  LDL.LU R15, [R1+0xb8] ;  /* 0x0000b800010f7983 */ /* 0x000ea80000300800 */
[----:B------:R0:W-:Y:S01]  /*fd70*/  STL [R1+0x12c], R14 ;  /* 0x00012c0e01007387 */ /* 0x0001e20000100800 */
[C---:B---3--:R-:W-:Y:S02]  /*fd80*/  SEL R0, R9.reuse, R0, !P4 ;  /* 0x0000000009007207 */ /* 0x048fe40006000000 */
[----:B0-----:R-:W-:-:S03]  /*fd90*/  SEL R14, R9, R4, !P4 ;  /* 0x00000004090e7207 */ /* 0x001fc60006000000 */
[----:B------:R0:W-:Y:S04]  /*fda0*/  STL [R1+0x128], R0 ;  /* 0x0001280001007387 */ /* 0x0001e80000100800 */
[----:B------:R-:W-:Y:S01]  /*fdb0*/  STL [R1+0x120], R14 ;  /* 0x0001200e01007387 */ /* 0x000fe20000100800 */
[C---:B0-----:R-:W-:Y:S02]  /*fdc0*/  SEL R0, R9.reuse, R5, !P4 ;  /* 0x0000000509007207 */ /* 0x041fe40006000000 */
[C---:B------:R-:W-:Y:S02]  /*fdd0*/  SEL R4, R9.reuse, R29, !P4 ;  /* 0x0000001d09047207 */ /* 0x040fe40006000000 */
[C---:B------:R-:W-:Y:S01]  /*fde0*/  SEL R5, R9.reuse, R28, !P4 ;  /* 0x0000001c09057207 */ /* 0x040fe20006000000 */
[----:B------:R0:W-:Y:S04]  /*fdf0*/  STL [R1+0x118], R0 ;  /* 0x0001180001007387 */ /* 0x0001e80000100800 */
[----:B------:R1:W-:Y:S01]  /*fe00*/  STL [R1+0x114], R4 ;  /* 0x0001140401007387 */ /* 0x0003e20000100800 */
[----:B0-----:R-:W-:-:S03]  /*fe10*/  SEL R0, R9, R17, !P4 ;  /* 0x0000001109007207 */ /* 0x001fc60006000000 */
[----:B------:R-:W-:Y:S01]  /*fe20*/  STL [R1+0x110], R5 ;  /* 0x0001100501007387 */ /* 0x000fe20000100800 */
[C---:B------:R-:W-:Y:S02]  /*fe30*/  SEL R3, R9.reuse, R3, !P4 ;  /* 0x0000000309037207 */ /* 0x040fe40006000000 */
[C---:B-1----:R-:W-:Y:S01]  /*fe40*/  SEL R4, R9.reuse, R16, !P4 ;  /* 0x0000001009047207 */ /* 0x042fe20006000000 */
[----:B------:R0:W-:Y:S04]  /*fe50*/  STL [R1+0x10c], R0 ;  /* 0x00010c0001007387 */ /* 0x0001e80000100800 */
[----:B------:R-:W-:Y:S04]  /*fe60*/  STL [R1+0x108], R4 ;  /* 0x0001080401007387 */ /* 0x000fe80000100800 */
[----:B------:R-:W3:Y:S01]  /*fe70*/  LDL.LU R17, [R1+0xb4] ;  /* 0x0000b40001117983 */ /* 0x000ee20000300800 */
[----:B0-----:R-:W-:-:S03]  /*fe80*/  SEL R0, R9, R11, !P4 ;  /* 0x0000000b09007207 */ /* 0x001fc60006000000 */
[----:B------:R0:W-:Y:S04]  /*fe90*/  STL [R1+0x100], R3 ;  /* 0x0001000301007387 */ /* 0x0001e80000100800 */
[----:B------:R-:W3:Y:S04]  /*fea0*/  LDL.LU R16, [R1+0xb0] ;  /* 0x0000b00001107983 */ /* 0x000ee80000300800 */
[----:B------:R5:W-:Y:S04]  /*feb0*/  STL [R1+0xfc], R0 ;  /* 0x0000fc0001007387 */ /* 0x000be80000100800 */
[----:B0-----:R-:W3:Y:S04]  /*fec0*/  LDL.LU R3, [R1+0xac] ;  /* 0x0000ac0001037983 */ /* 0x001ee80000300800 */
[----:B------:R-:W3:Y:S01]  /*fed0*/  LDL.LU R11, [R1+0xa8] ;  /* 0x0000a800010b7983 */ /* 0x000ee20000300800 */
[----:B----4-:R-:W-:-:S05]  /*fee0*/  SEL R4, R9, R10, !P4 ;  /* 0x0000000a09047207 */ /* 0x010fca0006000000 */
[----:B------:R0:W-:Y:S04]  /*fef0*/  STL [R1+0xf8], R4 ;  /* 0x0000f80401007387 */ /* 0x0001e80000100800 */
[----:B------:R-:W4:Y:S01]  /*ff00*/  LDL.LU R10, [R1+0xa0] ;  /* 0x0000a000010a7983 */ /* 0x000f220000300800 */
[----:B-----5:R-:W-:-:S03]  /*ff10*/  SEL R0, R9, R12, !P4 ;  /* 0x0000000c09007207 */ /* 0x020fc60006000000 */
[----:B------:R-:W5:Y:S04]  /*ff20*/  LDL.LU R12, [R1+0x98] ;  /* 0x00009800010c7983 */ /* 0x000f680000300800 */
[----:B------:R1:W-:Y:S01]  /*ff30*/  STL [R1+0xf4], R0 ;  /* 0x0000f40001007387 */ /* 0x0003e20000100800 */
[C---:B0-----:R-:W-:Y:S02]  /*ff40*/  SEL R4, R9.reuse, R27, !P4 ;  /* 0x0000001b09047207 */ /* 0x041fe40006000000 */
[C---:B-1----:R-:W-:Y:S02]  /*ff50*/  SEL R0, R9.reuse, R13, !P4 ;  /* 0x0000000d09007207 */ /* 0x042fe40006000000 */
[----:B------:R-:W5:Y:S04]  /*ff60*/  LDL.LU R13, [R1+0x94] ;  /* 0x00009400010d7983 */ /* 0x000f680000300800 */
[----:B------:R0:W-:Y:S01]  /*ff70*/  STL [R1+0xf0], R4 ;  /* 0x0000f00401007387 */ /* 0x0001e20000100800 */
[----:B------:R-:W-:-:S03]  /*ff80*/  SEL R5, R9, R26, !P4 ;  /* 0x0000001a09057207 */ /* 0x000fc60006000000 */
[----:B------:R1:W-:Y:S01]  /*ff90*/  STL [R1+0xec], R0 ;  /* 0x0000ec0001007387 */ /* 0x0003e20000100800 */
[----:B0-----:R-:W-:-:S03]  /*ffa0*/  SEL R4, R9, R25, !P4 ;  /* 0x0000001909047207 */ /* 0x001fc60006000000 */
[----:B------:R0:W-:Y:S01]  /*ffb0*/  STL [R1+0xe8], R5 ;  /* 0x0000e80501007387 */ /* 0x0001e20000100800 */
[----:B-1----:R-:W-:-:S03]  /*ffc0*/  SEL R0, R9, R24, !P4 ;  /* 0x0000001809007207 */ /* 0x002fc60006000000 */
[----:B------:R1:W-:Y:S01]  /*ffd0*/  STL [R1+0xe0], R4 ;  /* 0x0000e00401007387 */ /* 0x0003e20000100800 */
[----:B0-----:R-:W-:-:S03]  /*ffe0*/  SEL R5, R9, R23, !P4 ;  /* 0x0000001709057207 */ /* 0x001fc60006000000 */
[----:B------:R0:W-:Y:S01]  /*fff0*/  STL [R1+0xdc], R0 ;  /* 0x0000dc0001007387 */ /* 0x0001e20000100800 */
[----:B-1----:R-:W-:-:S03]  /*10000*/  SEL R4, R9, R22, !P4 ;  /* 0x0000001609047207 */ /* 0x002fc60006000000 */
[----:B------:R1:W-:Y:S01]  /*10010*/  STL [R1+0xd8], R5 ;  /* 0x0000d80501007387 */ /* 0x0003e20000100800 */
[----:B0-----:R-:W-:-:S03]  /*10020*/  SEL R0, R9, R21, !P4 ;  /* 0x0000001509007207 */ /* 0x001fc60006000000 */
[----:B------:R0:W-:Y:S04]  /*10030*/  STL [R1+0xd4], R4 ;  /* 0x0000d40401007387 */ /* 0x0001e80000100800 */
[----:B------:R0:W-:Y:S01]  /*10040*/  STL [R1+0xd0], R0 ;  /* 0x0000d00001007387 */ /* 0x0001e20000100800 */
[C---:B-1----:R-:W-:Y:S02]  /*10050*/  SEL R5, R9.reuse, R20, !P4 ;  /* 0x0000001409057207 */ /* 0x042fe40006000000 */
[----:B0-----:R-:W-:-:S03]  /*10060*/  SEL R4, R9, R19, !P4 ;  /* 0x0000001309047207 */ /* 0x001fc60006000000 */
[----:B------:R-:W-:Y:S01]  /*10070*/  STL [R1+0xcc], R5 ;  /* 0x0000cc0501007387 */ /* 0x000fe20000100800 */
[----:B------:R-:W-:-:S03]  /*10080*/  SEL R0, R9, R18, !P4 ;  /* 0x0000001209007207 */ /* 0x000fc60006000000 */
[----:B------:R-:W-:Y:S04]  /*10090*/  STL [R1+0xc8], R4 ;  /* 0x0000c80401007387 */ /* 0x000fe80000100800 */
[----:B------:R0:W-:Y:S04]  /*100a0*/  STL [R1+0xc4], R0 ;  /* 0x0000c40001007387 */ /* 0x0001e80000100800 */
[----:B0-----:R-:W5:Y:S04]  /*100b0*/  LDL.LU R0, [R1+0x90] ;  /* 0x0000900001007983 */ /* 0x001f680000300800 */
[----:B------:R-:W5:Y:S01]  /*100c0*/  LDL.LU R4, [R1+0x84] ;  /* 0x0000840001047983 */ /* 0x000f620000300800 */
[----:B--2---:R-:W-:-:S05]  /*100d0*/  SEL R5, R9, R15, !P4 ;  /* 0x0000000f09057207 */ /* 0x004fca0006000000 */
[----:B------:R0:W-:Y:S04]  /*100e0*/  STL [R1+0xc0], R5 ;  /* 0x0000c00501007387 */ /* 0x0001e80000100800 */
[----:B0-----:R-:W2:Y:S04]  /*100f0*/  LDL.LU R5, [R1+0x88] ;  /* 0x0000880001057983 */ /* 0x001ea80000300800 */
[----:B------:R-:W2:Y:S04]  /*10100*/  LDL.LU R26, [R1+0x80] ;  /* 0x00008000011a7983 */ /* 0x000ea80000300800 */
[----:B------:R-:W2:Y:S04]  /*10110*/  LDL.LU R25, [R1+0x7c] ;  /* 0x00007c0001197983 */ /* 0x000ea80000300800 */
[----:B------:R-:W2:Y:S04]  /*10120*/  LDL.LU R24, [R1+0x78] ;  /* 0x0000780001187983 */ /* 0x000ea80000300800 */
[----:B------:R-:W2:Y:S04]  /*10130*/  LDL.LU R23, [R1+0x74] ;  /* 0x0000740001177983 */ /* 0x000ea80000300800 */
[----:B------:R-:W2:Y:S04]  /*10140*/  LDL.LU R15, [R1+0x6c] ;  /* 0x00006c00010f7983 */ /* 0x000ea80000300800 */
[----:B------:R-:W2:Y:S01]  /*10150*/  LDL.LU R29, [R1+0x58] ;  /* 0x00005800011d7983 */ /* 0x000ea20000300800 */
[----:B---3--:R-:W-:-:S05]  /*10160*/  SEL R17, R9, R17, !P4 ;  /* 0x0000001109117207 */ /* 0x008fca0006000000 */
[----:B------:R-:W-:Y:S01]  /*10170*/  STL [R1+0xb8], R17 ;  /* 0x0000b81101007387 */ /* 0x000fe20000100800 */
[----:B------:R-:W-:-:S03]  /*10180*/  SEL R16, R9, R16, !P4 ;  /* 0x0000001009107207 */ /* 0x000fc60006000000 */
[----:B------:R-:W3:Y:S01]  /*10190*/  LDL.LU R28, [R1+0x44] ;  /* 0x00004400011c7983 */ /* 0x000ee20000300800 */
[----:B------:R-:W-:-:S03]  /*101a0*/  SEL R14, R9, R3, !P4 ;  /* 0x00000003090e7207 */ /* 0x000fc60006000000 */
[----:B------:R-:W-:Y:S01]  /*101b0*/  STL [R1+0xb4], R16 ;  /* 0x0000b41001007387 */ /* 0x000fe20000100800 */
[----:B------:R-:W-:-:S03]  /*101c0*/  SEL R3, R9, R11, !P4 ;  /* 0x0000000b09037207 */ /* 0x000fc60006000000 */
[----:B------:R-:W-:Y:S04]  /*101d0*/  STL [R1+0xb0], R14 ;  /* 0x0000b00e01007387 */ /* 0x000fe80000100800 */
[----:B------:R-:W3:Y:S04]  /*101e0*/  LDL.LU R27, [R1+0x4c] ;  /* 0x00004c00011b7983 */ /* 0x000ee80000300800 */
[----:B------:R5:W-:Y:S04]  /*101f0*/  STL [R1+0xac], R3 ;  /* 0x0000ac0301007387 */ /* 0x000be80000100800 */
[----:B------:R-:W3:Y:S01]  /*10200*/  LDL.LU R22, [R1+0x50] ;  /* 0x0000500001167983 */ /* 0x000ee20000300800 */
[----:B----4-:R-:W-:-:S05]  /*10210*/  SEL R10, R9, R10, !P4 ;  /* 0x0000000a090a7207 */ /* 0x010fca0006000000 */
[----:B------:R-:W-:Y:S01]  /*10220*/  STL [R1+0xa8], R10 ;  /* 0x0000a80a01007387 */ /* 0x000fe20000100800 */
[----:B-----5:R-:W-:-:S03]  /*10230*/  SEL R3, R9, R12, !P4 ;  /* 0x0000000c09037207 */ /* 0x020fc60006000000 */
[----:B------:R-:W4:Y:S04]  /*10240*/  LDL.LU R14, [R1+0x20c] ;  /* 0x00020c00010e7983 */ /* 0x000f280000300800 */
[----:B------:R0:W-:Y:S04]  /*10250*/  STL [R1+0xa0], R3 ;  /* 0x0000a00301007387 */ /* 0x0001e80000100800 */
[----:B------:R-:W5:Y:S04]  /*10260*/  LDL.LU R21, [R1+0x1e4] ;  /* 0x0001e40001157983 */ /* 0x000f680000300800 */
[----:B------:R-:W3:Y:S01]  /*10270*/  LDL.LU R20, [R1+0x1d4] ;  /* 0x0001d40001147983 */ /* 0x000ee20000300800 */
[----:B0-----:R-:W-:-:S05]  /*10280*/  SEL R3, R9, R13, !P4 ;  /* 0x0000000d09037207 */ /* 0x001fca0006000000 */
[----:B------:R0:W-:Y:S04]  /*10290*/  STL [R1+0x9c], R3 ;  /* 0x00009c0301007387 */ /* 0x0001e80000100800 */
[----:B------:R-:W3:Y:S04]  /*102a0*/  LDL.LU R19, [R1+0x1c8] ;  /* 0x0001c80001137983 */ /* 0x000ee80000300800 */
[----:B------:R-:W3:Y:S04]  /*102b0*/  LDL.LU R18, [R1+0xbc] ;  /* 0x0000bc0001127983 */ /* 0x000ee80000300800 */
[----:B------:R-:W3:Y:S04]  /*102c0*/  LDL.LU R17, [R1+0x11c] ;  /* 0x00011c0001117983 */ /* 0x000ee80000300800 */
[----:B------:R-:W3:Y:S04]  /*102d0*/  LDL.LU R16, [R1+0x124] ;  /* 0x0001240001107983 */ /* 0x000ee80000300800 */
[----:B0-----:R-:W3:Y:S04]  /*102e0*/  LDL.LU R3, [R1+0x13c] ;  /* 0x00013c0001037983 */ /* 0x001ee80000300800 */
[----:B------:R-:W3:Y:S04]  /*102f0*/  LDL.LU R11, [R1+0x154] ;  /* 0x00015400010b7983 */ /* 0x000ee80000300800 */
[----:B------:R-:W3:Y:S04]  /*10300*/  LDL.LU R10, [R1+0x15c] ;  /* 0x00015c00010a7983 */ /* 0x000ee80000300800 */
[----:B------:R-:W3:Y:S04]  /*10310*/  LDL.LU R12, [R1+0x134] ;  /* 0x00013400010c7983 */ /* 0x000ee80000300800 */
[----:B------:R-:W3:Y:S01]  /*10320*/  LDL.LU R13, [R1+0x130] ;  /* 0x00013000010d7983 */ /* 0x000ee20000300800 */
[----:B------:R-:W-:-:S02]  /*10330*/  SEL R0, R9, R0, !P4 ;  /* 0x0000000009007207 */ /* 0x000fc40006000000 */
[----:B------:R-:W-:-:S03]  /*10340*/  SEL R4, R9, R4, !P4 ;  /* 0x0000000409047207 */ /* 0x000fc60006000000 */
[----:B------:R0:W-:Y:S04]  /*10350*/  STL [R1+0x98], R0 ;  /* 0x0000980001007387 */ /* 0x0001e80000100800 */
[----:B0-----:R-:W3:Y:S04]  /*10360*/  LDL.LU R0, [R1+0x1c4c] ;  /* 0x001c4c0001007983 */ /* 0x001ee80000300800 */
[----:B------:R0:W-:Y:S04]  /*10370*/  STL [R1+0x94], R4 ;  /* 0x0000940401007387 */ /* 0x0001e80000100800 */
[----:B0-----:R-:W3:Y:S01]  /*10380*/  LDL.LU R4, [R1+0x1c48] ;  /* 0x001c480001047983 */ /* 0x001ee20000300800 */
[----:B--2---:R-:W-:-:S02]  /*10390*/  SEL R5, R9, R5, !P4 ;  /* 0x0000000509057207 */ /* 0x004fc40006000000 */
[----:B------:R-:W-:-:S03]  /*103a0*/  SEL R26, R9, R26, !P4 ;  /* 0x0000001a091a7207 */ /* 0x000fc60006000000 */
[----:B------:R0:W-:Y:S01]  /*103b0*/  STL [R1+0x90], R5 ;  /* 0x0000900501007387 */ /* 0x0001e20000100800 */
[C---:B------:R-:W-:Y:S02]  /*103c0*/  SEL R25, R9.reuse, R25, !P4 ;  /* 0x0000001909197207 */ /* 0x040fe40006000000 */
[C---:B------:R-:W-:Y:S01]  /*103d0*/  SEL R24, R9.reuse, R24, !P4 ;  /* 0x0000001809187207 */ /* 0x040fe20006000000 */
[----:B0-----:R-:W2:Y:S01]  /*103e0*/  LDL.LU R5, [R1+0x1c44] ;  /* 0x001c440001057983 */ /* 0x001ea20000300800 */
[----:B------:R-:W-:-:S03]  /*103f0*/  SEL R23, R9, R23, !P4 ;  /* 0x0000001709177207 */ /* 0x000fc60006000000 */
[----:B------:R0:W-:Y:S01]  /*10400*/  STL [R1+0x88], R26 ;  /* 0x0000881a01007387 */ /* 0x0001e20000100800 */
[----:B------:R-:W-:-:S03]  /*10410*/  SEL R15, R9, R15, !P4 ;  /* 0x0000000f090f7207 */ /* 0x000fc60006000000 */
[----:B0-----:R-:W2:Y:S04]  /*10420*/  LDL.LU R26, [R1+0x1c40] ;  /* 0x001c4000011a7983 */ /* 0x001ea80000300800 */
[----:B------:R0:W-:Y:S04]  /*10430*/  STL [R1+0x84], R25 ;  /* 0x0000841901007387 */ /* 0x0001e80000100800 */
[----:B0-----:R-:W2:Y:S04]  /*10440*/  LDL.LU R25, [R1+0x1c3c] ;  /* 0x001c3c0001197983 */ /* 0x001ea80000300800 */
[----:B------:R0:W-:Y:S04]  /*10450*/  STL [R1+0x80], R24 ;  /* 0x0000801801007387 */ /* 0x0001e80000100800 */
[----:B0-----:R-:W2:Y:S04]  /*10460*/  LDL.LU R24, [R1+0x1c38] ;  /* 0x001c380001187983 */ /* 0x001ea80000300800 */
[----:B------:R0:W-:Y:S04]  /*10470*/  STL [R1+0x7c], R23 ;  /* 0x00007c1701007387 */ /* 0x0001e80000100800 */
[----:B0-----:R-:W2:Y:S04]  /*10480*/  LDL.LU R23, [R1+0x1c34] ;  /* 0x001c340001177983 */ /* 0x001ea80000300800 */
[----:B------:R0:W-:Y:S04]  /*10490*/  STL [R1+0x78], R15 ;  /* 0x0000780f01007387 */ /* 0x0001e80000100800 */
[----:B0-----:R-:W2:Y:S01]  /*104a0*/  LDL.LU R15, [R1+0x1c30] ;  /* 0x001c3000010f7983 */ /* 0x001ea20000300800 */
[----:B------:R-:W-:-:S05]  /*104b0*/  SEL R29, R9, R29, !P4 ;  /* 0x0000001d091d7207 */ /* 0x000fca0006000000 */
[----:B------:R2:W-:Y:S02]  /*104c0*/  STL [R1+0x74], R29 ;  /* 0x0000741d01007387 */ /* 0x0005e40000100800 */
[C---:B--2---:R-:W-:Y:S02]  /*104d0*/  SEL R29, R9.reuse, R15, !P4 ;  /* 0x0000000f091d7207 */ /* 0x044fe40006000000 */
[----:B------:R-:W2:Y:S01]  /*104e0*/  LDL.LU R15, [R1+0x54] ;  /* 0x00005400010f7983 */ /* 0x000ea20000300800 */
[C---:B---3--:R-:W-:Y:S02]  /*104f0*/  SEL R28, R9.reuse, R28, !P4 ;  /* 0x0000001c091c7207 */ /* 0x048fe40006000000 */
[C---:B------:R-:W-:Y:S01]  /*10500*/  SEL R27, R9.reuse, R27, !P4 ;  /* 0x0000001b091b7207 */ /* 0x040fe20006000000 */
[----:B------:R0:W-:Y:S01]  /*10510*/  STL [R1+0x6c], R29 ;  /* 0x00006c1d01007387 */ /* 0x0001e20000100800 */
[C---:B------:R-:W-:Y:S02]  /*10520*/  SEL R22, R9.reuse, R22, !P4 ;  /* 0x0000001609167207 */ /* 0x040fe40006000000 */
[C---:B----4-:R-:W-:Y:S01]  /*10530*/  SEL R14, R9.reuse, R14, !P4 ;  /* 0x0000000e090e7207 */ /* 0x050fe20006000000 */
[----:B0-----:R-:W3:Y:S04]  /*10540*/  LDL.LU R29, [R1+0x40] ;  /* 0x00004000011d7983 */ /* 0x001ee80000300800 */
[----:B------:R0:W-:Y:S01]  /*10550*/  STL [R1+0x5c], R28 ;  /* 0x00005c1c01007387 */ /* 0x0001e20000100800 */
[----:B-----5:R-:W-:-:S02]  /*10560*/  SEL R21, R9, R21, !P4 ;  /* 0x0000001509157207 */ /* 0x020fc40006000000 */
[C---:B------:R-:W-:Y:S01]  /*10570*/  SEL R20, R9.reuse, R20, !P4 ;  /* 0x0000001409147207 */ /* 0x040fe20006000000 */
[----:B0-----:R-:W4:Y:S04]  /*10580*/  LDL.LU R28, [R1+0xa4] ;  /* 0x0000a400011c7983 */ /* 0x001f280000300800 */
[----:B------:R0:W-:Y:S01]  /*10590*/  STL [R1+0x58], R27 ;  /* 0x0000581b01007387 */ /* 0x0001e20000100800 */
[----:B------:R-:W-:-:S03]  /*105a0*/  SEL R19, R9, R19, !P4 ;  /* 0x0000001309137207 */ /* 0x000fc60006000000 */
[----:B0-----:R-:W5:Y:S01]  /*105b0*/  LDL.LU R27, [R1+0x8c] ;  /* 0x00008c00011b7983 */ /* 0x001f620000300800 */
[C---:B------:R-:W-:Y:S02]  /*105c0*/  SEL R18, R9.reuse, R18, !P4 ;  /* 0x0000001209127207 */ /* 0x040fe40006000000 */
[C---:B------:R-:W-:Y:S02]  /*105d0*/  SEL R17, R9.reuse, R17, !P4 ;  /* 0x0000001109117207 */ /* 0x040fe40006000000 */
[C---:B------:R-:W-:Y:S02]  /*105e0*/  SEL R16, R9.reuse, R16, !P4 ;  /* 0x0000001009107207 */ /* 0x040fe40006000000 */
[C---:B------:R-:W-:Y:S02]  /*105f0*/  SEL R3, R9.reuse, R3, !P4 ;  /* 0x0000000309037207 */ /* 0x040fe40006000000 */
[C---:B------:R-:W-:Y:S02]  /*10600*/  SEL R11, R9.reuse, R11, !P4 ;  /* 0x0000000b090b7207 */ /* 0x040fe40006000000 */
[----:B------:R-:W-:-:S02]  /*10610*/  SEL R10, R9, R10, !P4 ;  /* 0x0000000a090a7207 */ /* 0x000fc40006000000 */
[C---:B------:R-:W-:Y:S02]  /*10620*/  SEL R12, R9.reuse, R12, !P4 ;  /* 0x0000000c090c7207 */ /* 0x040fe40006000000 */
[C---:B------:R-:W-:Y:S02]  /*10630*/  SEL R13, R9.reuse, R13, !P4 ;  /* 0x0000000d090d7207 */ /* 0x040fe40006000000 */
[----:B--2---:R-:W-:-:S05]  /*10640*/  SEL R15, R9, R15, !P4 ;  /* 0x0000000f090f7207 */ /* 0x004fca0006000000 */
[----:B------:R0:W-:Y:S04]  /*10650*/  STL [R1+0x54], R15 ;  /* 0x0000540f01007387 */ /* 0x0001e80000100800 */
        /* <DEDUP_REMOVED lines=26> */
[----:B0-----:R-:W2:Y:S02]  /*10800*/  LDL.LU R13, [R1+0x1c00] ;  /* 0x001c0000010d7983 */ /* 0x001ea40000300800 */
[----:B--2---:R-:W-:-:S05]  /*10810*/  SEL R13, R9, R13, !P4 ;  /* 0x0000000d090d7207 */ /* 0x004fca0006000000 */
[----:B------:R0:W-:Y:S02]  /*10820*/  STL [R1+0x10], R13 ;  /* 0x0000100d01007387 */ /* 0x0001e40000100800 */
[C---:B0-----:R-:W-:Y:S02]  /*10830*/  SEL R13, R9.reuse, R12, !P4 ;  /* 0x0000000c090d7207 */ /* 0x041fe40006000000 */
[C---:B------:R-:W-:Y:S02]  /*10840*/  SEL R12, R9.reuse, R10, !P4 ;  /* 0x0000000a090c7207 */ /* 0x040fe40006000000 */
[----:B------:R-:W2:Y:S04]  /*10850*/  LDL.LU R10, [R1+0x30] ;  /* 0x00003000010a7983 */ /* 0x000ea80000300800 */
[----:B------:R-:W-:Y:S04]  /*10860*/  STL [R1+0xc], R13 ;  /* 0x00000c0d01007387 */ /* 0x000fe80000100800 */
[----:B------:R0:W-:Y:S04]  /*10870*/  STL [R1+0x1b88], R12 ;  /* 0x001b880c01007387 */ /* 0x0001e80000100800 */
[----:B0-----:R-:W2:Y:S01]  /*10880*/  LDL.LU R12, [R1+0x64] ;  /* 0x00006400010c7983 */ /* 0x001ea20000300800 */
[----:B------:R-:W-:-:S02]  /*10890*/  SEL R13, R9, R11, !P4 ;  /* 0x0000000b090d7207 */ /* 0x000fc40006000000 */
[C---:B------:R-:W-:Y:S02]  /*108a0*/  SEL R3, R9.reuse, R3, !P4 ;  /* 0x0000000309037207 */ /* 0x040fe40006000000 */
[C---:B---3--:R-:W-:Y:S02]  /*108b0*/  SEL R29, R9.reuse, R29, !P4 ;  /* 0x0000001d091d7207 */ /* 0x048fe40006000000 */
[C---:B----4-:R-:W-:Y:S01]  /*108c0*/  SEL R28, R9.reuse, R28, !P4 ;  /* 0x0000001c091c7207 */ /* 0x050fe20006000000 */
[----:B------:R-:W-:Y:S01]  /*108d0*/  STL [R1+0x1b8c], R13 ;  /* 0x001b8c0d01007387 */ /* 0x000fe20000100800 */
[C---:B-----5:R-:W-:Y:S02]  /*108e0*/  SEL R27, R9.reuse, R27, !P4 ;  /* 0x0000001b091b7207 */ /* 0x060fe40006000000 */
[C---:B------:R-:W-:Y:S01]  /*108f0*/  SEL R15, R9.reuse, R15, !P4 ;  /* 0x0000000f090f7207 */ /* 0x040fe20006000000 */
[----:B------:R-:W-:Y:S01]  /*10900*/  STL [R1+0x1b90], R3 ;  /* 0x001b900301007387 */ /* 0x000fe20000100800 */
[----:B------:R-:W-:-:S03]  /*10910*/  SEL R14, R9, R14, !P4 ;  /* 0x0000000e090e7207 */ /* 0x000fc60006000000 */
[----:B------:R-:W-:Y:S04]  /*10920*/  STL [R1+0x1b94], R29 ;  /* 0x001b941d01007387 */ /* 0x000fe80000100800 */
[----:B------:R-:W-:Y:S04]  /*10930*/  STL [R1+0x1b98], R28 ;  /* 0x001b981c01007387 */ /* 0x000fe80000100800 */
[----:B------:R-:W-:Y:S04]  /*10940*/  STL [R1+0x1b9c], R27 ;  /* 0x001b9c1b01007387 */ /* 0x000fe80000100800 */
[----:B------:R-:W-:Y:S01]  /*10950*/  STL [R1+0x1ba0], R15 ;  /* 0x001ba00f01007387 */ /* 0x000fe20000100800 */
[----:B------:R-:W-:-:S02]  /*10960*/  SEL R16, R9, R16, !P4 ;  /* 0x0000001009107207 */ /* 0x000fc40006000000 */
[C---:B--2---:R-:W-:Y:S02]  /*10970*/  SEL R10, R9.reuse, R10, !P4 ;  /* 0x0000000a090a7207 */ /* 0x044fe40006000000 */
[----:B------:R-:W-:-:S05]  /*10980*/  SEL R11, R9, R12, !P4 ;  /* 0x0000000c090b7207 */ /* 0x000fca0006000000 */
[----:B------:R-:W-:Y:S04]  /*10990*/  STL [R1+0x1ba4], R11 ;  /* 0x001ba40b01007387 */ /* 0x000fe80000100800 */
[----:B------:R0:W-:Y:S04]  /*109a0*/  STL [R1+0x1ba8], R14 ;  /* 0x001ba80e01007387 */ /* 0x0001e80000100800 */
[----:B0-----:R-:W2:Y:S04]  /*109b0*/  LDL.LU R14, [R1+0x400] ;  /* 0x00040000010e7983 */ /* 0x001ea80000300800 */
[----:B------:R-:W3:Y:S04]  /*109c0*/  LDL.LU R11, [R1+0x3fc] ;  /* 0x0003fc00010b7983 */ /* 0x000ee80000300800 */
[----:B------:R-:W4:Y:S04]  /*109d0*/  LDL.LU R15, [R1+0x3f8] ;  /* 0x0003f800010f7983 */ /* 0x000f280000300800 */
[----:B------:R-:W5:Y:S04]  /*109e0*/  LDL.LU R3, [R1+0x3f0] ;  /* 0x0003f00001037983 */ /* 0x000f680000300800 */
[----:B------:R-:W4:Y:S04]  /*109f0*/  LDL.LU R27, [R1+0x3ec] ;  /* 0x0003ec00011b7983 */ /* 0x000f280000300800 */
[----:B------:R-:W4:Y:S04]  /*10a00*/  LDL.LU R28, [R1+0x3e8] ;  /* 0x0003e800011c7983 */ /* 0x000f280000300800 */
[----:B------:R-:W4:Y:S04]  /*10a10*/  LDL.LU R13, [R1+0x3e4] ;  /* 0x0003e400010d7983 */ /* 0x000f280000300800 */
[----:B------:R-:W4:Y:S04]  /*10a20*/  LDL.LU R29, [R1+0x3e0] ;  /* 0x0003e000011d7983 */ /* 0x000f280000300800 */
[----:B------:R-:W4:Y:S04]  /*10a30*/  LDL.LU R12, [R1+0x3dc] ;  /* 0x0003dc00010c7983 */ /* 0x000f280000300800 */
[----:B------:R0:W-:Y:S04]  /*10a40*/  STL [R1+0x1bac], R10 ;  /* 0x001bac0a01007387 */ /* 0x0001e80000100800 */
[----:B0-----:R-:W4:Y:S04]  /*10a50*/  LDL.LU R10, [R1+0x410] ;  /* 0x00041000010a7983 */ /* 0x001f280000300800 */
[----:B------:R0:W-:Y:S04]  /*10a60*/  STL [R1+0x1bb0], R16 ;  /* 0x001bb01001007387 */ /* 0x0001e80000100800 */
[----:B0-----:R-:W5:Y:S01]  /*10a70*/  LDL.LU R16, [R1+0x414] ;  /* 0x0004140001107983 */ /* 0x001f620000300800 */
[----:B------:R-:W-:-:S02]  /*10a80*/  SEL R17, R9, R17, !P4 ;  /* 0x0000001109117207 */ /* 0x000fc40006000000 */
[C---:B------:R-:W-:Y:S02]  /*10a90*/  SEL R18, R9.reuse, R18, !P4 ;  /* 0x0000001209127207 */ /* 0x040fe40006000000 */
[C---:B------:R-:W-:Y:S02]  /*10aa0*/  SEL R19, R9.reuse, R19, !P4 ;  /* 0x0000001309137207 */ /* 0x040fe40006000000 */
[C---:B------:R-:W-:Y:S01]  /*10ab0*/  SEL R20, R9.reuse, R20, !P4 ;  /* 0x0000001409147207 */ /* 0x040fe20006000000 */
[----:B------:R-:W-:Y:S01]  /*10ac0*/  STL [R1+0x1bb4], R17 ;  /* 0x001bb41101007387 */ /* 0x000fe20000100800 */
[C---:B------:R-:W-:Y:S02]  /*10ad0*/  SEL R21, R9.reuse, R21, !P4 ;  /* 0x0000001509157207 */ /* 0x040fe40006000000 */
[C---:B------:R-:W-:Y:S01]  /*10ae0*/  SEL R22, R9.reuse, R22, !P4 ;  /* 0x0000001609167207 */ /* 0x040fe20006000000 */
[----:B------:R-:W-:Y:S01]  /*10af0*/  STL [R1+0x1bb8], R18 ;  /* 0x001bb81201007387 */ /* 0x000fe20000100800 */
[C---:B------:R-:W-:Y:S01]  /*10b00*/  SEL R23, R9.reuse, R23, !P4 ;  /* 0x0000001709177207 */ /* 0x040fe20006000000 */
[----:B------:R-:W-:Y:S01]  /*10b10*/  @!P5 IMAD.MOV R6, RZ, RZ, -R6 ;  /* 0x000000ffff06d224 */ /* 0x000fe200078e0a06 */
[C---:B------:R-:W-:Y:S01]  /*10b20*/  SEL R24, R9.reuse, R24, !P4 ;  /* 0x0000001809187207 */ /* 0x040fe20006000000 */
[----:B------:R-:W-:Y:S01]  /*10b30*/  STL [R1+0x1bbc], R19 ;  /* 0x001bbc1301007387 */ /* 0x000fe20000100800 */
[C---:B------:R-:W-:Y:S01]  /*10b40*/  SEL R25, R9.reuse, R25, !P4 ;  /* 0x0000001909197207 */ /* 0x040fe20006000000 */
[----:B------:R-:W-:Y:S01]  /*10b50*/  @!P6 IMAD.MOV R7, RZ, RZ, -R7 ;  /* 0x000000ffff07e224 */ /* 0x000fe200078e0a07 */
[C---:B------:R-:W-:Y:S01]  /*10b60*/  SEL R26, R9.reuse, R26, !P4 ;  /* 0x0000001a091a7207 */ /* 0x040fe20006000000 */
[----:B------:R-:W-:Y:S01]  /*10b70*/  STL [R1+0x1bc0], R20 ;  /* 0x001bc01401007387 */ /* 0x000fe20000100800 */
[----:B------:R-:W-:Y:S01]  /*10b80*/  @!P0 IMAD.MOV R8, RZ, RZ, -R8 ;  /* 0x000000ffff088224 */ /* 0x000fe200078e0a08 */
[----:B------:R-:W-:-:S02]  /*10b90*/  SEL R5, R9, R5, !P4 ;  /* 0x0000000509057207 */ /* 0x000fc40006000000 */
[----:B------:R-:W-:Y:S01]  /*10ba0*/  STL [R1+0x1bc4], R21 ;  /* 0x001bc41501007387 */ /* 0x000fe20000100800 */
[----:B------:R-:W-:-:S03]  /*10bb0*/  SEL R4, R9, R4, !P4 ;  /* 0x0000000409047207 */ /* 0x000fc60006000000 */
[----:B------:R-:W-:Y:S01]  /*10bc0*/  STL [R1+0x1bc8], R22 ;  /* 0x001bc81601007387 */ /* 0x000fe20000100800 */
[----:B------:R-:W-:-:S03]  /*10bd0*/  SEL R0, R9, R0, !P4 ;  /* 0x0000000009007207 */ /* 0x000fc60006000000 */
[----:B------:R-:W-:Y:S01]  /*10be0*/  STL [R1+0x1bcc], R23 ;  /* 0x001bcc1701007387 */ /* 0x000fe20000100800 */
[----:B------:R-:W-:-:S03]  /*10bf0*/  SEL R6, R9, R6, !P4 ;  /* 0x0000000609067207 */ /* 0x000fc60006000000 */
[----:B------:R-:W-:Y:S01]  /*10c00*/  STL [R1+0x1bd0], R24 ;  /* 0x001bd01801007387 */ /* 0x000fe20000100800 */
[----:B------:R-:W-:-:S03]  /*10c10*/  SEL R7, R9, R7, !P4 ;  /* 0x0000000709077207 */ /* 0x000fc60006000000 */
[----:B------:R-:W-:Y:S01]  /*10c20*/  STL [R1+0x1bd4], R25 ;  /* 0x001bd41901007387 */ /* 0x000fe20000100800 */
[C---:B------:R-:W-:Y:S02]  /*10c30*/  SEL R2, R9.reuse, R2, !P4 ;  /* 0x0000000209027207 */ /* 0x040fe40006000000 */
[----:B------:R-:W-:Y:S01]  /*10c40*/  SEL R8, R9, R8, !P4 ;  /* 0x0000000809087207 */ /* 0x000fe20006000000 */
[----:B------:R-:W-:Y:S04]  /*10c50*/  STL [R1+0x1bd8], R26 ;  /* 0x001bd81a01007387 */ /* 0x000fe80000100800 */
[----:B------:R-:W-:Y:S04]  /*10c60*/  STL [R1+0x1bdc], R5 ;  /* 0x001bdc0501007387 */ /* 0x000fe80000100800 */
[----:B------:R-:W-:Y:S04]  /*10c70*/  STL [R1+0x1be0], R4 ;  /* 0x001be00401007387 */ /* 0x000fe80000100800 */
[----:B------:R2:W-:Y:S04]  /*10c80*/  STL [R1+0x1be4], R0 ;  /* 0x001be40001007387 */ /* 0x0005e80000100800 */
[----:B------:R-:W-:Y:S04]  /*10c90*/  STL [R1+0x1be8], R6 ;  /* 0x001be80601007387 */ /* 0x000fe80000100800 */
[----:B------:R-:W-:Y:S04]  /*10ca0*/  STL [R1+0x1bec], R7 ;  /* 0x001bec0701007387 */ /* 0x000fe80000100800 */
[----:B------:R-:W-:Y:S01]  /*10cb0*/  STL [R1+0x1bf0], R8 ;  /* 0x001bf00801007387 */ /* 0x000fe20000100800 */
[----:B--2---:R-:W-:-:S02]  /*10cc0*/  IMAD R0, R14, c[0x0][0x190], RZ ;  /* 0x000064000e007a24 */ /* 0x004fc400078e02ff */
[----:B---3--:R-:W-:Y:S02]  /*10cd0*/  IMAD R5, R11, c[0x0][0x190], RZ ;  /* 0x000064000b057a24 */ /* 0x008fe400078e02ff */
[----:B----4-:R-:W-:Y:S02]  /*10ce0*/  IMAD R4, R10, c[0x0][0x190], RZ ;  /* 0x000064000a047a24 */ /* 0x010fe400078e02ff */
[----:B-----5:R-:W-:-:S05]  /*10cf0*/  IMAD R9, R16, c[0x0][0x190], RZ ;  /* 0x0000640010097a24 */ /* 0x020fca00078e02ff */
[----:B------:R-:W-:Y:S04]  /*10d00*/  STL [R1+0x1bf4], R9 ;  /* 0x001bf40901007387 */ /* 0x000fe80000100800 */
[----:B------:R0:W-:Y:S04]  /*10d10*/  STL [R1+0x30], R4 ;  /* 0x0000300401007387 */ /* 0x0001e80000100800 */
[----:B------:R1:W-:Y:S01]  /*10d20*/  STL [R1+0x38], R0 ;  /* 0x0000380001007387 */ /* 0x0003e20000100800 */
[----:B0-----:R-:W-:-:S03]  /*10d30*/  IMAD R4, R15, c[0x0][0x190], RZ ;  /* 0x000064000f047a24 */ /* 0x001fc600078e02ff */
[----:B------:R0:W-:Y:S01]  /*10d40*/  STL [R1+0x3fc], R5 ;  /* 0x0003fc0501007387 */ /* 0x0001e20000100800 */
[----:B-1----:R-:W-:-:S03]  /*10d50*/  IMAD R0, R3, c[0x0][0x190], RZ ;  /* 0x0000640003007a24 */ /* 0x002fc600078e02ff */
[----:B------:R-:W2:Y:S04]  /*10d60*/  LDL.LU R3, [R1+0x3d8] ;  /* 0x0003d80001037983 */ /* 0x000ea80000300800 */
[----:B------:R1:W-:Y:S01]  /*10d70*/  STL [R1+0x3f8], R4 ;  /* 0x0003f80401007387 */ /* 0x0003e20000100800 */
[----:B0-----:R-:W-:-:S03]  /*10d80*/  IMAD R5, R27, c[0x0][0x190], RZ ;  /* 0x000064001b057a24 */ /* 0x001fc600078e02ff */
[----:B------:R0:W-:Y:S01]  /*10d90*/  STL [R1+0x410], R0 ;  /* 0x0004100001007387 */ /* 0x0001e20000100800 */
[----:B-1----:R-:W-:-:S03]  /*10da0*/  IMAD R4, R28, c[0x0][0x190], RZ ;  /* 0x000064001c047a24 */ /* 0x002fc600078e02ff */
[----:B------:R-:W-:Y:S01]  /*10db0*/  STL [R1+0x3ec], R5 ;  /* 0x0003ec0501007387 */ /* 0x000fe20000100800 */
[----:B0-----:R-:W-:-:S03]  /*10dc0*/  IMAD R0, R13, c[0x0][0x190], RZ ;  /* 0x000064000d007a24 */ /* 0x001fc600078e02ff */
[----:B------:R-:W3:Y:S04]  /*10dd0*/  LDL.LU R28, [R1+0x3d4] ;  /* 0x0003d400011c7983 */ /* 0x000ee80000300800 */
[----:B------:R0:W-:Y:S04]  /*10de0*/  STL [R1+0x3e8], R4 ;  /* 0x0003e80401007387 */ /* 0x0001e80000100800 */
[----:B------:R-:W4:Y:S04]  /*10df0*/  LDL.LU R13, [R1+0x3d0] ;  /* 0x0003d000010d7983 */ /* 0x000f280000300800 */
[----:B------:R1:W-:Y:S01]  /*10e00*/  STL [R1+0x414], R0 ;  /* 0x0004140001007387 */ /* 0x0003e20000100800 */
[----:B0-----:R-:W-:-:S03]  /*10e10*/  IMAD R4, R29, c[0x0][0x190], RZ ;  /* 0x000064001d047a24 */ /* 0x001fc600078e02ff */
[----:B------:R-:W5:Y:S01]  /*10e20*/  LDL.LU R9, [R1+0x3cc] ;  /* 0x0003cc0001097983 */ /* 0x000f620000300800 */
[----:B-1----:R-:W-:-:S03]  /*10e30*/  IMAD R0, R12, c[0x0][0x190], RZ ;  /* 0x000064000c007a24 */ /* 0x002fc600078e02ff */
[----:B------:R-:W-:Y:S04]  /*10e40*/  STL [R1+0x420], R4 ;  /* 0x0004200401007387 */ /* 0x000fe80000100800 */
[----:B------:R-:W5:Y:S04]  /*10e50*/  LDL.LU R8, [R1+0x3c8] ;  /* 0x0003c80001087983 */ /* 0x000f680000300800 */
[----:B------:R0:W-:Y:S04]  /*10e60*/  STL [R1+0x424], R0 ;  /* 0x0004240001007387 */ /* 0x0001e80000100800 */
[----:B------:R-:W5:Y:S04]  /*10e70*/  LDL.LU R7, [R1+0x3c4] ;  /* 0x0003c40001077983 */ /* 0x000f680000300800 */
[----:B------:R-:W5:Y:S04]  /*10e80*/  LDL.LU R6, [R1+0x3c0] ;  /* 0x0003c00001067983 */ /* 0x000f680000300800 */
[----:B0-----:R-:W5:Y:S04]  /*10e90*/  LDL.LU R0, [R1+0x3bc] ;  /* 0x0003bc0001007983 */ /* 0x001f680000300800 */
[----:B------:R-:W5:Y:S04]  /*10ea0*/  LDL.LU R4, [R1+0x3b4] ;  /* 0x0003b40001047983 */ /* 0x000f680000300800 */
        /* <DEDUP_REMOVED lines=18> */
[----:B------:R-:W5:Y:S01]  /*10fd0*/  LDL.LU R29, [R1+0x368] ;  /* 0x00036800011d7983 */ /* 0x000f620000300800 */
[----:B--2---:R-:W-:-:S05]  /*10fe0*/  IMAD R3, R3, c[0x0][0x190], RZ ;  /* 0x0000640003037a24 */ /* 0x004fca00078e02ff */
[----:B------:R0:W-:Y:S04]  /*10ff0*/  STL [R1+0x430], R3 ;  /* 0x0004300301007387 */ /* 0x0001e80000100800 */
[----:B0-----:R-:W2:Y:S01]  /*11000*/  LDL.LU R3, [R1+0x364] ;  /* 0x0003640001037983 */ /* 0x001ea20000300800 */
[----:B---3--:R-:W-:-:S05]  /*11010*/  IMAD R28, R28, c[0x0][0x190], RZ ;  /* 0x000064001c1c7a24 */ /* 0x008fca00078e02ff */
[----:B------:R0:W-:Y:S01]  /*11020*/  STL [R1+0x3d4], R28 ;  /* 0x0003d41c01007387 */ /* 0x0001e20000100800 */
[----:B----4-:R-:W-:-:S03]  /*11030*/  IMAD R13, R13, c[0x0][0x190], RZ ;  /* 0x000064000d0d7a24 */ /* 0x010fc600078e02ff */
[----:B0-----:R-:W3:Y:S04]  /*11040*/  LDL.LU R28, [R1+0x360] ;  /* 0x00036000011c7983 */ /* 0x001ee80000300800 */
[----:B------:R0:W-:Y:S04]  /*11050*/  STL [R1+0x3d0], R13 ;  /* 0x0003d00d01007387 */ /* 0x0001e80000100800 */
[----:B0-----:R-:W4:Y:S01]  /*11060*/  LDL.LU R13, [R1+0x35c] ;  /* 0x00035c00010d7983 */ /* 0x001f220000300800 */
[----:B-----5:R-:W-:-:S05]  /*11070*/  IMAD R9, R9, c[0x0][0x190], RZ ;  /* 0x0000640009097a24 */ /* 0x020fca00078e02ff */
[----:B------:R0:W-:Y:S02]  /*11080*/  STL [R1+0x434], R9 ;  /* 0x0004340901007387 */ /* 0x0001e40000100800 */
[----:B0-----:R-:W-:Y:S02]  /*11090*/  IMAD R9, R8, c[0x0][0x190], RZ ;  /* 0x0000640008097a24 */ /* 0x001fe400078e02ff */
[----:B------:R-:W-:Y:S02]  /*110a0*/  IMAD R8, R7, c[0x0][0x190], RZ ;  /* 0x0000640007087a24 */ /* 0x000fe400078e02ff */
[----:B------:R-:W-:Y:S02]  /*110b0*/  IMAD R7, R6, c[0x0][0x190], RZ ;  /* 0x0000640006077a24 */ /* 0x000fe400078e02ff */
[----:B------:R-:W-:Y:S01]  /*110c0*/  IMAD R0, R0, c[0x0][0x190], RZ ;  /* 0x0000640000007a24 */ /* 0x000fe200078e02ff */
[----:B------:R-:W-:Y:S01]  /*110d0*/  STL [R1+0x448], R9 ;  /* 0x0004480901007387 */ /* 0x000fe20000100800 */
[----:B------:R-:W-:-:S02]  /*110e0*/  IMAD R6, R4, c[0x0][0x190], RZ ;  /* 0x0000640004067a24 */ /* 0x000fc400078e02ff */
[----:B------:R-:W-:Y:S01]  /*110f0*/  IMAD R4, R5, c[0x0][0x190], RZ ;  /* 0x0000640005047a24 */ /* 0x000fe200078e02ff */
[----:B------:R-:W-:Y:S04]  /*11100*/  STL [R1+0x3c4], R8 ;  /* 0x0003c40801007387 */ /* 0x000fe80000100800 */
[----:B------:R-:W-:Y:S01]  /*11110*/  STL [R1+0x3c0], R7 ;  /* 0x0003c00701007387 */ /* 0x000fe20000100800 */
[----:B------:R-:W-:-:S03]  /*11120*/  IMAD R5, R25, c[0x0][0x190], RZ ;  /* 0x0000640019057a24 */ /* 0x000fc600078e02ff */
[----:B------:R0:W-:Y:S04]  /*11130*/  STL [R1+0x44c], R0 ;  /* 0x00044c0001007387 */ /* 0x0001e80000100800 */
[----:B------:R-:W-:Y:S04]  /*11140*/  STL [R1+0x458], R6 ;  /* 0x0004580601007387 */ /* 0x000fe80000100800 */
[----:B------:R1:W-:Y:S01]  /*11150*/  STL [R1+0x45c], R4 ;  /* 0x00045c0401007387 */ /* 0x0003e20000100800 */
[----:B0-----:R-:W-:-:S05]  /*11160*/  IMAD R0, R26, c[0x0][0x190], RZ ;  /* 0x000064001a007a24 */ /* 0x001fca00078e02ff */
[----:B------:R0:W-:Y:S01]  /*11170*/  STL [R1+0x3ac], R0 ;  /* 0x0003ac0001007387 */ /* 0x0001e20000100800 */
[----:B-1----:R-:W-:-:S03]  /*11180*/  IMAD R4, R24, c[0x0][0x190], RZ ;  /* 0x0000640018047a24 */ /* 0x002fc600078e02ff */
[----:B------:R1:W-:Y:S04]  /*11190*/  STL [R1+0x3a8], R5 ;  /* 0x0003a80501007387 */ /* 0x0003e80000100800 */
[----:B------:R5:W-:Y:S01]  /*111a0*/  STL [R1+0x470], R4 ;  /* 0x0004700401007387 */ /* 0x000be20000100800 */
[----:B0-----:R-:W-:Y:S02]  /*111b0*/  IMAD R0, R23, c[0x0][0x190], RZ ;  /* 0x0000640017007a24 */ /* 0x001fe400078e02ff */
[----:B-1----:R-:W-:-:S03]  /*111c0*/  IMAD R5, R22, c[0x0][0x190], RZ ;  /* 0x0000640016057a24 */ /* 0x002fc600078e02ff */
[----:B------:R0:W-:Y:S01]  /*111d0*/  STL [R1+0x474], R0 ;  /* 0x0004740001007387 */ /* 0x0001e20000100800 */
[----:B-----5:R-:W-:-:S03]  /*111e0*/  IMAD R4, R21, c[0x0][0x190], RZ ;  /* 0x0000640015047a24 */ /* 0x020fc600078e02ff */
        /* <DEDUP_REMOVED lines=18> */
[----:B------:R1:W-:Y:S01]  /*11310*/  STL [R1+0x4ac], R5 ;  /* 0x0004ac0501007387 */ /* 0x0003e20000100800 */
[----:B0-----:R-:W-:-:S03]  /*11320*/  IMAD R0, R12, c[0x0][0x190], RZ ;  /* 0x000064000c007a24 */ /* 0x001fc600078e02ff */
[----:B------:R-:W5:Y:S01]  /*11330*/  LDL.LU R12, [R1+0x358] ;  /* 0x00035800010c7983 */ /* 0x000f620000300800 */
[----:B-1----:R-:W-:-:S03]  /*11340*/  IMAD R5, R27, c[0x0][0x190], RZ ;  /* 0x000064001b057a24 */ /* 0x002fc600078e02ff */
[----:B------:R0:W-:Y:S04]  /*11350*/  STL [R1+0x374], R4 ;  /* 0x0003740401007387 */ /* 0x0001e80000100800 */
[----:B------:R2:W-:Y:S01]  /*11360*/  STL [R1+0x370], R0 ;  /* 0x0003700001007387 */ /* 0x0005e20000100800 */
[----:B0-----:R-:W-:-:S03]  /*11370*/  IMAD R4, R29, c[0x0][0x190], RZ ;  /* 0x000064001d047a24 */ /* 0x001fc600078e02ff */
[----:B------:R-:W-:Y:S04]  /*11380*/  STL [R1+0x4c0], R5 ;  /* 0x0004c00501007387 */ /* 0x000fe80000100800 */
[----:B------:R-:W5:Y:S04]  /*11390*/  LDL.LU R29, [R1+0x354] ;  /* 0x00035400011d7983 */ /* 0x000f680000300800 */
[----:B------:R3:W-:Y:S01]  /*113a0*/  STL [R1+0x4c4], R4 ;  /* 0x0004c40401007387 */ /* 0x0007e20000100800 */
[----:B--2---:R-:W-:-:S03]  /*113b0*/  IMAD R0, R3, c[0x0][0x190], RZ ;  /* 0x0000640003007a24 */ /* 0x004fc600078e02ff */
[----:B------:R-:W2:Y:S04]  /*113c0*/  LDL.LU R3, [R1+0x350] ;  /* 0x0003500001037983 */ /* 0x000ea80000300800 */
[----:B------:R4:W-:Y:S04]  /*113d0*/  STL [R1+0x4d0], R0 ;  /* 0x0004d00001007387 */ /* 0x0009e80000100800 */
[----:B------:R-:W2:Y:S01]  /*113e0*/  LDL.LU R9, [R1+0x34c] ;  /* 0x00034c0001097983 */ /* 0x000ea20000300800 */
[----:B---3--:R-:W-:-:S05]  /*113f0*/  IMAD R4, R28, c[0x0][0x190], RZ ;  /* 0x000064001c047a24 */ /* 0x008fca00078e02ff */
[----:B------:R-:W-:Y:S04]  /*11400*/  STL [R1+0x4d4], R4 ;  /* 0x0004d40401007387 */ /* 0x000fe80000100800 */
[----:B------:R-:W3:Y:S01]  /*11410*/  LDL.LU R8, [R1+0x348] ;  /* 0x0003480001087983 */ /* 0x000ee20000300800 */
[----:B----4-:R-:W-:-:S05]  /*11420*/  IMAD R0, R13, c[0x0][0x190], RZ ;  /* 0x000064000d007a24 */ /* 0x010fca00078e02ff */
[----:B------:R0:W-:Y:S04]  /*11430*/  STL [R1+0x35c], R0 ;  /* 0x00035c0001007387 */ /* 0x0001e80000100800 */
[----:B------:R-:W4:Y:S04]  /*11440*/  LDL.LU R7, [R1+0x344] ;  /* 0x0003440001077983 */ /* 0x000f280000300800 */
[----:B------:R-:W4:Y:S04]  /*11450*/  LDL.LU R6, [R1+0x340] ;  /* 0x0003400001067983 */ /* 0x000f280000300800 */
[----:B0-----:R-:W4:Y:S04]  /*11460*/  LDL.LU R0, [R1+0x33c] ;  /* 0x00033c0001007983 */ /* 0x001f280000300800 */
[----:B------:R-:W4:Y:S04]  /*11470*/  LDL.LU R4, [R1+0x338] ;  /* 0x0003380001047983 */ /* 0x000f280000300800 */
        /* <DEDUP_REMOVED lines=18> */
[----:B------:R-:W4:Y:S01]  /*115a0*/  LDL.LU R28, [R1+0x2ec] ;  /* 0x0002ec00011c7983 */ /* 0x000f220000300800 */
[----:B-----5:R-:W-:-:S05]  /*115b0*/  IMAD R12, R12, c[0x0][0x190], RZ ;  /* 0x000064000c0c7a24 */ /* 0x020fca00078e02ff */
[----:B------:R0:W-:Y:S04]  /*115c0*/  STL [R1+0x358], R12 ;  /* 0x0003580c01007387 */ /* 0x0001e80000100800 */
[----:B0-----:R-:W5:Y:S01]  /*115d0*/  LDL.LU R12, [R1+0x2e8] ;  /* 0x0002e800010c7983 */ /* 0x001f620000300800 */
[----:B------:R-:W-:-:S05]  /*115e0*/  IMAD R29, R29, c[0x0][0x190], RZ ;  /* 0x000064001d1d7a24 */ /* 0x000fca00078e02ff */
[----:B------:R0:W-:Y:S04]  /*115f0*/  STL [R1+0x4dc], R29 ;  /* 0x0004dc1d01007387 */ /* 0x0001e80000100800 */
[----:B0-----:R-:W5:Y:S01]  /*11600*/  LDL.LU R29, [R1+0x2e4] ;  /* 0x0002e400011d7983 */ /* 0x001f620000300800 */
[----:B--2---:R-:W-:-:S05]  /*11610*/  IMAD R3, R3, c[0x0][0x190], RZ ;  /* 0x0000640003037a24 */ /* 0x004fca00078e02ff */
[----:B------:R0:W-:Y:S01]  /*11620*/  STL [R1+0x4e8], R3 ;  /* 0x0004e80301007387 */ /* 0x0001e20000100800 */
[----:B------:R-:W-:-:S03]  /*11630*/  IMAD R9, R9, c[0x0][0x190], RZ ;  /* 0x0000640009097a24 */ /* 0x000fc600078e02ff */
[----:B0-----:R-:W2:Y:S04]  /*11640*/  LDL.LU R3, [R1+0x2e0] ;  /* 0x0002e00001037983 */ /* 0x001ea80000300800 */
[----:B------:R3:W-:Y:S02]  /*11650*/  STL [R1+0x34c], R9 ;  /* 0x00034c0901007387 */ /* 0x0007e40000100800 */
[----:B---3--:R-:W-:-:S05]  /*11660*/  IMAD R9, R8, c[0x0][0x190], RZ ;  /* 0x0000640008097a24 */ /* 0x008fca00078e02ff */
[----:B------:R-:W-:Y:S01]  /*11670*/  STL [R1+0x348], R9 ;  /* 0x0003480901007387 */ /* 0x000fe20000100800 */
[----:B----4-:R-:W-:Y:S02]  /*11680*/  IMAD R8, R7, c[0x0][0x190], RZ ;  /* 0x0000640007087a24 */ /* 0x010fe400078e02ff */
[----:B------:R-:W-:-:S03]  /*11690*/  IMAD R7, R6, c[0x0][0x190], RZ ;  /* 0x0000640006077a24 */ /* 0x000fc600078e02ff */
[----:B------:R-:W-:Y:S01]  /*116a0*/  STL [R1+0x4ec], R8 ;  /* 0x0004ec0801007387 */ /* 0x000fe20000100800 */
[----:B------:R-:W-:-:S03]  /*116b0*/  IMAD R0, R0, c[0x0][0x190], RZ ;  /* 0x0000640000007a24 */ /* 0x000fc600078e02ff */
[----:B------:R-:W-:Y:S01]  /*116c0*/  STL [R1+0x4f8], R7 ;  /* 0x0004f80701007387 */ /* 0x000fe20000100800 */
[----:B------:R-:W-:-:S03]  /*116d0*/  IMAD R6, R4, c[0x0][0x190], RZ ;  /* 0x0000640004067a24 */ /* 0x000fc600078e02ff */
[----:B------:R0:W-:Y:S01]  /*116e0*/  STL [R1+0x4fc], R0 ;  /* 0x0004fc0001007387 */ /* 0x0001e20000100800 */
[----:B------:R-:W-:-:S03]  /*116f0*/  IMAD R4, R5, c[0x0][0x190], RZ ;  /* 0x0000640005047a24 */ /* 0x000fc600078e02ff */
[----:B------:R-:W-:Y:S01]  /*11700*/  STL [R1+0x508], R6 ;  /* 0x0005080601007387 */ /* 0x000fe20000100800 */
[----:B0-----:R-:W-:Y:S02]  /*11710*/  IMAD R0, R26, c[0x0][0x190], RZ ;  /* 0x000064001a007a24 */ /* 0x001fe400078e02ff */
[----:B------:R-:W-:Y:S01]  /*11720*/  IMAD R5, R25, c[0x0][0x190], RZ ;  /* 0x0000640019057a24 */ /* 0x000fe200078e02ff */
[----:B------:R0:W-:Y:S04]  /*11730*/  STL [R1+0x50c], R4 ;  /* 0x00050c0401007387 */ /* 0x0001e80000100800 */
[----:B------:R1:W-:Y:S04]  /*11740*/  STL [R1+0x518], R0 ;  /* 0x0005180001007387 */ /* 0x0003e80000100800 */
[----:B------:R3:W-:Y:S01]  /*11750*/  STL [R1+0x51c], R5 ;  /* 0x00051c0501007387 */ /* 0x0007e20000100800 */
[----:B0-----:R-:W-:-:S02]  /*11760*/  IMAD R4, R24, c[0x0][0x190], RZ ;  /* 0x0000640018047a24 */ /* 0x001fc400078e02ff */
[----:B-1----:R-:W-:-:S03]  /*11770*/  IMAD R0, R23, c[0x0][0x190], RZ ;  /* 0x0000640017007a24 */ /* 0x002fc600078e02ff */
[----:B------:R0:W-:Y:S01]  /*11780*/  STL [R1+0x528], R4 ;  /* 0x0005280401007387 */ /* 0x0001e20000100800 */
[----:B---3--:R-:W-:-:S03]  /*11790*/  IMAD R5, R22, c[0x0][0x190], RZ ;  /* 0x0000640016057a24 */ /* 0x008fc600078e02ff */
[----:B------:R1:W-:Y:S04]  /*117a0*/  STL [R1+0x52c], R0 ;  /* 0x00052c0001007387 */ /* 0x0003e80000100800 */
[----:B------:R3:W-:Y:S01]  /*117b0*/  STL [R1+0x538], R5 ;  /* 0x0005380501007387 */ /* 0x0007e20000100800 */
[----:B0-----:R-:W-:Y:S02]  /*117c0*/  IMAD R4, R21, c[0x0][0x190], RZ ;  /* 0x0000640015047a24 */ /* 0x001fe400078e02ff */
        /* <DEDUP_REMOVED lines=13> */
[----:B------:R-:W-:Y:S01]  /*118a0*/  STL [R1+0x56c], R4 ;  /* 0x00056c0401007387 */ /* 0x000fe20000100800 */
[----:B---3--:R-:W-:-:S03]  /*118b0*/  IMAD R5, R11, c[0x0][0x190], RZ ;  /* 0x000064000b057a24 */ /* 0x008fc600078e02ff */
[----:B------:R0:W-:Y:S04]  /*118c0*/  STL [R1+0x578], R0 ;  /* 0x0005780001007387 */ /* 0x0001e80000100800 */
[----:B------:R1:W-:Y:S01]  /*118d0*/  STL [R1+0x57c], R5 ;  /* 0x00057c0501007387 */ /* 0x0003e20000100800 */
[----:B0-----:R-:W-:-:S03]  /*118e0*/  IMAD R0, R13, c[0x0][0x190], RZ ;  /* 0x000064000d007a24 */ /* 0x001fc600078e02ff */
[----:B------:R-:W3:Y:S01]  /*118f0*/  LDL.LU R13, [R1+0x2dc] ;  /* 0x0002dc00010d7983 */ /* 0x000ee20000300800 */
[----:B------:R-:W-:Y:S02]  /*11900*/  IMAD R4, R15, c[0x0][0x190], RZ ;  /* 0x000064000f047a24 */ /* 0x000fe400078e02ff */
[----:B-1----:R-:W-:-:S03]  /*11910*/  IMAD R5, R27, c[0x0][0x190], RZ ;  /* 0x000064001b057a24 */ /* 0x002fc600078e02ff */
[----:B------:R0:W-:Y:S04]  /*11920*/  STL [R1+0x588], R4 ;  /* 0x0005880401007387 */ /* 0x0001e80000100800 */
[----:B------:R5:W-:Y:S01]  /*11930*/  STL [R1+0x58c], R0 ;  /* 0x00058c0001007387 */ /* 0x000be20000100800 */
[----:B0-----:R-:W-:-:S03]  /*11940*/  IMAD R4, R28, c[0x0][0x190], RZ ;  /* 0x000064001c047a24 */ /* 0x001fc600078e02ff */
[----:B------:R-:W-:Y:S04]  /*11950*/  STL [R1+0x598], R5 ;  /* 0x0005980501007387 */ /* 0x000fe80000100800 */
[----:B------:R-:W4:Y:S04]  /*11960*/  LDL.LU R28, [R1+0x2d8] ;  /* 0x0002d800011c7983 */ /* 0x000f280000300800 */
[----:B------:R0:W-:Y:S01]  /*11970*/  STL [R1+0x59c], R4 ;  /* 0x00059c0401007387 */ /* 0x0001e20000100800 */
[----:B-----5:R-:W-:-:S03]  /*11980*/  IMAD R0, R12, c[0x0][0x190], RZ ;  /* 0x000064000c007a24 */ /* 0x020fc600078e02ff */
[----:B------:R-:W5:Y:S04]  /*11990*/  LDL.LU R12, [R1+0x2d4] ;  /* 0x0002d400010c7983 */ /* 0x000f680000300800 */
[----:B------:R2:W-:Y:S04]  /*119a0*/  STL [R1+0x5a8], R0 ;  /* 0x0005a80001007387 */ /* 0x0005e80000100800 */
[----:B------:R-:W5:Y:S01]  /*119b0*/  LDL.LU R9, [R1+0x2d0] ;  /* 0x0002d00001097983 */ /* 0x000f620000300800 */
[----:B0-----:R-:W-:-:S05]  /*119c0*/  IMAD R4, R29, c[0x0][0x190], RZ ;  /* 0x000064001d047a24 */ /* 0x001fca00078e02ff */
[----:B------:R-:W-:Y:S04]  /*119d0*/  STL [R1+0x5ac], R4 ;  /* 0x0005ac0401007387 */ /* 0x000fe80000100800 */
[----:B------:R-:W5:Y:S01]  /*119e0*/  LDL.LU R8, [R1+0x2cc] ;  /* 0x0002cc0001087983 */ /* 0x000f620000300800 */
[----:B--2---:R-:W-:-:S05]  /*119f0*/  IMAD R0, R3, c[0x0][0x190], RZ ;  /* 0x0000640003007a24 */ /* 0x004fca00078e02ff */
[----:B------:R0:W-:Y:S04]  /*11a00*/  STL [R1+0x5b8], R0 ;  /* 0x0005b80001007387 */ /* 0x0001e80000100800 */
[----:B------:R-:W2:Y:S04]  /*11a10*/  LDL.LU R7, [R1+0x2c8] ;  /* 0x0002c80001077983 */ /* 0x000ea80000300800 */
[----:B------:R-:W2:Y:S04]  /*11a20*/  LDL.LU R6, [R1+0x2c4] ;  /* 0x0002c40001067983 */ /* 0x000ea80000300800 */
[----:B0-----:R-:W2:Y:S04]  /*11a30*/  LDL.LU R0, [R1+0x2c0] ;  /* 0x0002c00001007983 */ /* 0x001ea80000300800 */
[----:B------:R-:W2:Y:S04]  /*11a40*/  LDL.LU R4, [R1+0x2bc] ;  /* 0x0002bc0001047983 */ /* 0x000ea80000300800 */
        /* <DEDUP_REMOVED lines=18> */
[----:B------:R-:W2:Y:S01]  /*11b70*/  LDL.LU R3, [R1+0x264] ;  /* 0x0002640001037983 */ /* 0x000ea20000300800 */
[----:B---3--:R-:W-:-:S05]  /*11b80*/  IMAD R13, R13, c[0x0][0x190], RZ ;  /* 0x000064000d0d7a24 */ /* 0x008fca00078e02ff */
[----:B------:R0:W-:Y:S04]  /*11b90*/  STL [R1+0x5bc], R13 ;  /* 0x0005bc0d01007387 */ /* 0x0001e80000100800 */
[----:B0-----:R-:W3:Y:S01]  /*11ba0*/  LDL.LU R13, [R1+0x260] ;  /* 0x00026000010d7983 */ /* 0x001ee20000300800 */
[----:B----4-:R-:W-:-:S05]  /*11bb0*/  IMAD R28, R28, c[0x0][0x190], RZ ;  /* 0x000064001c1c7a24 */ /* 0x010fca00078e02ff */
[----:B------:R0:W-:Y:S01]  /*11bc0*/  STL [R1+0x5c8], R28 ;  /* 0x0005c81c01007387 */ /* 0x0001e20000100800 */
[----:B-----5:R-:W-:-:S03]  /*11bd0*/  IMAD R12, R12, c[0x0][0x190], RZ ;  /* 0x000064000c0c7a24 */ /* 0x020fc600078e02ff */
[----:B0-----:R-:W4:Y:S01]  /*11be0*/  LDL.LU R28, [R1+0x25c] ;  /* 0x00025c00011c7983 */ /* 0x001f220000300800 */
[----:B------:R-:W-:-:S03]  /*11bf0*/  IMAD R9, R9, c[0x0][0x190], RZ ;  /* 0x0000640009097a24 */ /* 0x000fc600078e02ff */
[----:B------:R0:W-:Y:S04]  /*11c00*/  STL [R1+0x5cc], R12 ;  /* 0x0005cc0c01007387 */ /* 0x0001e80000100800 */
[----:B0-----:R-:W5:Y:S04]  /*11c10*/  LDL.LU R12, [R1+0x258] ;  /* 0x00025800010c7983 */ /* 0x001f680000300800 */
[----:B------:R0:W-:Y:S02]  /*11c20*/  STL [R1+0x5e0], R9 ;  /* 0x0005e00901007387 */ /* 0x0001e40000100800 */
[----:B0-----:R-:W-:-:S05]  /*11c30*/  IMAD R9, R8, c[0x0][0x190], RZ ;  /* 0x0000640008097a24 */ /* 0x001fca00078e02ff */
[----:B------:R-:W-:Y:S01]  /*11c40*/  STL [R1+0x5e4], R9 ;  /* 0x0005e40901007387 */ /* 0x000fe20000100800 */
[----:B--2---:R-:W-:Y:S02]  /*11c50*/  IMAD R8, R7, c[0x0][0x190], RZ ;  /* 0x0000640007087a24 */ /* 0x004fe400078e02ff */
[----:B------:R-:W-:-:S03]  /*11c60*/  IMAD R7, R6, c[0x0][0x190], RZ ;  /* 0x0000640006077a24 */ /* 0x000fc600078e02ff */
[----:B------:R-:W-:Y:S01]  /*11c70*/  STL [R1+0x5f0], R8 ;  /* 0x0005f00801007387 */ /* 0x000fe20000100800 */
[----:B------:R-:W-:-:S03]  /*11c80*/  IMAD R0, R0, c[0x0][0x190], RZ ;  /* 0x0000640000007a24 */ /* 0x000fc600078e02ff */
[----:B------:R-:W-:Y:S01]  /*11c90*/  STL [R1+0x5f4], R7 ;  /* 0x0005f40701007387 */ /* 0x000fe20000100800 */
[----:B------:R-:W-:-:S03]  /*11ca0*/  IMAD R6, R4, c[0x0][0x190], RZ ;  /* 0x0000640004067a24 */ /* 0x000fc600078e02ff */
[----:B------:R0:W-:Y:S01]  /*11cb0*/  STL [R1+0x600], R0 ;  /* 0x0006000001007387 */ /* 0x0001e20000100800 */
[----:B------:R-:W-:-:S03]  /*11cc0*/  IMAD R4, R5, c[0x0][0x190], RZ ;  /* 0x0000640005047a24 */ /* 0x000fc600078e02ff */
[----:B------:R-:W-:Y:S04]  /*11cd0*/  STL [R1+0x604], R6 ;  /* 0x0006040601007387 */ /* 0x000fe80000100800 */
[----:B------:R1:W-:Y:S01]  /*11ce0*/  STL [R1+0x608], R4 ;  /* 0x0006080401007387 */ /* 0x0003e20000100800 */
[----:B0-----:R-:W-:Y:S02]  /*11cf0*/  IMAD R0, R26, c[0x0][0x190], RZ ;  /* 0x000064001a007a24 */ /* 0x001fe400078e02ff */
[----:B------:R-:W-:-:S03]  /*11d00*/  IMAD R5, R25, c[0x0][0x190], RZ ;  /* 0x0000640019057a24 */ /* 0x000fc600078e02ff */
[----:B------:R0:W-:Y:S01]  /*11d10*/  STL [R1+0x60c], R0 ;  /* 0x00060c0001007387 */ /* 0x0001e20000100800 */
[----:B-1----:R-:W-:-:S03]  /*11d20*/  IMAD R4, R24, c[0x0][0x190], RZ ;  /* 0x0000640018047a24 */ /* 0x002fc600078e02ff */
[----:B------:R1:W-:Y:S04]  /*11d30*/  STL [R1+0x618], R5 ;  /* 0x0006180501007387 */ /* 0x0003e80000100800 */
[----:B------:R2:W-:Y:S01]  /*11d40*/  STL [R1+0x61c], R4 ;  /* 0x00061c0401007387 */ /* 0x0005e20000100800 */
[----:B0-----:R-:W-:Y:S02]  /*11d50*/  IMAD R0, R23, c[0x0][0x190], RZ ;  /* 0x0000640017007a24 */ /* 0x001fe400078e02ff */
[----:B-1----:R-:W-:-:S03]  /*11d60*/  IMAD R5, R22, c[0x0][0x190], RZ ;  /* 0x0000640016057a24 */ /* 0x002fc600078e02ff */
[----:B------:R0:W-:Y:S01]  /*11d70*/  STL [R1+0x620], R0 ;  /* 0x0006200001007387 */ /* 0x0001e20000100800 */
[----:B--2---:R-:W-:-:S03]  /*11d80*/  IMAD R4, R21, c[0x0][0x190], RZ ;  /* 0x0000640015047a24 */ /* 0x004fc600078e02ff */
        /* <DEDUP_REMOVED lines=18> */
[----:B------:R1:W-:Y:S01]  /*11eb0*/  STL [R1+0x688], R5 ;  /* 0x0006880501007387 */ /* 0x0003e20000100800 */
[----:B0-----:R-:W-:-:S03]  /*11ec0*/  IMAD R0, R29, c[0x0][0x190], RZ ;  /* 0x000064001d007a24 */ /* 0x001fc600078e02ff */
[----:B------:R-:W2:Y:S01]  /*11ed0*/  LDL.LU R29, [R1+0x254] ;  /* 0x00025400011d7983 */ /* 0x000ea20000300800 */
[----:B-1----:R-:W-:-:S03]  /*11ee0*/  IMAD R5, R27, c[0x0][0x190], RZ ;  /* 0x000064001b057a24 */ /* 0x002fc600078e02ff */
[----:B------:R0:W-:Y:S04]  /*11ef0*/  STL [R1+0x690], R4 ;  /* 0x0006900401007387 */ /* 0x0001e80000100800 */
[----:B------:R3:W-:Y:S01]  /*11f00*/  STL [R1+0x698], R0 ;  /* 0x0006980001007387 */ /* 0x0007e20000100800 */
[----:B0-----:R-:W-:-:S03]  /*11f10*/  IMAD R4, R3, c[0x0][0x190], RZ ;  /* 0x0000640003047a24 */ /* 0x001fc600078e02ff */
[----:B------:R-:W-:Y:S04]  /*11f20*/  STL [R1+0x69c], R5 ;  /* 0x00069c0501007387 */ /* 0x000fe80000100800 */
[----:B------:R-:W2:Y:S04]  /*11f30*/  LDL.LU R3, [R1+0x250] ;  /* 0x0002500001037983 */ /* 0x000ea80000300800 */
[----:B------:R4:W-:Y:S01]  /*11f40*/  STL [R1+0x6a0], R4 ;  /* 0x0006a00401007387 */ /* 0x0009e20000100800 */
[----:B---3--:R-:W-:-:S03]  /*11f50*/  IMAD R0, R13, c[0x0][0x190], RZ ;  /* 0x000064000d007a24 */ /* 0x008fc600078e02ff */
[----:B------:R-:W3:Y:S04]  /*11f60*/  LDL.LU R13, [R1+0x24c] ;  /* 0x00024c00010d7983 */ /* 0x000ee80000300800 */
[----:B------:R5:W-:Y:S04]  /*11f70*/  STL [R1+0x6a4], R0 ;  /* 0x0006a40001007387 */ /* 0x000be80000100800 */
[----:B------:R-:W3:Y:S01]  /*11f80*/  LDL.LU R9, [R1+0x248] ;  /* 0x0002480001097983 */ /* 0x000ee20000300800 */
[----:B----4-:R-:W-:-:S05]  /*11f90*/  IMAD R4, R28, c[0x0][0x190], RZ ;  /* 0x000064001c047a24 */ /* 0x010fca00078e02ff */
[----:B------:R-:W-:Y:S04]  /*11fa0*/  STL [R1+0x6a8], R4 ;  /* 0x0006a80401007387 */ /* 0x000fe80000100800 */
[----:B------:R-:W4:Y:S01]  /*11fb0*/  LDL.LU R8, [R1+0x244] ;  /* 0x0002440001087983 */ /* 0x000f220000300800 */
[----:B-----5:R-:W-:-:S05]  /*11fc0*/  IMAD R0, R12, c[0x0][0x190], RZ ;  /* 0x000064000c007a24 */ /* 0x020fca00078e02ff */
        /* <DEDUP_REMOVED lines=27> */
[----:B------:R-:W-:-:S05]  /*12180*/  IMAD R3, R3, c[0x0][0x190], RZ ;  /* 0x0000640003037a24 */ /* 0x000fca00078e02ff */
[----:B------:R0:W-:Y:S04]  /*12190*/  STL [R1+0x6b4], R3 ;  /* 0x0006b40301007387 */ /* 0x0001e80000100800 */
[----:B0-----:R-:W2:Y:S01]  /*121a0*/  LDL.LU R3, [R1+0x1d8] ;  /* 0x0001d80001037983 */ /* 0x001ea20000300800 */
[----:B---3--:R-:W-:-:S05]  /*121b0*/  IMAD R13, R13, c[0x0][0x190], RZ ;  /* 0x000064000d0d7a24 */ /* 0x008fca00078e02ff */
[----:B------:R0:W-:Y:S04]  /*121c0*/  STL [R1+0x6b8], R13 ;  /* 0x0006b80d01007387 */ /* 0x0001e80000100800 */
[----:B0-----:R-:W3:Y:S01]  /*121d0*/  LDL.LU R13, [R1+0x1d0] ;  /* 0x0001d000010d7983 */ /* 0x001ee20000300800 */
[----:B------:R-:W-:-:S05]  /*121e0*/  IMAD R9, R9, c[0x0][0x190], RZ ;  /* 0x0000640009097a24 */ /* 0x000fca00078e02ff */
[----:B------:R4:W-:Y:S02]  /*121f0*/  STL [R1+0x6bc], R9 ;  /* 0x0006bc0901007387 */ /* 0x0009e40000100800 */
[----:B----4-:R-:W-:-:S05]  /*12200*/  IMAD R9, R8, c[0x0][0x190], RZ ;  /* 0x0000640008097a24 */ /* 0x010fca00078e02ff */
[----:B------:R-:W-:Y:S01]  /*12210*/  STL [R1+0x6c0], R9 ;  /* 0x0006c00901007387 */ /* 0x000fe20000100800 */
[----:B-----5:R-:W-:Y:S02]  /*12220*/  IMAD R8, R7, c[0x0][0x190], RZ ;  /* 0x0000640007087a24 */ /* 0x020fe400078e02ff */
        /* <DEDUP_REMOVED lines=18> */
[----:B----4-:R-:W-:-:S03]  /*12350*/  IMAD R4, R21, c[0x0][0x190], RZ ;  /* 0x0000640015047a24 */ /* 0x010fc600078e02ff */
        /* <DEDUP_REMOVED lines=18> */
[----:B------:R1:W-:Y:S01]  /*12480*/  STL [R1+0x71c], R5 ;  /* 0x00071c0501007387 */ /* 0x0003e20000100800 */
[----:B0-----:R-:W-:-:S03]  /*12490*/  IMAD R0, R12, c[0x0][0x190], RZ ;  /* 0x000064000c007a24 */ /* 0x001fc600078e02ff */
[----:B------:R-:W4:Y:S01]  /*124a0*/  LDL.LU R12, [R1+0x1cc] ;  /* 0x0001cc00010c7983 */ /* 0x000f220000300800 */
[----:B-1----:R-:W-:-:S03]  /*124b0*/  IMAD R5, R27, c[0x0][0x190], RZ ;  /* 0x000064001b057a24 */ /* 0x002fc600078e02ff */
[----:B------:R0:W-:Y:S04]  /*124c0*/  STL [R1+0x720], R4 ;  /* 0x0007200401007387 */ /* 0x0001e80000100800 */
[----:B------:R2:W-:Y:S01]  /*124d0*/  STL [R1+0x724], R0 ;  /* 0x0007240001007387 */ /* 0x0005e20000100800 */
[----:B0-----:R-:W-:-:S03]  /*124e0*/  IMAD R4, R28, c[0x0][0x190], RZ ;  /* 0x000064001c047a24 */ /* 0x001fc600078e02ff */
[----:B------:R-:W-:Y:S04]  /*124f0*/  STL [R1+0x728], R5 ;  /* 0x0007280501007387 */ /* 0x000fe80000100800 */
[----:B------:R-:W5:Y:S04]  /*12500*/  LDL.LU R28, [R1+0x1c4] ;  /* 0x0001c400011c7983 */ /* 0x000f680000300800 */
[----:B------:R-:W-:Y:S01]  /*12510*/  STL [R1+0x72c], R4 ;  /* 0x00072c0401007387 */ /* 0x000fe20000100800 */
[----:B--2---:R-:W-:-:S03]  /*12520*/  IMAD R0, R29, c[0x0][0x190], RZ ;  /* 0x000064001d007a24 */ /* 0x004fc600078e02ff */
[----:B------:R-:W2:Y:S04]  /*12530*/  LDL.LU R29, [R1+0x1c0] ;  /* 0x0001c000011d7983 */ /* 0x000ea80000300800 */
[----:B------:R3:W-:Y:S04]  /*12540*/  STL [R1+0x730], R0 ;  /* 0x0007300001007387 */ /* 0x0007e80000100800 */
[----:B------:R-:W2:Y:S01]  /*12550*/  LDL.LU R9, [R1+0x1bc] ;  /* 0x0001bc0001097983 */ /* 0x000ea20000300800 */
[----:B------:R-:W-:-:S05]  /*12560*/  IMAD R3, R3, c[0x0][0x190], RZ ;  /* 0x0000640003037a24 */ /* 0x000fca00078e02ff */
[----:B------:R-:W-:Y:S04]  /*12570*/  STL [R1+0x734], R3 ;  /* 0x0007340301007387 */ /* 0x000fe80000100800 */
[----:B------:R-:W2:Y:S01]  /*12580*/  LDL.LU R8, [R1+0x1b8] ;  /* 0x0001b80001087983 */ /* 0x000ea20000300800 */
[----:B---3--:R-:W-:-:S05]  /*12590*/  IMAD R0, R13, c[0x0][0x190], RZ ;  /* 0x000064000d007a24 */ /* 0x008fca00078e02ff */
[----:B------:R0:W-:Y:S04]  /*125a0*/  STL [R1+0x738], R0 ;  /* 0x0007380001007387 */ /* 0x0001e80000100800 */
[----:B------:R-:W3:Y:S04]  /*125b0*/  LDL.LU R7, [R1+0x1b4] ;  /* 0x0001b40001077983 */ /* 0x000ee80000300800 */
[----:B------:R-:W3:Y:S04]  /*125c0*/  LDL.LU R6, [R1+0x1b0] ;  /* 0x0001b00001067983 */ /* 0x000ee80000300800 */
[----:B0-----:R-:W3:Y:S04]  /*125d0*/  LDL.LU R0, [R1+0x1ac] ;  /* 0x0001ac0001007983 */ /* 0x001ee80000300800 */
[----:B------:R-:W3:Y:S04]  /*125e0*/  LDL.LU R4, [R1+0x1a8] ;  /* 0x0001a80001047983 */ /* 0x000ee80000300800 */
        /* <DEDUP_REMOVED lines=18> */
[----:B------:R-:W3:Y:S01]  /*12710*/  LDL.LU R13, [R1+0x158] ;  /* 0x00015800010d7983 */ /* 0x000ee20000300800 */
[----:B----4-:R-:W-:-:S05]  /*12720*/  IMAD R12, R12, c[0x0][0x190], RZ ;  /* 0x000064000c0c7a24 */ /* 0x010fca00078e02ff */
[----:B------:R0:W-:Y:S04]  /*12730*/  STL [R1+0x73c], R12 ;  /* 0x00073c0c01007387 */ /* 0x0001e80000100800 */
[----:B0-----:R-:W4:Y:S01]  /*12740*/  LDL.LU R12, [R1+0x150] ;  /* 0x00015000010c7983 */ /* 0x001f220000300800 */
[----:B-----5:R-:W-:-:S05]  /*12750*/  IMAD R28, R28, c[0x0][0x190], RZ ;  /* 0x000064001c1c7a24 */ /* 0x020fca00078e02ff */
[----:B------:R0:W-:Y:S04]  /*12760*/  STL [R1+0x740], R28 ;  /* 0x0007401c01007387 */ /* 0x0001e80000100800 */
[----:B0-----:R-:W5:Y:S01]  /*12770*/  LDL.LU R28, [R1+0x14c] ;  /* 0x00014c00011c7983 */ /* 0x001f620000300800 */
[----:B--2---:R-:W-:-:S05]  /*12780*/  IMAD R29, R29, c[0x0][0x190], RZ ;  /* 0x000064001d1d7a24 */ /* 0x004fca00078e02ff */
[----:B------:R0:W-:Y:S01]  /*12790*/  STL [R1+0x744], R29 ;  /* 0x0007441d01007387 */ /* 0x0001e20000100800 */
[----:B------:R-:W-:-:S03]  /*127a0*/  IMAD R9, R9, c[0x0][0x190], RZ ;  /* 0x0000640009097a24 */ /* 0x000fc600078e02ff */
[----:B0-----:R-:W2:Y:S04]  /*127b0*/  LDL.LU R29, [R1+0x148] ;  /* 0x00014800011d7983 */ /* 0x001ea80000300800 */
[----:B------:R0:W-:Y:S02]  /*127c0*/  STL [R1+0x748], R9 ;  /* 0x0007480901007387 */ /* 0x0001e40000100800 */
[----:B0-----:R-:W-:-:S05]  /*127d0*/  IMAD R9, R8, c[0x0][0x190], RZ ;  /* 0x0000640008097a24 */ /* 0x001fca00078e02ff */
[----:B------:R-:W-:Y:S01]  /*127e0*/  STL [R1+0x74c], R9 ;  /* 0x00074c0901007387 */ /* 0x000fe20000100800 */
[----:B---3--:R-:W-:Y:S02]  /*127f0*/  IMAD R8, R7, c[0x0][0x190], RZ ;  /* 0x0000640007087a24 */ /* 0x008fe400078e02ff */
        /* <DEDUP_REMOVED lines=45> */
[----:B------:R-:W3:Y:S04]  /*12ad0*/  LDL.LU R13, [R1+0x140] ;  /* 0x00014000010d7983 */ /* 0x000ee80000300800 */
[----:B------:R5:W-:Y:S01]  /*12ae0*/  STL [R1+0x7a8], R4 ;  /* 0x0007a80401007387 */ /* 0x000be20000100800 */
[----:B----4-:R-:W-:-:S03]  /*12af0*/  IMAD R0, R12, c[0x0][0x190], RZ ;  /* 0x000064000c007a24 */ /* 0x010fc600078e02ff */
[----:B------:R-:W4:Y:S04]  /*12b00*/  LDL.LU R12, [R1+0x138] ;  /* 0x00013800010c7983 */ /* 0x000f280000300800 */
[----:B------:R2:W-:Y:S04]  /*12b10*/  STL [R1+0x7ac], R0 ;  /* 0x0007ac0001007387 */ /* 0x0005e80000100800 */
[----:B------:R-:W4:Y:S01]  /*12b20*/  LDL.LU R9, [R1+0x12c] ;  /* 0x00012c0001097983 */ /* 0x000f220000300800 */
[----:B-----5:R-:W-:-:S05]  /*12b30*/  IMAD R4, R28, c[0x0][0x190], RZ ;  /* 0x000064001c047a24 */ /* 0x020fca00078e02ff */
        /* <DEDUP_REMOVED lines=30> */
[----:B------:R-:W-:-:S05]  /*12d20*/  IMAD R13, R13, c[0x0][0x190], RZ ;  /* 0x000064000d0d7a24 */ /* 0x000fca00078e02ff */
[----:B------:R0:W-:Y:S01]  /*12d30*/  STL [R1+0x7bc], R13 ;  /* 0x0007bc0d01007387 */ /* 0x0001e20000100800 */
[----:B----4-:R-:W-:-:S03]  /*12d40*/  IMAD R12, R12, c[0x0][0x190], RZ ;  /* 0x000064000c0c7a24 */ /* 0x010fc600078e02ff */
[----:B0-----:R-:W4:Y:S01]  /*12d50*/  LDL.LU R13, [R1+0xb0] ;  /* 0x0000b000010d7983 */ /* 0x001f220000300800 */
[----:B------:R-:W-:-:S03]  /*12d60*/  IMAD R9, R9, c[0x0][0x190], RZ ;  /* 0x0000640009097a24 */ /* 0x000fc600078e02ff */
[----:B------:R0:W-:Y:S04]  /*12d70*/  STL [R1+0x7c0], R12 ;  /* 0x0007c00c01007387 */ /* 0x0001e80000100800 */
[----:B0-----:R-:W4:Y:S04]  /*12d80*/  LDL.LU R12, [R1+0xac] ;  /* 0x0000ac00010c7983 */ /* 0x001f280000300800 */
[----:B------:R5:W-:Y:S02]  /*12d90*/  STL [R1+0x7c4], R9 ;  /* 0x0007c40901007387 */ /* 0x000be40000100800 */
[----:B-----5:R-:W-:-:S05]  /*12da0*/  IMAD R9, R8, c[0x0][0x190], RZ ;  /* 0x0000640008097a24 */ /* 0x020fca00078e02ff */
[----:B------:R-:W-:Y:S01]  /*12db0*/  STL [R1+0x7c8], R9 ;  /* 0x0007c80901007387 */ /* 0x000fe20000100800 */
[----:B------:R-:W-:Y:S02]  /*12dc0*/  IMAD R2, R2, c[0x0][0x190], RZ ;  /* 0x0000640002027a24 */ /* 0x000fe400078e02ff */
        /* <DEDUP_REMOVED lines=9> */
[----:B0-----:R-:W-:-:S03]  /*12e60*/  IMAD R0, R26, c[0x0][0x190], RZ ;  /* 0x000064001a007a24 */ /* 0x001fc600078e02ff */
[----:B------:R0:W-:Y:S01]  /*12e70*/  STL [R1+0x7dc], R4 ;  /* 0x0007dc0401007387 */ /* 0x0001e20000100800 */
[----:B------:R-:W-:-:S03]  /*12e80*/  IMAD R5, R25, c[0x0][0x190], RZ ;  /* 0x0000640019057a24 */ /* 0x000fc600078e02ff */
[----:B------:R1:W-:Y:S01]  /*12e90*/  STL [R1+0x7e0], R0 ;  /* 0x0007e00001007387 */ /* 0x0003e20000100800 */
[----:B0-----:R-:W-:-:S03]  /*12ea0*/  IMAD R4, R24, c[0x0][0x190], RZ ;  /* 0x0000640018047a24 */ /* 0x001fc600078e02ff */
[----:B------:R0:W-:Y:S01]  /*12eb0*/  STL [R1+0x7e4], R5 ;  /* 0x0007e40501007387 */ /* 0x0001e20000100800 */
[----:B-1----:R-:W-:-:S03]  /*12ec0*/  IMAD R0, R23, c[0x0][0x190], RZ ;  /* 0x0000640017007a24 */ /* 0x002fc600078e02ff */
        /* <DEDUP_REMOVED lines=28> */
[----:B------:R-:W-:Y:S04]  /*13090*/  STL [R1+0x4d8], R5 ;  /* 0x0004d80501007387 */ /* 0x000fe80000100800 */
[----:B------:R-:W-:Y:S04]  /*130a0*/  STL [R1+0x820], R2 ;  /* 0x0008200201007387 */ /* 0x000fe80000100800 */
[----:B------:R-:W-:Y:S04]  /*130b0*/  STL [R1+0x4b4], R4 ;  /* 0x0004b40401007387 */ /* 0x000fe80000100800 */
[----:B------:R4:W-:Y:S01]  /*130c0*/  STL [R1+0x1a68], R2 ;  /* 0x001a680201007387 */ /* 0x0009e20000100800 */
[----:B---3--:R-:W-:-:S05]  /*130d0*/  IMAD R0, R3, c[0x0][0x190], RZ ;  /* 0x0000640003007a24 */ /* 0x008fca00078e02ff */
[----:B------:R0:W-:Y:S04]  /*130e0*/  STL [R1+0x4b0], R0 ;  /* 0x0004b00001007387 */ /* 0x0001e80000100800 */
[----:B------:R-:W2:Y:S01]  /*130f0*/  LDL.LU R9, [R1+0x9c] ;  /* 0x00009c0001097983 */ /* 0x000ea20000300800 */
[----:B----4-:R-:W-:-:S05]  /*13100*/  IMAD R2, R13, c[0x0][0x190], RZ ;  /* 0x000064000d027a24 */ /* 0x010fca00078e02ff */
[----:B------:R-:W-:Y:S01]  /*13110*/  STL [R1+0x48c], R2 ;  /* 0x00048c0201007387 */ /* 0x000fe20000100800 */
[----:B0-----:R-:W-:-:S03]  /*13120*/  IMAD R0, R12, c[0x0][0x190], RZ ;  /* 0x000064000c007a24 */ /* 0x001fc600078e02ff */
[----:B--2---:R0:W-:Y:S04]  /*13130*/  STL [R1+0x1bf8], R9 ;  /* 0x001bf80901007387 */ /* 0x0041e80000100800 */
[----:B------:R-:W-:Y:S04]  /*13140*/  STL [R1+0x488], R0 ;  /* 0x0004880001007387 */ /* 0x000fe80000100800 */
[----:B0-----:R-:W2:Y:S04]  /*13150*/  LDL.LU R9, [R1+0xa0] ;  /* 0x0000a00001097983 */ /* 0x001ea80000300800 */
[----:B--2---:R0:W-:Y:S04]  /*13160*/  STL [R1+0x1bfc], R9 ;  /* 0x001bfc0901007387 */ /* 0x0041e80000100800 */
[----:B0-----:R-:W2:Y:S04]  /*13170*/  LDL.LU R9, [R1+0xa8] ;  /* 0x0000a80001097983 */ /* 0x001ea80000300800 */
[----:B------:R-:W3:Y:S04]  /*13180*/  LDL.LU R8, [R1+0x98] ;  /* 0x0000980001087983 */ /* 0x000ee80000300800 */
[----:B------:R-:W4:Y:S04]  /*13190*/  LDL.LU R7, [R1+0x94] ;  /* 0x0000940001077983 */ /* 0x000f280000300800 */
[----:B------:R-:W5:Y:S04]  /*131a0*/  LDL.LU R6, [R1+0x90] ;  /* 0x0000900001067983 */ /* 0x000f680000300800 */
        /* <DEDUP_REMOVED lines=25> */
[----:B--2---:R-:W-:-:S05]  /*13340*/  IMAD R9, R9, c[0x0][0x190], RZ ;  /* 0x0000640009097a24 */ /* 0x004fca00078e02ff */
[----:B------:R0:W-:Y:S04]  /*13350*/  STL [R1+0x464], R9 ;  /* 0x0004640901007387 */ /* 0x0001e80000100800 */
[----:B0-----:R-:W2:Y:S02]  /*13360*/  LDL.LU R9, [R1+0x1bfc] ;  /* 0x001bfc0001097983 */ /* 0x001ea40000300800 */
[----:B--2---:R-:W-:-:S05]  /*13370*/  IMAD R9, R9, c[0x0][0x190], RZ ;  /* 0x0000640009097a24 */ /* 0x004fca00078e02ff */
[----:B------:R0:W-:Y:S04]  /*13380*/  STL [R1+0x460], R9 ;  /* 0x0004600901007387 */ /* 0x0001e80000100800 */
[----:B0-----:R-:W2:Y:S01]  /*13390*/  LDL.LU R9, [R1+0x1bf8] ;  /* 0x001bf80001097983 */ /* 0x001ea20000300800 */
[----:B---3--:R-:W-:Y:S02]  /*133a0*/  IMAD R8, R8, c[0x0][0x190], RZ ;  /* 0x0000640008087a24 */ /* 0x008fe400078e02ff */
[----:B----4-:R-:W-:Y:S02]  /*133b0*/  IMAD R7, R7, c[0x0][0x190], RZ ;  /* 0x0000640007077a24 */ /* 0x010fe400078e02ff */
[----:B-----5:R-:W-:Y:S02]  /*133c0*/  IMAD R6, R6, c[0x0][0x190], RZ ;  /* 0x0000640006067a24 */ /* 0x020fe400078e02ff */
[----:B------:R-:W-:-:S02]  /*133d0*/  IMAD R0, R0, c[0x0][0x190], RZ ;  /* 0x0000640000007a24 */ /* 0x000fc400078e02ff */
[----:B------:R-:W-:Y:S02]  /*133e0*/  IMAD R4, R4, c[0x0][0x190], RZ ;  /* 0x0000640004047a24 */ /* 0x000fe400078e02ff */
[----:B------:R-:W-:Y:S02]  /*133f0*/  IMAD R5, R5, c[0x0][0x190], RZ ;  /* 0x0000640005057a24 */ /* 0x000fe400078e02ff */
[----:B------:R-:W-:Y:S02]  /*13400*/  IMAD R26, R26, c[0x0][0x190], RZ ;  /* 0x000064001a1a7a24 */ /* 0x000fe400078e02ff */
[----:B------:R-:W-:Y:S02]  /*13410*/  IMAD R25, R25, c[0x0][0x190], RZ ;  /* 0x0000640019197a24 */ /* 0x000fe400078e02ff */
[----:B------:R-:W-:Y:S02]  /*13420*/  IMAD R24, R24, c[0x0][0x190], RZ ;  /* 0x0000640018187a24 */ /* 0x000fe400078e02ff */
        /* <DEDUP_REMOVED lines=18> */
[----:B--2---:R-:W-:-:S05]  /*13550*/  IMAD R9, R9, c[0x0][0x190], RZ ;  /* 0x0000640009097a24 */ /* 0x004fca00078e02ff */
[----:B------:R0:W-:Y:S04]  /*13560*/  STL [R1+0x43c], R9 ;  /* 0x00043c0901007387 */ /* 0x0001e80000100800 */
[----:B0-----:R-:W2:Y:S04]  /*13570*/  LDL.LU R9, [R1+0x1bf4] ;  /* 0x001bf40001097983 */ /* 0x001ea80000300800 */
[----:B------:R0:W-:Y:S04]  /*13580*/  STL [R1+0x438], R8 ;  /* 0x0004380801007387 */ /* 0x0001e80000100800 */
[----:B0-----:R-:W3:Y:S04]  /*13590*/  LDL.LU R8, [R1+0x1bf0] ;  /* 0x001bf00001087983 */ /* 0x001ee80000300800 */
[----:B------:R0:W-:Y:S04]  /*135a0*/  STL [R1+0x404], R7 ;  /* 0x0004040701007387 */ /* 0x0001e80000100800 */
[----:B0-----:R-:W4:Y:S04]  /*135b0*/  LDL.LU R7, [R1+0x1bec] ;  /* 0x001bec0001077983 */ /* 0x001f280000300800 */
[----:B------:R0:W-:Y:S04]  /*135c0*/  STL [R1+0x400], R6 ;  /* 0x0004000601007387 */ /* 0x0001e80000100800 */
[----:B0-----:R-:W5:Y:S04]  /*135d0*/  LDL.LU R6, [R1+0x1be8] ;  /* 0x001be80001067983 */ /* 0x001f680000300800 */
        /* <DEDUP_REMOVED lines=48> */
[----:B------:R-:W-:-:S05]  /*138e0*/  IMAD R2, R2, c[0x0][0x190], RZ ;  /* 0x0000640002027a24 */ /* 0x000fca00078e02ff */
[----:B------:R2:W-:Y:S02]  /*138f0*/  STL [R1+0x1f0], R2 ;  /* 0x0001f00201007387 */ /* 0x0005e40000100800 */
[----:B--2---:R-:W-:Y:S02]  /*13900*/  IMAD R2, R12, c[0x0][0x190], RZ ;  /* 0x000064000c027a24 */ /* 0x004fe400078e02ff */
[----:B------:R-:W2:Y:S04]  /*13910*/  LDL.LU R12, [R1+0x1b84] ;  /* 0x001b8400010c7983 */ /* 0x000ea80000300800 */
[----:B------:R0:W-:Y:S02]  /*13920*/  STL [R1+0x1cc], R2 ;  /* 0x0001cc0201007387 */ /* 0x0001e40000100800 */
[----:B0-----:R-:W-:-:S02]  /*13930*/  IMAD R2, R13, c[0x0][0x190], RZ ;  /* 0x000064000d027a24 */ /* 0x001fc400078e02ff */
[----:B------:R-:W2:Y:S04]  /*13940*/  LDL.LU R13, [R1+0x1b80] ;  /* 0x001b8000010d7983 */ /* 0x000ea80000300800 */
[----:B------:R0:W-:Y:S02]  /*13950*/  STL [R1+0x1c8], R2 ;  /* 0x0001c80201007387 */ /* 0x0001e40000100800 */
[----:B0-----:R-:W-:Y:S02]  /*13960*/  IMAD R2, R3, c[0x0][0x190], RZ ;  /* 0x0000640003027a24 */ /* 0x001fe400078e02ff */
[----:B------:R-:W-:Y:S02]  /*13970*/  IMAD R3, R29, c[0x0][0x190], RZ ;  /* 0x000064001d037a24 */ /* 0x000fe400078e02ff */
[----:B------:R-:W2:Y:S04]  /*13980*/  LDL.LU R29, [R1+0x424] ;  /* 0x00042400011d7983 */ /* 0x000ea80000300800 */
[----:B------:R0:W-:Y:S04]  /*13990*/  STL [R1+0x1a4], R2 ;  /* 0x0001a40201007387 */ /* 0x0001e80000100800 */
[----:B------:R1:W-:Y:S01]  /*139a0*/  STL [R1+0x1a0], R3 ;  /* 0x0001a00301007387 */ /* 0x0003e20000100800 */
[----:B0-----:R-:W-:-:S03]  /*139b0*/  IMAD R2, R28, c[0x0][0x190], RZ ;  /* 0x000064001c027a24 */ /* 0x001fc600078e02ff */
[----:B------:R-:W2:Y:S01]  /*139c0*/  LDL.LU R28, [R1+0x420] ;  /* 0x00042000011c7983 */ /* 0x000ea20000300800 */
[----:B-1----:R-:W-:-:S03]  /*139d0*/  IMAD R3, R27, c[0x0][0x190], RZ ;  /* 0x000064001b037a24 */ /* 0x002fc600078e02ff */
[----:B------:R0:W-:Y:S04]  /*139e0*/  STL [R1+0x17c], R2 ;  /* 0x00017c0201007387 */ /* 0x0001e80000100800 */
[----:B------:R-:W2:Y:S04]  /*139f0*/  LDL.LU R27, [R1+0x430] ;  /* 0x00043000011b7983 */ /* 0x000ea80000300800 */
        /* <DEDUP_REMOVED lines=10> */
[----:B--2---:R-:W-:Y:S04]  /*13aa0*/  STL.64 [R1+0x1b78], R14 ;  /* 0x001b780e01007387 */ /* 0x004fe80000100a00 */
[----:B------:R0:W-:Y:S04]  /*13ab0*/  STL [R1+0x14c], R2 ;  /* 0x00014c0201007387 */ /* 0x0001e80000100800 */
[----:B------:R-:W2:Y:S04]  /*13ac0*/  LDL.LU R10, [R1+0x448] ;  /* 0x00044800010a7983 */ /* 0x000ea80000300800 */
[----:B------:R1:W-:Y:S01]  /*13ad0*/  STL [R1+0x148], R3 ;  /* 0x0001480301007387 */ /* 0x0003e20000100800 */
[----:B0-----:R-:W-:-:S03]  /*13ae0*/  IMAD R2, R16, c[0x0][0x190], RZ ;  /* 0x0000640010027a24 */ /* 0x001fc600078e02ff */
[----:B------:R-:W2:Y:S04]  /*13af0*/  LDL.LU R16, [R1+0x458] ;  /* 0x0004580001107983 */ /* 0x000ea80000300800 */
[----:B------:R0:W-:Y:S01]  /*13b00*/  STL [R1+0x144], R2 ;  /* 0x0001440201007387 */ /* 0x0001e20000100800 */
[----:B-1----:R-:W-:-:S03]  /*13b10*/  IMAD R3, R17, c[0x0][0x190], RZ ;  /* 0x0000640011037a24 */ /* 0x002fc600078e02ff */
        /* <DEDUP_REMOVED lines=35> */
[----:B-1----:R-:W-:Y:S02]  /*13d50*/  IMAD R3, R0, c[0x0][0x190], RZ ;  /* 0x0000640000037a24 */ /* 0x002fe400078e02ff */
[----:B----4-:R-:W-:Y:S02]  /*13d60*/  IMAD R0, R7, c[0x0][0x190], RZ ;  /* 0x0000640007007a24 */ /* 0x010fe400078e02ff */
[----:B-----5:R-:W-:Y:S02]  /*13d70*/  IMAD R2, R6, c[0x0][0x190], RZ ;  /* 0x0000640006027a24 */ /* 0x020fe400078e02ff */
[----:B------:R-:W4:Y:S04]  /*13d80*/  LDL.LU R6, [R1+0x38] ;  /* 0x0000380001067983 */ /* 0x000f280000300800 */
[----:B------:R-:W-:Y:S04]  /*13d90*/  STL [R1+0x110], R3 ;  /* 0x0001100301007387 */ /* 0x000fe80000100800 */
[----:B------:R-:W5:Y:S04]  /*13da0*/  LDL.LU R7, [R1+0x30] ;  /* 0x0000300001077983 */ /* 0x000f680000300800 */
[----:B------:R3:W-:Y:S04]  /*13db0*/  STL [R1+0x108], R0 ;  /* 0x0001080001007387 */ /* 0x0007e80000100800 */
[----:B------:R-:W-:Y:S04]  /*13dc0*/  STL [R1+0x10c], R2 ;  /* 0x00010c0201007387 */ /* 0x000fe80000100800 */
[----:B------:R-:W-:Y:S04]  /*13dd0*/  STL [R1+0x1a6c], R2 ;  /* 0x001a6c0201007387 */ /* 0x000fe80000100800 */
[----:B------:R0:W-:Y:S01]  /*13de0*/  STL [R1+0x1a70], R3 ;  /* 0x001a700301007387 */ /* 0x0001e20000100800 */
[----:B---3--:R-:W-:-:S03]  /*13df0*/  IMAD R0, R8, c[0x0][0x190], RZ ;  /* 0x0000640008007a24 */ /* 0x008fc600078e02ff */
[----:B------:R-:W-:Y:S01]  /*13e00*/  STL [R1+0x1ae0], R9 ;  /* 0x001ae00901007387 */ /* 0x000fe20000100800 */
[----:B0-----:R-:W-:-:S05]  /*13e10*/  IMAD.WIDE R2, R9, 0x2, R12 ;  /* 0x0000000209027825 */ /* 0x001fca00078e020c */
[----:B------:R4:W-:Y:S01]  /*13e20*/  STL.64 [R1+0x100], R2 ;  /* 0x0001000201007387 */ /* 0x0009e20000100a00 */
[----:B--2---:R-:W-:-:S04]  /*13e30*/  IMAD.WIDE R14, R21, 0x2, R12 ;  /* 0x00000002150e7825 */ /* 0x004fc800078e020c */
[----:B----4-:R-:W-:-:S04]  /*13e40*/  IMAD.WIDE R2, R6, 0x2, R12 ;  /* 0x0000000206027825 */ /* 0x010fc800078e020c */
[--C-:B-----5:R-:W-:Y:S01]  /*13e50*/  IMAD.WIDE R8, R7, 0x2, R12.reuse ;  /* 0x0000000207087825 */ /* 0x120fe200078e020c */
[----:B------:R0:W-:Y:S04]  /*13e60*/  STL.64 [R1+0x1a78], R6 ;  /* 0x001a780601007387 */ /* 0x0001e80000100a00 */
[----:B------:R-:W-:Y:S04]  /*13e70*/  STL.64 [R1+0xf8], R8 ;  /* 0x0000f80801007387 */ /* 0x000fe80000100a00 */
[----:B------:R1:W-:Y:S01]  /*13e80*/  STL.64 [R1+0xf0], R2 ;  /* 0x0000f00201007387 */ /* 0x0003e20000100a00 */
[----:B0-----:R-:W-:-:S03]  /*13e90*/  IMAD.WIDE R6, R4, 0x2, R12 ;  /* 0x0000000204067825 */ /* 0x001fc600078e020c */
[----:B------:R0:W-:Y:S04]  /*13ea0*/  STL.64 [R1+0x1a80], R4 ;  /* 0x001a800401007387 */ /* 0x0001e80000100a00 */
[----:B------:R2:W-:Y:S01]  /*13eb0*/  STL.64 [R1+0xe8], R6 ;  /* 0x0000e80601007387 */ /* 0x0005e20000100a00 */
[----:B-1----:R-:W-:-:S05]  /*13ec0*/  IMAD.WIDE R2, R5, 0x2, R12 ;  /* 0x0000000205027825 */ /* 0x002fca00078e020c */
[----:B------:R1:W-:Y:S01]  /*13ed0*/  STL.64 [R1+0xe0], R2 ;  /* 0x0000e00201007387 */ /* 0x0003e20000100a00 */
[----:B0-----:R-:W-:-:S04]  /*13ee0*/  IMAD.WIDE R4, R25, 0x2, R12 ;  /* 0x0000000219047825 */ /* 0x001fc800078e020c */
[----:B--2---:R-:W-:-:S05]  /*13ef0*/  IMAD.WIDE R6, R26, 0x2, R12 ;  /* 0x000000021a067825 */ /* 0x004fca00078e020c */
[----:B------:R0:W-:Y:S01]  /*13f00*/  STL.64 [R1+0xd8], R6 ;  /* 0x0000d80601007387 */ /* 0x0001e20000100a00 */
[----:B-1----:R-:W-:-:S03]  /*13f10*/  IMAD.WIDE R2, R24, 0x2, R12 ;  /* 0x0000000218027825 */ /* 0x002fc600078e020c */
[----:B------:R-:W-:Y:S04]  /*13f20*/  STL.64 [R1+0x1a88], R24 ;  /* 0x001a881801007387 */ /* 0x000fe80000100a00 */
[----:B------:R1:W-:Y:S01]  /*13f30*/  STL.64 [R1+0xd0], R4 ;  /* 0x0000d00401007387 */ /* 0x0003e20000100a00 */
[----:B0-----:R-:W-:-:S03]  /*13f40*/  IMAD.WIDE R6, R23, 0x2, R12 ;  /* 0x0000000217067825 */ /* 0x001fc600078e020c */
[----:B------:R0:W-:Y:S04]  /*13f50*/  STL.64 [R1+0xc8], R2 ;  /* 0x0000c80201007387 */ /* 0x0001e80000100a00 */
[----:B------:R-:W-:Y:S01]  /*13f60*/  STL.64 [R1+0xc0], R6 ;  /* 0x0000c00601007387 */ /* 0x000fe20000100a00 */
[----:B-1----:R-:W-:-:S03]  /*13f70*/  IMAD.WIDE R4, R29, 0x2, R12 ;  /* 0x000000021d047825 */ /* 0x002fc600078e020c */
[----:B------:R1:W-:Y:S01]  /*13f80*/  STL.64 [R1+0x1a90], R28 ;  /* 0x001a901c01007387 */ /* 0x0003e20000100a00 */
[----:B0-----:R-:W-:-:S05]  /*13f90*/  IMAD.WIDE R2, R28, 0x2, R12 ;  /* 0x000000021c027825 */ /* 0x001fca00078e020c */
[----:B------:R0:W-:Y:S04]  /*13fa0*/  STL.64 [R1+0xb8], R2 ;  /* 0x0000b80201007387 */ /* 0x0001e80000100a00 */
[----:B------:R2:W-:Y:S04]  /*13fb0*/  STL.64 [R1+0xb0], R4 ;  /* 0x0000b00401007387 */ /* 0x0005e80000100a00 */
[----:B-1----:R-:W3:Y:S01]  /*13fc0*/  LDL R28, [R1+0x474] ;  /* 0x00047400011c7983 */ /* 0x002ee20000100800 */
[----:B0-----:R-:W-:-:S03]  /*13fd0*/  IMAD.WIDE R2, R27, 0x2, R12 ;  /* 0x000000021b027825 */ /* 0x001fc600078e020c */
[----:B------:R-:W4:Y:S04]  /*13fe0*/  LDL R29, [R1+0x39c] ;  /* 0x00039c00011d7983 */ /* 0x000f280000100800 */
[----:B------:R0:W-:Y:S04]  /*13ff0*/  STL.64 [R1+0xa8], R2 ;  /* 0x0000a80201007387 */ /* 0x0001e80000100a00 */
[----:B------:R-:W5:Y:S04]  /*14000*/  LDL R24, [R1+0x398] ;  /* 0x0003980001187983 */ /* 0x000f680000100800 */
[----:B------:R-:W3:Y:S04]  /*14010*/  LDL R25, [R1+0x480] ;  /* 0x0004800001197983 */ /* 0x000ee80000100800 */
[----:B--2---:R-:W2:Y:S04]  /*14020*/  LDL R4, [R1+0x484] ;  /* 0x0004840001047983 */ /* 0x004ea80000100800 */
[----:B------:R-:W2:Y:S04]  /*14030*/  LDL R5, [R1+0x498] ;  /* 0x0004980001057983 */ /* 0x000ea80000100800 */
[----:B------:R-:W2:Y:S04]  /*14040*/  LDL R6, [R1+0x49c] ;  /* 0x00049c0001067983 */ /* 0x000ea80000100800 */
[----:B------:R-:W2:Y:S04]  /*14050*/  LDL R7, [R1+0x384] ;  /* 0x0003840001077983 */ /* 0x000ea80000100800 */
[----:B------:R-:W2:Y:S04]  /*14060*/  LDL R9, [R1+0x380] ;  /* 0x0003800001097983 */ /* 0x000ea80000100800 */
[----:B------:R-:W2:Y:S04]  /*14070*/  LDL R8, [R1+0x4a8] ;  /* 0x0004a80001087983 */ /* 0x000ea80000100800 */
[----:B0-----:R-:W2:Y:S04]  /*14080*/  LDL R3, [R1+0x4ac] ;  /* 0x0004ac0001037983 */ /* 0x001ea80000100800 */
[----:B------:R-:W2:Y:S04]  /*14090*/  LDL R2, [R1+0x374] ;  /* 0x0003740001027983 */ /* 0x000ea80000100800 */
[----:B------:R0:W-:Y:S04]  /*140a0*/  STL.64 [R1+0x1a98], R26 ;  /* 0x001a981a01007387 */ /* 0x0001e80000100a00 */
[----:B0-----:R-:W2:Y:S04]  /*140b0*/  LDL R27, [R1+0x470] ;  /* 0x00047000011b7983 */ /* 0x001ea80000100800 */
[----:B------:R0:W-:Y:S02]  /*140c0*/  STL.64 [R1+0xa0], R14 ;  /* 0x0000a00e01007387 */ /* 0x0001e40000100a00 */
[----:B0-----:R-:W-:-:S05]  /*140d0*/  IMAD.WIDE R14, R19, 0x2, R12 ;  /* 0x00000002130e7825 */ /* 0x001fca00078e020c */
[----:B------:R0:W-:Y:S02]  /*140e0*/  STL.64 [R1+0x98], R14 ;  /* 0x0000980e01007387 */ /* 0x0001e40000100a00 */
[----:B0-----:R-:W-:-:S05]  /*140f0*/  IMAD.WIDE R14, R17, 0x2, R12 ;  /* 0x00000002110e7825 */ /* 0x001fca00078e020c */
[----:B------:R0:W-:Y:S02]  /*14100*/  STL.64 [R1+0x90], R14 ;  /* 0x0000900e01007387 */ /* 0x0001e40000100a00 */
[----:B0-----:R-:W-:-:S05]  /*14110*/  IMAD.WIDE R14, R10, 0x2, R12 ;  /* 0x000000020a0e7825 */ /* 0x001fca00078e020c */
[----:B------:R0:W-:Y:S02]  /*14120*/  STL.64 [R1+0x88], R14 ;  /* 0x0000880e01007387 */ /* 0x0001e40000100a00 */
[----:B0-----:R-:W-:-:S05]  /*14130*/  IMAD.WIDE R14, R11, 0x2, R12 ;  /* 0x000000020b0e7825 */ /* 0x001fca00078e020c */
[----:B------:R0:W-:Y:S04]  /*14140*/  STL.64 [R1+0x80], R14 ;  /* 0x0000800e01007387 */ /* 0x0001e80000100a00 */
[----:B0-----:R-:W2:Y:S04]  /*14150*/  LDL.LU.64 R14, [R1+0x1b78] ;  /* 0x001b7800010e7983 */ /* 0x001ea80000300a00 */
[----:B------:R2:W-:Y:S02]  /*14160*/  STL.64 [R1+0x1aa0], R10 ;  /* 0x001aa00a01007387 */ /* 0x0005e40000100a00 */
[----:B--2---:R-:W-:-:S05]  /*14170*/  IMAD.WIDE R10, R14, 0x2, R12 ;  /* 0x000000020e0a7825 */ /* 0x004fca00078e020c */
[----:B------:R0:W-:Y:S04]  /*14180*/  STL.64 [R1+0x78], R10 ;  /* 0x0000780a01007387 */ /* 0x0001e80000100a00 */
[----:B------:R1:W-:Y:S01]  /*14190*/  STL.64 [R1+0x1aa8], R14 ;  /* 0x001aa80e01007387 */ /* 0x0003e20000100a00 */
[----:B0-----:R-:W-:-:S05]  /*141a0*/  IMAD.WIDE R10, R15, 0x2, R12 ;  /* 0x000000020f0a7825 */ /* 0x001fca00078e020c */
[----:B------:R0:W-:Y:S01]  /*141b0*/  STL.64 [R1+0x70], R10 ;  /* 0x0000700a01007387 */ /* 0x0001e20000100a00 */
[----:B-1----:R-:W-:-:S03]  /*141c0*/  IMAD.WIDE R14, R18, 0x2, R12 ;  /* 0x00000002120e7825 */ /* 0x002fc600078e020c */
[----:B------:R-:W-:Y:S01]  /*141d0*/  STL.64 [R1+0x1ab0], R16 ;  /* 0x001ab01001007387 */ /* 0x000fe20000100a00 */
[----:B0-----:R-:W-:-:S05]  /*141e0*/  IMAD.WIDE R10, R16, 0x2, R12 ;  /* 0x00000002100a7825 */ /* 0x001fca00078e020c */
[----:B------:R0:W-:Y:S04]  /*141f0*/  STL.64 [R1+0x68], R10 ;  /* 0x0000680a01007387 */ /* 0x0001e80000100a00 */
[----:B------:R-:W-:Y:S04]  /*14200*/  STL.64 [R1+0x1ab8], R18 ;  /* 0x001ab81201007387 */ /* 0x000fe80000100a00 */
[----:B------:R1:W-:Y:S01]  /*14210*/  STL.64 [R1+0x60], R14 ;  /* 0x0000600e01007387 */ /* 0x0003e20000100a00 */
[----:B0-----:R-:W-:-:S03]  /*14220*/  IMAD.WIDE R10, R20, 0x2, R12 ;  /* 0x00000002140a7825 */ /* 0x001fc600078e020c */
[----:B------:R-:W-:Y:S04]  /*14230*/  STL.64 [R1+0x1ac0], R20 ;  /* 0x001ac01401007387 */ /* 0x000fe80000100a00 */
[----:B------:R0:W-:Y:S01]  /*14240*/  STL.64 [R1+0x58], R10 ;  /* 0x0000580a01007387 */ /* 0x0001e20000100a00 */
[----:B-1----:R-:W-:-:S03]  /*14250*/  IMAD.WIDE R14, R22, 0x2, R12 ;  /* 0x00000002160e7825 */ /* 0x002fc600078e020c */
[----:B------:R-:W-:Y:S04]  /*14260*/  STL.64 [R1+0x1ac8], R22 ;  /* 0x001ac81601007387 */ /* 0x000fe80000100a00 */
[----:B------:R3:W-:Y:S01]  /*14270*/  STL.64 [R1+0x50], R14 ;  /* 0x0000500e01007387 */ /* 0x0007e20000100a00 */
[----:B0-----:R-:W-:-:S04]  /*14280*/  IMAD.WIDE R10, R27, 0x2, R12 ;  /* 0x000000021b0a7825 */ /* 0x001fc800078e020c */
[--C-:B----4-:R-:W-:Y:S01]  /*14290*/  IMAD.WIDE R16, R29, 0x2, R12.reuse ;  /* 0x000000021d107825 */ /* 0x110fe200078e020c */
[----:B------:R5:W-:Y:S03]  /*142a0*/  STL.64 [R1+0x158], R10 ;  /* 0x0001580a01007387 */ /* 0x000be60000100a00 */
[----:B---3--:R-:W-:-:S05]  /*142b0*/  IMAD.WIDE R14, R28, 0x2, R12 ;  /* 0x000000021c0e7825 */ /* 0x008fca00078e020c */
[----:B------:R0:W-:Y:S01]  /*142c0*/  STL.64 [R1+0x168], R14 ;  /* 0x0001680e01007387 */ /* 0x0001e20000100a00 */
[----:B-----5:R-:W-:-:S03]  /*142d0*/  IMAD.WIDE R10, R24, 0x2, R12 ;  /* 0x00000002180a7825 */ /* 0x020fc600078e020c */
[----:B------:R1:W-:Y:S04]  /*142e0*/  STL.64 [R1+0x180], R16 ;  /* 0x0001801001007387 */ /* 0x0003e80000100a00 */
[----:B------:R2:W-:Y:S01]  /*142f0*/  STL.64 [R1+0x190], R10 ;  /* 0x0001900a01007387 */ /* 0x0005e20000100a00 */
[----:B0-----:R-:W-:-:S04]  /*14300*/  IMAD.WIDE R14, R25, 0x2, R12 ;  /* 0x00000002190e7825 */ /* 0x001fc800078e020c */
[--C-:B-1----:R-:W-:Y:S01]  /*14310*/  IMAD.WIDE R16, R4, 0x2, R12.reuse ;  /* 0x0000000204107825 */ /* 0x102fe200078e020c */
[----:B------:R0:W-:Y:S03]  /*14320*/  STL.64 [R1+0x1a8], R14 ;  /* 0x0001a80e01007387 */ /* 0x0001e60000100a00 */
[--C-:B--2---:R-:W-:Y:S01]  /*14330*/  IMAD.WIDE R10, R5, 0x2, R12.reuse ;  /* 0x00000002050a7825 */ /* 0x104fe200078e020c */
[----:B------:R-:W-:Y:S03]  /*14340*/  STL.64 [R1+0x1b8], R16 ;  /* 0x0001b81001007387 */ /* 0x000fe60000100a00 */
[--C-:B------:R-:W-:Y:S01]  /*14350*/  IMAD.WIDE R4, R7, 0x2, R12.reuse ;  /* 0x0000000207047825 */ /* 0x100fe200078e020c */
[----:B------:R1:W-:Y:S03]  /*14360*/  STL.64 [R1+0x1d0], R10 ;  /* 0x0001d00a01007387 */ /* 0x0003e60000100a00 */
[----:B0-----:R-:W-:-:S04]  /*14370*/  IMAD.WIDE R14, R6, 0x2, R12 ;  /* 0x00000002060e7825 */ /* 0x001fc800078e020c */
[--C-:B------:R-:W-:Y:S01]  /*14380*/  IMAD.WIDE R6, R8, 0x2, R12.reuse ;  /* 0x0000000208067825 */ /* 0x100fe200078e020c */
[----:B------:R-:W-:Y:S03]  /*14390*/  STL.64 [R1+0x1e0], R14 ;  /* 0x0001e00e01007387 */ /* 0x000fe60000100a00 */
[--C-:B-1----:R-:W-:Y:S01]  /*143a0*/  IMAD.WIDE R10, R9, 0x2, R12.reuse ;  /* 0x00000002090a7825 */ /* 0x102fe200078e020c */
[----:B------:R0:W-:Y:S04]  /*143b0*/  STL.64 [R1+0x1f8], R4 ;  /* 0x0001f80401007387 */ /* 0x0001e80000100a00 */
[----:B------:R-:W-:Y:S04]  /*143c0*/  STL.64 [R1+0x208], R10 ;  /* 0x0002080a01007387 */ /* 0x000fe80000100a00 */
[----:B------:R-:W-:Y:S01]  /*143d0*/  STL.64 [R1+0x220], R6 ;  /* 0x0002200601007387 */ /* 0x000fe20000100a00 */
[----:B0-----:R-:W-:-:S03]  /*143e0*/  IMAD.WIDE R4, R3, 0x2, R12 ;  /* 0x0000000203047825 */ /* 0x001fc600078e020c */
[----:B------:R-:W2:Y:S04]  /*143f0*/  LDL R22, [R1+0x35c] ;  /* 0x00035c0001167983 */ /* 0x000ea80000100800 */
[----:B------:R-:W-:Y:S04]  /*14400*/  STL.64 [R1+0x230], R4 ;  /* 0x0002300401007387 */ /* 0x000fe80000100a00 */
[----:B------:R-:W3:Y:S01]  /*14410*/  LDL R23, [R1+0x358] ;  /* 0x0003580001177983 */ /* 0x000ee20000100800 */
[----:B------:R-:W-:-:S05]  /*14420*/  IMAD.WIDE R2, R2, 0x2, R12 ;  /* 0x0000000202027825 */ /* 0x000fca00078e020c */
[----:B------:R-:W-:Y:S04]  /*14430*/  STL.64 [R1+0x248], R2 ;  /* 0x0002480201007387 */ /* 0x000fe80000100a00 */
[----:B---3--:R0:W-:Y:S04]  /*14440*/  STL [R1+0x1b60], R23 ;  /* 0x001b601701007387 */ /* 0x0081e80000100800 */
[----:B0-----:R-:W3:Y:S04]  /*14450*/  LDL R23, [R1+0x4d4] ;  /* 0x0004d40001177983 */ /* 0x001ee80000100800 */
[----:B--2---:R0:W-:Y:S04]  /*14460*/  STL [R1+0x1b64], R22 ;  /* 0x001b641601007387 */ /* 0x0041e80000100800 */
[----:B0-----:R-:W2:Y:S04]  /*14470*/  LDL R22, [R1+0x4d0] ;  /* 0x0004d00001167983 */ /* 0x001ea80000100800 */
[----:B---3--:R0:W-:Y:S04]  /*14480*/  STL [R1+0x1b68], R23 ;  /* 0x001b681701007387 */ /* 0x0081e80000100800 */
[----:B0-----:R-:W3:Y:S04]  /*14490*/  LDL R23, [R1+0x4c4] ;  /* 0x0004c40001177983 */ /* 0x001ee80000100800 */
[----:B--2---:R0:W-:Y:S04]  /*144a0*/  STL [R1+0x1b6c], R22 ;  /* 0x001b6c1601007387 */ /* 0x0041e80000100800 */
[----:B0-----:R-:W2:Y:S04]  /*144b0*/  LDL R22, [R1+0x4c0] ;  /* 0x0004c00001167983 */ /* 0x001ea80000100800 */
[----:B---3--:R0:W-:Y:S04]  /*144c0*/  STL [R1+0x1b70], R23 ;  /* 0x001b701701007387 */ /* 0x0081e80000100800 */
[----:B0-----:R-:W3:Y:S04]  /*144d0*/  LDL R23, [R1+0x370] ;  /* 0x0003700001177983 */ /* 0x001ee80000100800 */
[----:B--2---:R3:W-:Y:S04]  /*144e0*/  STL [R1+0x1b74], R22 ;  /* 0x001b741601007387 */ /* 0x0047e80000100800 */
[----:B------:R-:W2:Y:S04]  /*144f0*/  LDL R20, [R1+0x4dc] ;  /* 0x0004dc0001147983 */ /* 0x000ea80000100800 */
[----:B------:R-:W4:Y:S04]  /*14500*/  LDL R21, [R1+0x4e8] ;  /* 0x0004e80001157983 */ /* 0x000f280000100800 */
[----:B------:R-:W5:Y:S04]  /*14510*/  LDL R18, [R1+0x34c] ;  /* 0x00034c0001127983 */ /* 0x000f680000100800 */
[----:B------:R-:W2:Y:S04]  /*14520*/  LDL R19, [R1+0x348] ;  /* 0x0003480001137983 */ /* 0x000ea80000100800 */
        /* <DEDUP_REMOVED lines=19> */
[----:B------:R-:W2:Y:S01]  /*14660*/  LDL R2, [R1+0x588] ;  /* 0x0005880001027983 */ /* 0x000ea20000100800 */
[----:B---3--:R-:W-:-:S05]  /*14670*/  IMAD.WIDE R22, R23, 0x2, R12 ;  /* 0x0000000217167825 */ /* 0x008fca00078e020c */
[----:B------:R0:W-:Y:S04]  /*14680*/  STL.64 [R1+0x258], R22 ;  /* 0x0002581601007387 */ /* 0x0001e80000100a00 */
[----:B0-----:R-:W3:Y:S02]  /*14690*/  LDL.LU R22, [R1+0x1b74] ;  /* 0x001b740001167983 */ /* 0x001ee40000300800 */
        /* <DEDUP_REMOVED lines=16> */
[----:B------:R2:W-:Y:S02]  /*147a0*/  STL.64 [R1+0x2d8], R22 ;  /* 0x0002d81601007387 */ /* 0x0005e40000100a00 */
[----:B--2---:R-:W-:-:S04]  /*147b0*/  IMAD.WIDE R22, R20, 0x2, R12 ;  /* 0x0000000214167825 */ /* 0x004fc800078e020c */
[--C-:B----4-:R-:W-:Y:S01]  /*147c0*/  IMAD.WIDE R20, R21, 0x2, R12.reuse ;  /* 0x0000000215147825 */ /* 0x110fe200078e020c */
[----:B------:R5:W-:Y:S04]  /*147d0*/  STL.64 [R1+0x2f0], R22 ;  /* 0x0002f01601007387 */ /* 0x000be80000100a00 */
[----:B------:R0:W-:Y:S01]  /*147e0*/  STL.64 [R1+0x300], R20 ;  /* 0x0003001401007387 */ /* 0x0001e20000100a00 */
[----:B-----5:R-:W-:-:S04]  /*147f0*/  IMAD.WIDE R22, R18, 0x2, R12 ;  /* 0x0000000212167825 */ /* 0x020fc800078e020c */
[--C-:B0-----:R-:W-:Y:S01]  /*14800*/  IMAD.WIDE R20, R19, 0x2, R12.reuse ;  /* 0x0000000213147825 */ /* 0x101fe200078e020c */
[----:B------:R0:W-:Y:S03]  /*14810*/  STL.64 [R1+0x318], R22 ;  /* 0x0003181601007387 */ /* 0x0001e60000100a00 */
[--C-:B------:R-:W-:Y:S01]  /*14820*/  IMAD.WIDE R18, R17, 0x2, R12.reuse ;  /* 0x0000000211127825 */ /* 0x100fe200078e020c */
[----:B------:R1:W-:Y:S03]  /*14830*/  STL.64 [R1+0x328], R20 ;  /* 0x0003281401007387 */ /* 0x0003e60000100a00 */
[----:B0-----:R-:W-:-:S04]  /*14840*/  IMAD.WIDE R22, R16, 0x2, R12 ;  /* 0x0000000210167825 */ /* 0x001fc800078e020c */
[--C-:B-1----:R-:W-:Y:S01]  /*14850*/  IMAD.WIDE R20, R14, 0x2, R12.reuse ;  /* 0x000000020e147825 */ /* 0x102fe200078e020c */
[----:B------:R-:W-:Y:S03]  /*14860*/  STL.64 [R1+0x340], R22 ;  /* 0x0003401601007387 */ /* 0x000fe60000100a00 */
[--C-:B------:R-:W-:Y:S01]  /*14870*/  IMAD.WIDE R16, R15, 0x2, R12.reuse ;  /* 0x000000020f107825 */ /* 0x100fe200078e020c */
[----:B------:R0:W-:Y:S03]  /*14880*/  STL.64 [R1+0x350], R18 ;  /* 0x0003501201007387 */ /* 0x0001e60000100a00 */
[--C-:B------:R-:W-:Y:S01]  /*14890*/  IMAD.WIDE R14, R11, 0x2, R12.reuse ;  /* 0x000000020b0e7825 */ /* 0x100fe200078e020c */
[----:B------:R-:W-:Y:S04]  /*148a0*/  STL.64 [R1+0x368], R20 ;  /* 0x0003681401007387 */ /* 0x000fe80000100a00 */
[----:B------:R1:W-:Y:S01]  /*148b0*/  STL.64 [R1+0x378], R16 ;  /* 0x0003781001007387 */ /* 0x0003e20000100a00 */
[----:B0-----:R-:W-:-:S04]  /*148c0*/  IMAD.WIDE R18, R10, 0x2, R12 ;  /* 0x000000020a127825 */ /* 0x001fc800078e020c */
[--C-:B------:R-:W-:Y:S01]  /*148d0*/  IMAD.WIDE R10, R27, 0x2, R12.reuse ;  /* 0x000000021b0a7825 */ /* 0x100fe200078e020c */
[----:B------:R-:W-:Y:S03]  /*148e0*/  STL.64 [R1+0x390], R18 ;  /* 0x0003901201007387 */ /* 0x000fe60000100a00 */
[--C-:B-1----:R-:W-:Y:S01]  /*148f0*/  IMAD.WIDE R16, R26, 0x2, R12.reuse ;  /* 0x000000021a107825 */ /* 0x102fe200078e020c */
[----:B------:R0:W-:Y:S04]  /*14900*/  STL.64 [R1+0x3a0], R14 ;  /* 0x0003a00e01007387 */ /* 0x0001e80000100a00 */
[----:B------:R1:W-:Y:S04]  /*14910*/  STL.64 [R1+0x3b8], R16 ;  /* 0x0003b81001007387 */ /* 0x0003e80000100a00 */
[----:B------:R2:W-:Y:S01]  /*14920*/  STL.64 [R1+0x3c8], R10 ;  /* 0x0003c80a01007387 */ /* 0x0005e20000100a00 */
[----:B0-----:R-:W-:-:S04]  /*14930*/  IMAD.WIDE R14, R28, 0x2, R12 ;  /* 0x000000021c0e7825 */ /* 0x001fc800078e020c */
[--C-:B-1----:R-:W-:Y:S01]  /*14940*/  IMAD.WIDE R16, R29, 0x2, R12.reuse ;  /* 0x000000021d107825 */ /* 0x102fe200078e020c */
[----:B------:R0:W-:Y:S03]  /*14950*/  STL.64 [R1+0x3e0], R14 ;  /* 0x0003e00e01007387 */ /* 0x0001e60000100a00 */
[--C-:B--2---:R-:W-:Y:S01]  /*14960*/  IMAD.WIDE R10, R24, 0x2, R12.reuse ;  /* 0x00000002180a7825 */ /* 0x104fe200078e020c */
        /* <DEDUP_REMOVED lines=451> */
[----:B------:R-:W3:Y:S04]  /*165a0*/  LDL R20, [R1+0x464] ;  /* 0x0004640001147983 */ /* 0x000ee80000100800 */
[----:B------:R-:W4:Y:S04]  /*165b0*/  LDL R21, [R1+0x460] ;  /* 0x0004600001157983 */ /* 0x000f280000100800 */
[----:B------:R-:W5:Y:S01]  /*165c0*/  LDL R18, [R1+0x43c] ;  /* 0x00043c0001127983 */ /* 0x000f620000100800 */
[----:B--2---:R-:W-:-:S03]  /*165d0*/  IMAD.WIDE R22, R22, 0x2, R12 ;  /* 0x0000000216167825 */ /* 0x004fc600078e020c */
        /* <DEDUP_REMOVED lines=21> */
[----:B------:R0:W-:Y:S02]  /*16730*/  STL.64 [R1+0x1138], R22 ;  /* 0x0011381601007387 */ /* 0x0001e40000100a00 */
[----:B0-----:R-:W-:-:S05]  /*16740*/  IMAD.WIDE R22, R0, 0x2, R12 ;  /* 0x0000000200167825 */ /* 0x001fca00078e020c */
[----:B------:R0:W-:Y:S04]  /*16750*/  STL.64 [R1+0x1148], R22 ;  /* 0x0011481601007387 */ /* 0x0001e80000100a00 */
[----:B0-----:R-:W2:Y:S02]  /*16760*/  LDL.LU R23, [R1+0x1afc] ;  /* 0x001afc0001177983 */ /* 0x001ea40000300800 */
[----:B--2---:R-:W-:-:S05]  /*16770*/  IMAD.WIDE R22, R23, 0x2, R12 ;  /* 0x0000000217167825 */ /* 0x004fca00078e020c */
        /* <DEDUP_REMOVED lines=12> */
[----:B------:R3:W-:Y:S02]  /*16840*/  STL.64 [R1+0x1198], R22 ;  /* 0x0011981601007387 */ /* 0x0007e40000100a00 */
[----:B---3--:R-:W-:-:S04]  /*16850*/  IMAD.WIDE R22, R20, 0x2, R12 ;  /* 0x0000000214167825 */ /* 0x008fc800078e020c */
        /* <DEDUP_REMOVED lines=51> */
[----:B--2---:R-:W-:Y:S04]  /*16b90*/  STL [R1+0x1ae8], R9 ;  /* 0x001ae80901007387 */ /* 0x004fe80000100800 */
[----:B------:R-:W2:Y:S04]  /*16ba0*/  LDL R23, [R1+0x1cc] ;  /* 0x0001cc0001177983 */ /* 0x000ea80000100800 */
[----:B------:R-:W4:Y:S04]  /*16bb0*/  LDL R22, [R1+0x1f0] ;  /* 0x0001f00001167983 */ /* 0x000f280000100800 */
[----:B--2---:R0:W-:Y:S04]  /*16bc0*/  STL [R1+0x1ad0], R23 ;  /* 0x001ad01701007387 */ /* 0x0041e80000100800 */
[----:B0-----:R-:W2:Y:S04]  /*16bd0*/  LDL R23, [R1+0x1f4] ;  /* 0x0001f40001177983 */ /* 0x001ea80000100800 */
[----:B----4-:R0:W-:Y:S04]  /*16be0*/  STL [R1+0x1ad4], R22 ;  /* 0x001ad41601007387 */ /* 0x0101e80000100800 */
[----:B0-----:R-:W4:Y:S01]  /*16bf0*/  LDL R22, [R1+0x218] ;  /* 0x0002180001167983 */ /* 0x001f220000100800 */
[----:B---3--:R-:W-:-:S03]  /*16c00*/  IMAD.WIDE R8, R8, 0x2, R12 ;  /* 0x0000000208087825 */ /* 0x008fc600078e020c */
[----:B--2---:R0:W-:Y:S04]  /*16c10*/  STL [R1+0x1ad8], R23 ;  /* 0x001ad81701007387 */ /* 0x0041e80000100800 */
[----:B0-----:R-:W2:Y:S04]  /*16c20*/  LDL R23, [R1+0x21c] ;  /* 0x00021c0001177983 */ /* 0x001ea80000100800 */
[----:B----4-:R-:W-:Y:S04]  /*16c30*/  STL [R1+0x1adc], R22 ;  /* 0x001adc1601007387 */ /* 0x010fe80000100800 */
[----:B------:R-:W3:Y:S04]  /*16c40*/  LDL R20, [R1+0x1c8] ;  /* 0x0001c80001147983 */ /* 0x000ee80000100800 */
        /* <DEDUP_REMOVED lines=21> */
[----:B------:R0:W-:Y:S04]  /*16da0*/  STL.64 [R1+0x1328], R8 ;  /* 0x0013280801007387 */ /* 0x0001e80000100a00 */
[----:B0-----:R-:W2:Y:S02]  /*16db0*/  LDL.LU R9, [R1+0x1ae8] ;  /* 0x001ae80001097983 */ /* 0x001ea40000300800 */
[----:B--2---:R-:W-:-:S05]  /*16dc0*/  IMAD.WIDE R8, R9, 0x2, R12 ;  /* 0x0000000209087825 */ /* 0x004fca00078e020c */
[----:B------:R0:W-:Y:S04]  /*16dd0*/  STL.64 [R1+0x1338], R8 ;  /* 0x0013380801007387 */ /* 0x0001e80000100a00 */
[----:B0-----:R-:W2:Y:S01]  /*16de0*/  LDL.LU R8, [R1+0x1ae4] ;  /* 0x001ae40001087983 */ /* 0x001ea20000300800 */
[----:B------:R-:W-:-:S04]  /*16df0*/  IMAD.WIDE R22, R23, 0x2, R12 ;  /* 0x0000000217167825 */ /* 0x000fc800078e020c */
[----:B--2---:R-:W-:-:S05]  /*16e00*/  IMAD.WIDE R8, R8, 0x2, R12 ;  /* 0x0000000208087825 */ /* 0x004fca00078e020c */
[----:B------:R0:W-:Y:S04]  /*16e10*/  STL.64 [R1+0x1348], R8 ;  /* 0x0013480801007387 */ /* 0x0001e80000100a00 */
[----:B0-----:R-:W2:Y:S04]  /*16e20*/  LDL.LU R9, [R1+0x1ae0] ;  /* 0x001ae00001097983 */ /* 0x001ea80000300800 */
[----:B------:R-:W2:Y:S04]  /*16e30*/  LDL R8, [R1+0x108] ;  /* 0x0001080001087983 */ /* 0x000ea80000100800 */
        /* <DEDUP_REMOVED lines=16> */
[----:B0-----:R-:W2:Y:S04]  /*16f40*/  LDL.LU.64 R22, [R1+0x1ac8] ;  /* 0x001ac80001167983 */ /* 0x001ea80000300a00 */
[----:B------:R5:W-:Y:S02]  /*16f50*/  STL.64 [R1+0x13b8], R20 ;  /* 0x0013b81401007387 */ /* 0x000be40000100a00 */
[----:B-----5:R-:W-:-:S04]  /*16f60*/  IMAD.WIDE R20, R18, 0x2, R12 ;  /* 0x0000000212147825 */ /* 0x020fc800078e020c */
[--C-:B------:R-:W-:Y:S01]  /*16f70*/  IMAD.WIDE R18, R19, 0x2, R12.reuse ;  /* 0x0000000213127825 */ /* 0x100fe200078e020c */
[----:B------:R0:W-:Y:S04]  /*16f80*/  STL.64 [R1+0x13c8], R20 ;  /* 0x0013c81401007387 */ /* 0x0001e80000100a00 */
[----:B0-----:R-:W3:Y:S04]  /*16f90*/  LDL.LU.64 R20, [R1+0x1ac0] ;  /* 0x001ac00001147983 */ /* 0x001ee80000300a00 */
[----:B------:R0:W-:Y:S02]  /*16fa0*/  STL.64 [R1+0x13d8], R18 ;  /* 0x0013d81201007387 */ /* 0x0001e40000100a00 */
[----:B0-----:R-:W-:-:S04]  /*16fb0*/  IMAD.WIDE R18, R16, 0x2, R12 ;  /* 0x0000000210127825 */ /* 0x001fc800078e020c */
[--C-:B------:R-:W-:Y:S01]  /*16fc0*/  IMAD.WIDE R16, R17, 0x2, R12.reuse ;  /* 0x0000000211107825 */ /* 0x100fe200078e020c */
[----:B------:R0:W-:Y:S04]  /*16fd0*/  STL.64 [R1+0x13e8], R18 ;  /* 0x0013e81201007387 */ /* 0x0001e80000100a00 */
[----:B0-----:R-:W4:Y:S04]  /*16fe0*/  LDL.LU.64 R18, [R1+0x1ab8] ;  /* 0x001ab80001127983 */ /* 0x001f280000300a00 */
[----:B------:R0:W-:Y:S02]  /*16ff0*/  STL.64 [R1+0x13f8], R16 ;  /* 0x0013f81001007387 */ /* 0x0001e40000100a00 */
[----:B0-----:R-:W-:-:S04]  /*17000*/  IMAD.WIDE R16, R14, 0x2, R12 ;  /* 0x000000020e107825 */ /* 0x001fc800078e020c */
[--C-:B------:R-:W-:Y:S01]  /*17010*/  IMAD.WIDE R14, R15, 0x2, R12.reuse ;  /* 0x000000020f0e7825 */ /* 0x100fe200078e020c */
[----:B------:R0:W-:Y:S04]  /*17020*/  STL.64 [R1+0x1408], R16 ;  /* 0x0014081001007387 */ /* 0x0001e80000100a00 */
[----:B0-----:R-:W5:Y:S04]  /*17030*/  LDL.LU.64 R16, [R1+0x1ab0] ;  /* 0x001ab00001107983 */ /* 0x001f680000300a00 */
[----:B------:R0:W-:Y:S02]  /*17040*/  STL.64 [R1+0x1418], R14 ;  /* 0x0014180e01007387 */ /* 0x0001e40000100a00 */
[----:B0-----:R-:W-:-:S04]  /*17050*/  IMAD.WIDE R14, R10, 0x2, R12 ;  /* 0x000000020a0e7825 */ /* 0x001fc800078e020c */
[--C-:B------:R-:W-:Y:S01]  /*17060*/  IMAD.WIDE R10, R11, 0x2, R12.reuse ;  /* 0x000000020b0a7825 */ /* 0x100fe200078e020c */
[----:B------:R0:W-:Y:S04]  /*17070*/  STL.64 [R1+0x1428], R14 ;  /* 0x0014280e01007387 */ /* 0x0001e80000100a00 */
[----:B0-----:R-:W2:Y:S04]  /*17080*/  LDL.LU.64 R14, [R1+0x1aa8] ;  /* 0x001aa800010e7983 */ /* 0x001ea80000300a00 */
        /* <DEDUP_REMOVED lines=40> */
[----:B0-----:R-:W2:Y:S01]  /*17310*/  LDL.LU.64 R2, [R1+0x1a60] ;  /* 0x001a600001027983 */ /* 0x001ea20000300a00 */
[----:B------:R-:W-:-:S05]  /*17320*/  IMAD.WIDE R12, R8, 0x2, R12 ;  /* 0x00000002080c7825 */ /* 0x000fca00078e020c */
[----:B------:R2:W-:Y:S02]  /*17330*/  STL.64 [R1+0x1528], R12 ;  /* 0x0015280c01007387 */ /* 0x0005e40000100a00 */
[----:B--2---:R-:W-:-:S04]  /*17340*/  IMAD.WIDE R12, R9, 0x2, R2 ;  /* 0x00000002090c7825 */ /* 0x004fc800078e0202 */
[--C-:B------:R-:W-:Y:S01]  /*17350*/  IMAD.WIDE R8, R7, 0x2, R2.reuse ;  /* 0x0000000207087825 */ /* 0x100fe200078e0202 */
[----:B------:R0:W-:Y:S03]  /*17360*/  STL.64 [R1+0x48], R12 ;  /* 0x0000480c01007387 */ /* 0x0001e60000100a00 */
[--C-:B------:R-:W-:Y:S01]  /*17370*/  IMAD.WIDE R6, R6, 0x2, R2.reuse ;  /* 0x0000000206067825 */ /* 0x100fe200078e0202 */
[----:B------:R1:W-:Y:S04]  /*17380*/  STL.64 [R1+0x40], R8 ;  /* 0x0000400801007387 */ /* 0x0003e80000100a00 */
[----:B------:R2:W-:Y:S01]  /*17390*/  STL.64 [R1+0x38], R6 ;  /* 0x0000380601007387 */ /* 0x0005e20000100a00 */
[----:B0-----:R-:W-:-:S04]  /*173a0*/  IMAD.WIDE R12, R4, 0x2, R2 ;  /* 0x00000002040c7825 */ /* 0x001fc800078e0202 */
[--C-:B-1----:R-:W-:Y:S01]  /*173b0*/  IMAD.WIDE R8, R5, 0x2, R2.reuse ;  /* 0x0000000205087825 */ /* 0x102fe200078e0202 */
[----:B------:R-:W-:Y:S03]  /*173c0*/  STL.64 [R1+0x30], R12 ;  /* 0x0000300c01007387 */ /* 0x000fe60000100a00 */
[--C-:B--2---:R-:W-:Y:S01]  /*173d0*/  IMAD.WIDE R6, R26, 0x2, R2.reuse ;  /* 0x000000021a067825 */ /* 0x104fe200078e0202 */
[----:B------:R0:W-:Y:S03]  /*173e0*/  STL.64 [R1+0x28], R8 ;  /* 0x0000280801007387 */ /* 0x0001e60000100a00 */
[--C-:B------:R-:W-:Y:S01]  /*173f0*/  IMAD.WIDE R4, R25, 0x2, R2.reuse ;  /* 0x0000000219047825 */ /* 0x100fe200078e0202 */
[----:B------:R1:W-:Y:S04]  /*17400*/  STL.64 [R1+0x20], R6 ;  /* 0x0000200601007387 */ /* 0x0003e80000100a00 */
[----:B------:R2:W-:Y:S01]  /*17410*/  STL.64 [R1+0x18], R4 ;  /* 0x0000180401007387 */ /* 0x0005e20000100a00 */
[----:B0-----:R-:W-:-:S04]  /*17420*/  IMAD.WIDE R8, R24, 0x2, R2 ;  /* 0x0000000218087825 */ /* 0x001fc800078e0202 */
[----:B-1----:R-:W-:-:S04]  /*17430*/  IMAD.WIDE R6, R23, 0x2, R2 ;  /* 0x0000000217067825 */ /* 0x002fc800078e0202 */
[--C-:B--2---:R-:W-:Y:S01]  /*17440*/  IMAD.WIDE R4, R28, 0x2, R2.reuse ;  /* 0x000000021c047825 */ /* 0x104fe200078e0202 */
[----:B------:R-:W-:Y:S03]  /*17450*/  STL.64 [R1+0x10], R8 ;  /* 0x0000100801007387 */ /* 0x000fe60000100a00 */
[--C-:B------:R-:W-:Y:S01]  /*17460*/  IMAD.WIDE R28, R29, 0x2, R2.reuse ;  /* 0x000000021d1c7825 */ /* 0x100fe200078e0202 */
[----:B------:R5:W-:Y:S03]  /*17470*/  STL.64 [R1+0x8], R6 ;  /* 0x0000080601007387 */ /* 0x000be60000100a00 */
[--C-:B------:R-:W-:Y:S01]  /*17480*/  IMAD.WIDE R26, R27, 0x2, R2.reuse ;  /* 0x000000021b1a7825 */ /* 0x100fe200078e0202 */
[----:B------:R-:W-:Y:S03]  /*17490*/  STL.64 [R1+0x1a00], R28 ;  /* 0x001a001c01007387 */ /* 0x000fe60000100a00 */
[--C-:B---3--:R-:W-:Y:S01]  /*174a0*/  IMAD.WIDE R24, R21, 0x2, R2.reuse ;  /* 0x0000000215187825 */ /* 0x108fe200078e0202 */
[----:B------:R4:W-:Y:S03]  /*174b0*/  STL.64 [R1], R4 ;  /* 0x0000000401007387 */ /* 0x0009e60000100a00 */
[--C-:B-----5:R-:W-:Y:S01]  /*174c0*/  IMAD.WIDE R6, R17, 0x2, R2.reuse ;  /* 0x0000000211067825 */ /* 0x120fe200078e0202 */
[----:B------:R-:W-:Y:S03]  /*174d0*/  STL.64 [R1+0x19f8], R26 ;  /* 0x0019f81a01007387 */ /* 0x000fe60000100a00 */
[----:B------:R-:W-:-:S04]  /*174e0*/  IMAD.WIDE R8, R10, 0x2, R2 ;  /* 0x000000020a087825 */ /* 0x000fc800078e0202 */
[--C-:B----4-:R-:W-:Y:S01]  /*174f0*/  IMAD.WIDE R4, R19, 0x2, R2.reuse ;  /* 0x0000000213047825 */ /* 0x110fe200078e0202 */
[----:B------:R-:W-:Y:S03]  /*17500*/  STL.64 [R1+0x1a08], R24 ;  /* 0x001a081801007387 */ /* 0x000fe60000100a00 */
[--C-:B------:R-:W-:Y:S01]  /*17510*/  IMAD.WIDE R10, R11, 0x2, R2.reuse ;  /* 0x000000020b0a7825 */ /* 0x100fe200078e0202 */
[----:B------:R0:W-:Y:S04]  /*17520*/  STL.64 [R1+0x1a10], R4 ;  /* 0x001a100401007387 */ /* 0x0001e80000100a00 */
[----:B------:R-:W-:Y:S01]  /*17530*/  STL.64 [R1+0x19f0], R6 ;  /* 0x0019f00601007387 */ /* 0x000fe20000100a00 */
[----:B------:R-:W-:-:S03]  /*17540*/  IMAD.WIDE R12, R14, 0x2, R2 ;  /* 0x000000020e0c7825 */ /* 0x000fc600078e0202 */
[----:B0-----:R-:W2:Y:S04]  /*17550*/  LDL.LU R5, [R1+0x474] ;  /* 0x0004740001057983 */ /* 0x001ea80000300800 */
[----:B------:R-:W-:Y:S04]  /*17560*/  STL.64 [R1+0x1a18], R8 ;  /* 0x001a180801007387 */ /* 0x000fe80000100a00 */
[----:B------:R-:W3:Y:S04]  /*17570*/  LDL.LU R24, [R1+0x398] ;  /* 0x0003980001187983 */ /* 0x000ee80000300800 */
[----:B------:R-:W4:Y:S04]  /*17580*/  LDL.LU R25, [R1+0x498] ;  /* 0x0004980001197983 */ /* 0x000f280000300800 */
[----:B------:R0:W-:Y:S01]  /*17590*/  STL.64 [R1+0x1a20], R10 ;  /* 0x001a200a01007387 */ /* 0x0001e20000100a00 */
[----:B------:R-:W-:-:S03]  /*175a0*/  IMAD.WIDE R14, R15, 0x2, R2 ;  /* 0x000000020f0e7825 */ /* 0x000fc600078e0202 */
[----:B0-----:R-:W5:Y:S04]  /*175b0*/  LDL.LU R10, [R1+0x484] ;  /* 0x00048400010a7983 */ /* 0x001f680000300800 */
[----:B------:R-:W2:Y:S04]  /*175c0*/  LDL.LU R11, [R1+0x49c] ;  /* 0x00049c00010b7983 */ /* 0x000ea80000300800 */
[----:B------:R-:W2:Y:S04]  /*175d0*/  LDL.LU R8, [R1+0x384] ;  /* 0x0003840001087983 */ /* 0x000ea80000300800 */
[----:B------:R-:W2:Y:S04]  /*175e0*/  LDL.LU R26, [R1+0x380] ;  /* 0x00038000011a7983 */ /* 0x000ea80000300800 */
[----:B------:R-:W2:Y:S04]  /*175f0*/  LDL.LU R9, [R1+0x4a8] ;  /* 0x0004a80001097983 */ /* 0x000ea80000300800 */
[----:B------:R-:W2:Y:S04]  /*17600*/  LDL.LU R6, [R1+0x4ac] ;  /* 0x0004ac0001067983 */ /* 0x000ea80000300800 */
[----:B------:R-:W2:Y:S04]  /*17610*/  LDL.LU R28, [R1+0x374] ;  /* 0x00037400011c7983 */ /* 0x000ea80000300800 */
[----:B------:R0:W-:Y:S04]  /*17620*/  STL.64 [R1+0x1a28], R12 ;  /* 0x001a280c01007387 */ /* 0x0001e80000100a00 */
[----:B0-----:R-:W2:Y:S04]  /*17630*/  LDL.LU R12, [R1+0x39c] ;  /* 0x00039c00010c7983 */ /* 0x001ea80000300800 */
[----:B------:R-:W2:Y:S04]  /*17640*/  LDL.LU R13, [R1+0x480] ;  /* 0x00048000010d7983 */ /* 0x000ea80000300800 */
[----:B------:R0:W-:Y:S04]  /*17650*/  STL.64 [R1+0x1a30], R14 ;  /* 0x001a300e01007387 */ /* 0x0001e80000100a00 */
[----:B0-----:R-:W2:Y:S01]  /*17660*/  LDL.LU R15, [R1+0x470] ;  /* 0x00047000010f7983 */ /* 0x001ea20000300800 */
[----:B------:R-:W-:-:S03]  /*17670*/  IMAD.WIDE R16, R16, 0x2, R2 ;  /* 0x0000000210107825 */ /* 0x000fc600078e0202 */
[----:B------:R-:W3:Y:S04]  /*17680*/  LDL.LU R29, [R1+0x370] ;  /* 0x00037000011d7983 */ /* 0x000ee80000300800 */
[----:B------:R2:W-:Y:S04]  /*17690*/  STL.64 [R1+0x1a38], R16 ;  /* 0x001a381001007387 */ /* 0x0005e80000100a00 */
[----:B------:R-:W3:Y:S01]  /*176a0*/  LDL.LU R27, [R1+0x4c0] ;  /* 0x0004c000011b7983 */ /* 0x000ee20000300800 */
[----:B------:R-:W-:-:S03]  /*176b0*/  IMAD.WIDE R18, R18, 0x2, R2 ;  /* 0x0000000212127825 */ /* 0x000fc600078e0202 */
[----:B------:R-:W3:Y:S01]  /*176c0*/  LDL.LU R7, [R1+0x4c4] ;  /* 0x0004c40001077983 */ /* 0x000ee20000300800 */
[----:B------:R-:W-:-:S03]  /*176d0*/  IMAD.WIDE R20, R20, 0x2, R2 ;  /* 0x0000000214147825 */ /* 0x000fc600078e0202 */
[----:B------:R-:W-:Y:S01]  /*176e0*/  STL.64 [R1+0x1a40], R18 ;  /* 0x001a401201007387 */ /* 0x000fe20000100a00 */
[----:B------:R-:W-:-:S03]  /*176f0*/  IMAD.WIDE R22, R22, 0x2, R2 ;  /* 0x0000000216167825 */ /* 0x000fc600078e0202 */
[----:B------:R-:W-:Y:S04]  /*17700*/  STL.64 [R1+0x1a48], R20 ;  /* 0x001a481401007387 */ /* 0x000fe80000100a00 */
[----:B------:R-:W4:Y:S04]  /*17710*/  LDL.LU R4, [R1+0x4d0] ;  /* 0x0004d00001047983 */ /* 0x000f280000300800 */
[----:B------:R-:W-:Y:S01]  /*17720*/  STL.64 [R1+0x1a50], R22 ;  /* 0x001a501601007387 */ /* 0x000fe20000100a00 */
[----:B--2---:R-:W-:-:S04]  /*17730*/  IMAD.WIDE R16, R15, 0x2, R2 ;  /* 0x000000020f107825 */ /* 0x004fc800078e0202 */
[--C-:B------:R-:W-:Y:S02]  /*17740*/  IMAD.WIDE R14, R5, 0x2, R2.reuse ;  /* 0x00000002050e7825 */ /* 0x100fe400078e0202 */
[----:B------:R-:W2:Y:S04]  /*17750*/  LDL.LU R5, [R1+0x4d4] ;  /* 0x0004d40001057983 */ /* 0x000ea80000300800 */
[----:B------:R0:W-:Y:S04]  /*17760*/  STL.64 [R1+0x160], R16 ;  /* 0x0001601001007387 */ /* 0x0001e80000100a00 */
[----:B------:R3:W-:Y:S01]  /*17770*/  STL.64 [R1+0x170], R14 ;  /* 0x0001700e01007387 */ /* 0x0007e20000100a00 */
[----:B0-----:R-:W-:-:S04]  /*17780*/  IMAD.WIDE R16, R12, 0x2, R2 ;  /* 0x000000020c107825 */ /* 0x001fc800078e0202 */
[--C-:B---3--:R-:W-:Y:S02]  /*17790*/  IMAD.WIDE R14, R24, 0x2, R2.reuse ;  /* 0x00000002180e7825 */ /* 0x108fe400078e0202 */
[----:B------:R-:W3:Y:S04]  /*177a0*/  LDL.LU R24, [R1+0x35c] ;  /* 0x00035c0001187983 */ /* 0x000ee80000300800 */
[----:B------:R0:W-:Y:S04]  /*177b0*/  STL.64 [R1+0x188], R16 ;  /* 0x0001881001007387 */ /* 0x0001e80000100a00 */
[----:B------:R5:W-:Y:S01]  /*177c0*/  STL.64 [R1+0x198], R14 ;  /* 0x0001980e01007387 */ /* 0x000be20000100a00 */
[----:B0-----:R-:W-:-:S04]  /*177d0*/  IMAD.WIDE R16, R13, 0x2, R2 ;  /* 0x000000020d107825 */ /* 0x001fc800078e0202 */
[--C-:B-----5:R-:W-:Y:S01]  /*177e0*/  IMAD.WIDE R14, R10, 0x2, R2.reuse ;  /* 0x000000020a0e7825 */ /* 0x120fe200078e0202 */
[----:B------:R-:W-:Y:S03]  /*177f0*/  STL.64 [R1+0x1b0], R16 ;  /* 0x0001b01001007387 */ /* 0x000fe60000100a00 */
[--C-:B----4-:R-:W-:Y:S02]  /*17800*/  IMAD.WIDE R12, R25, 0x2, R2.reuse ;  /* 0x00000002190c7825 */ /* 0x110fe400078e0202 */
[----:B------:R-:W4:Y:S04]  /*17810*/  LDL.LU R25, [R1+0x358] ;  /* 0x0003580001197983 */ /* 0x000f280000300800 */
[----:B------:R0:W-:Y:S04]  /*17820*/  STL.64 [R1+0x1c0], R14 ;  /* 0x0001c00e01007387 */ /* 0x0001e80000100a00 */
[----:B------:R1:W-:Y:S01]  /*17830*/  STL.64 [R1+0x1d8], R12 ;  /* 0x0001d80c01007387 */ /* 0x0003e20000100a00 */
[----:B0-----:R-:W-:-:S04]  /*17840*/  IMAD.WIDE R14, R11, 0x2, R2 ;  /* 0x000000020b0e7825 */ /* 0x001fc800078e0202 */
[--C-:B-1----:R-:W-:Y:S01]  /*17850*/  IMAD.WIDE R12, R8, 0x2, R2.reuse ;  /* 0x00000002080c7825 */ /* 0x102fe200078e0202 */
[----:B------:R-:W-:Y:S03]  /*17860*/  STL.64 [R1+0x1e8], R14 ;  /* 0x0001e80e01007387 */ /* 0x000fe60000100a00 */
[--C-:B------:R-:W-:Y:S02]  /*17870*/  IMAD.WIDE R10, R26, 0x2, R2.reuse ;  /* 0x000000021a0a7825 */ /* 0x100fe400078e0202 */
[----:B------:R-:W5:Y:S04]  /*17880*/  LDL.LU R26, [R1+0x4dc] ;  /* 0x0004dc00011a7983 */ /* 0x000f680000300800 */
[----:B------:R0:W-:Y:S04]  /*17890*/  STL.64 [R1+0x200], R12 ;  /* 0x0002000c01007387 */ /* 0x0001e80000100a00 */
[----:B------:R1:W-:Y:S01]  /*178a0*/  STL.64 [R1+0x210], R10 ;  /* 0x0002100a01007387 */ /* 0x0003e20000100a00 */
[----:B0-----:R-:W-:-:S04]  /*178b0*/  IMAD.WIDE R12, R9, 0x2, R2 ;  /* 0x00000002090c7825 */ /* 0x001fc800078e0202 */
[--C-:B-1----:R-:W-:Y:S01]  /*178c0*/  IMAD.WIDE R10, R6, 0x2, R2.reuse ;  /* 0x00000002060a7825 */ /* 0x102fe200078e0202 */
[----:B------:R-:W-:Y:S03]  /*178d0*/  STL.64 [R1+0x228], R12 ;  /* 0x0002280c01007387 */ /* 0x000fe60000100a00 */
[--C-:B------:R-:W-:Y:S01]  /*178e0*/  IMAD.WIDE R8, R28, 0x2, R2.reuse ;  /* 0x000000021c087825 */ /* 0x100fe200078e0202 */
[----:B------:R-:W5:Y:S04]  /*178f0*/  LDL.LU R21, [R1+0x4e8] ;  /* 0x0004e80001157983 */ /* 0x000f680000300800 */
[----:B------:R-:W-:Y:S04]  /*17900*/  STL.64 [R1+0x238], R10 ;  /* 0x0002380a01007387 */ /* 0x000fe80000100a00 */
[----:B------:R-:W5:Y:S04]  /*17910*/  LDL.LU R18, [R1+0x34c] ;  /* 0x00034c0001127983 */ /* 0x000f680000300800 */
[----:B------:R0:W-:Y:S04]  /*17920*/  STL.64 [R1+0x250], R8 ;  /* 0x0002500801007387 */ /* 0x0001e80000100a00 */
[----:B------:R-:W5:Y:S04]  /*17930*/  LDL.LU R28, [R1+0x348] ;  /* 0x00034800011c7983 */ /* 0x000f680000300800 */
[----:B------:R-:W5:Y:S01]  /*17940*/  LDL.LU R19, [R1+0x4ec] ;  /* 0x0004ec0001137983 */ /* 0x000f620000300800 */
[----:B0-----:R-:W-:-:S03]  /*17950*/  IMAD.WIDE R8, R29, 0x2, R2 ;  /* 0x000000021d087825 */ /* 0x001fc600078e0202 */
[----:B------:R-:W5:Y:S04]  /*17960*/  LDL.LU R29, [R1+0x4f8] ;  /* 0x0004f800011d7983 */ /* 0x000f680000300800 */
[----:B------:R0:W-:Y:S02]  /*17970*/  STL.64 [R1+0x260], R8 ;  /* 0x0002600801007387 */ /* 0x0001e40000100a00 */
[--C-:B0-----:R-:W-:Y:S02]  /*17980*/  IMAD.WIDE R8, R27, 0x2, R2.reuse ;  /* 0x000000021b087825 */ /* 0x101fe400078e0202 */
[----:B------:R-:W5:Y:S02]  /*17990*/  LDL.LU R27, [R1+0x4fc] ;  /* 0x0004fc00011b7983 */ /* 0x000f640000300800 */
[----:B------:R-:W-:-:S02]  /*179a0*/  IMAD.WIDE R6, R7, 0x2, R2 ;  /* 0x0000000207067825 */ /* 0x000fc400078e0202 */
[----:B------:R0:W-:Y:S04]  /*179b0*/  STL.64 [R1+0x270], R8 ;  /* 0x0002700801007387 */ /* 0x0001e80000100a00 */
[----:B------:R-:W5:Y:S04]  /*179c0*/  LDL.LU R16, [R1+0x508] ;  /* 0x0005080001107983 */ /* 0x000f680000300800 */
[----:B------:R-:W5:Y:S04]  /*179d0*/  LDL.LU R17, [R1+0x50c] ;  /* 0x00050c0001117983 */ /* 0x000f680000300800 */
[----:B------:R1:W-:Y:S01]  /*179e0*/  STL.64 [R1+0x298], R6 ;  /* 0x0002980601007387 */ /* 0x0003e20000100a00 */
[----:B0-----:R-:W-:-:S03]  /*179f0*/  IMAD.WIDE R8, R4, 0x2, R2 ;  /* 0x0000000204087825 */ /* 0x001fc600078e0202 */
[----:B-1----:R-:W5:Y:S04]  /*17a00*/  LDL.LU R7, [R1+0x518] ;  /* 0x0005180001077983 */ /* 0x002f680000300800 */
[----:B------:R-:W5:Y:S04]  /*17a10*/  LDL.LU R14, [R1+0x51c] ;  /* 0x00051c00010e7983 */ /* 0x000f680000300800 */
[----:B------:R-:W5:Y:S04]  /*17a20*/  LDL.LU R15, [R1+0x528] ;  /* 0x00052800010f7983 */ /* 0x000f680000300800 */
[----:B------:R2:W-:Y:S04]  /*17a30*/  STL.64 [R1+0x2a8], R8 ;  /* 0x0002a80801007387 */ /* 0x0005e80000100a00 */
[----:B------:R-:W5:Y:S04]  /*17a40*/  LDL.LU R4, [R1+0x52c] ;  /* 0x00052c0001047983 */ /* 0x000f680000300800 */
[----:B------:R-:W5:Y:S01]  /*17a50*/  LDL.LU R12, [R1+0x538] ;  /* 0x00053800010c7983 */ /* 0x000f620000300800 */
[----:B--2---:R-:W-:-:S03]  /*17a60*/  IMAD.WIDE R8, R5, 0x2, R2 ;  /* 0x0000000205087825 */ /* 0x004fc600078e0202 */
[----:B------:R-:W2:Y:S04]  /*17a70*/  LDL.LU R5, [R1+0x53c] ;  /* 0x00053c0001057983 */ /* 0x000ea80000300800 */
[----:B------:R3:W-:Y:S04]  /*17a80*/  STL.64 [R1+0x2b8], R8 ;  /* 0x0002b80801007387 */ /* 0x0007e80000100a00 */
[----:B------:R-:W2:Y:S04]  /*17a90*/  LDL.LU R13, [R1+0x548] ;  /* 0x00054800010d7983 */ /* 0x000ea80000300800 */
[----:B------:R-:W2:Y:S01]  /*17aa0*/  LDL.LU R10, [R1+0x54c] ;  /* 0x00054c00010a7983 */ /* 0x000ea20000300800 */
[----:B---3--:R-:W-:-:S05]  /*17ab0*/  IMAD.WIDE R8, R24, 0x2, R2 ;  /* 0x0000000218087825 */ /* 0x008fca00078e0202 */
[----:B------:R0:W-:Y:S04]  /*17ac0*/  STL.64 [R1+0x2d0], R8 ;  /* 0x0002d00801007387 */ /* 0x0001e80000100a00 */
[----:B------:R-:W3:Y:S04]  /*17ad0*/  LDL.LU R24, [R1+0x558] ;  /* 0x0005580001187983 */ /* 0x000ee80000300800 */
[----:B------:R-:W3:Y:S04]  /*17ae0*/  LDL.LU R11, [R1+0x55c] ;  /* 0x00055c00010b7983 */ /* 0x000ee80000300800 */
[----:B0-----:R-:W3:Y:S01]  /*17af0*/  LDL.LU R8, [R1+0x568] ;  /* 0x0005680001087983 */ /* 0x001ee20000300800 */
[----:B----4-:R-:W-:-:S05]  /*17b00*/  IMAD.WIDE R22, R25, 0x2, R2 ;  /* 0x0000000219167825 */ /* 0x010fca00078e0202 */
[----:B------:R5:W-:Y:S04]  /*17b10*/  STL.64 [R1+0x2e0], R22 ;  /* 0x0002e01601007387 */ /* 0x000be80000100a00 */
[----:B------:R-:W4:Y:S04]  /*17b20*/  LDL.LU R25, [R1+0x56c] ;  /* 0x00056c0001197983 */ /* 0x000f280000300800 */
[----:B------:R-:W4:Y:S04]  /*17b30*/  LDL.LU R9, [R1+0x578] ;  /* 0x0005780001097983 */ /* 0x000f280000300800 */
[----:B------:R-:W4:Y:S01]  /*17b40*/  LDL.LU R6, [R1+0x57c] ;  /* 0x00057c0001067983 */ /* 0x000f220000300800 */
[----:B-----5:R-:W-:-:S05]  /*17b50*/  IMAD.WIDE R22, R26, 0x2, R2 ;  /* 0x000000021a167825 */ /* 0x020fca00078e0202 */
[----:B------:R0:W-:Y:S04]  /*17b60*/  STL.64 [R1+0x2f8], R22 ;  /* 0x0002f81601007387 */ /* 0x0001e80000100a00 */
[----:B------:R-:W5:Y:S01]  /*17b70*/  LDL.LU R26, [R1+0x588] ;  /* 0x00058800011a7983 */ /* 0x000f620000300800 */
[----:B------:R-:W-:-:S05]  /*17b80*/  IMAD.WIDE R20, R21, 0x2, R2 ;  /* 0x0000000215147825 */ /* 0x000fca00078e0202 */
[----:B------:R1:W-:Y:S01]  /*17b90*/  STL.64 [R1+0x308], R20 ;  /* 0x0003081401007387 */ /* 0x0003e20000100a00 */
[----:B0-----:R-:W-:-:S04]  /*17ba0*/  IMAD.WIDE R22, R18, 0x2, R2 ;  /* 0x0000000212167825 */ /* 0x001fc800078e0202 */
[--C-:B-1----:R-:W-:Y:S02]  /*17bb0*/  IMAD.WIDE R20, R28, 0x2, R2.reuse ;  /* 0x000000021c147825 */ /* 0x102fe400078e0202 */
[----:B------:R-:W5:Y:S02]  /*17bc0*/  LDL.LU R28, [R1+0x58c] ;  /* 0x00058c00011c7983 */ /* 0x000f640000300800 */
[--C-:B------:R-:W-:Y:S02]  /*17bd0*/  IMAD.WIDE R18, R19, 0x2, R2.reuse ;  /* 0x0000000213127825 */ /* 0x100fe400078e0202 */
[----:B------:R-:W-:Y:S04]  /*17be0*/  STL.64 [R1+0x320], R22 ;  /* 0x0003201601007387 */ /* 0x000fe80000100a00 */
[----:B------:R0:W-:Y:S02]  /*17bf0*/  STL.64 [R1+0x330], R20 ;  /* 0x0003301401007387 */ /* 0x0001e40000100a00 */
[----:B0-----:R-:W-:-:S02]  /*17c00*/  IMAD.WIDE R20, R29, 0x2, R2 ;  /* 0x000000021d147825 */ /* 0x001fc400078e0202 */
[----:B------:R-:W5:Y:S04]  /*17c10*/  LDL.LU R29, [R1+0x598] ;  /* 0x00059800011d7983 */ /* 0x000f680000300800 */
[----:B------:R0:W-:Y:S04]  /*17c20*/  STL.64 [R1+0x348], R18 ;  /* 0x0003481201007387 */ /* 0x0001e80000100a00 */
[----:B------:R1:W-:Y:S01]  /*17c30*/  STL.64 [R1+0x358], R20 ;  /* 0x0003581401007387 */ /* 0x0003e20000100a00 */
[----:B0-----:R-:W-:-:S03]  /*17c40*/  IMAD.WIDE R18, R27, 0x2, R2 ;  /* 0x000000021b127825 */ /* 0x001fc600078e0202 */
[----:B------:R-:W5:Y:S01]  /*17c50*/  LDL.LU R27, [R1+0x59c] ;  /* 0x00059c00011b7983 */ /* 0x000f620000300800 */
[----:B-1----:R-:W-:-:S03]  /*17c60*/  IMAD.WIDE R20, R16, 0x2, R2 ;  /* 0x0000000210147825 */ /* 0x002fc600078e0202 */
[----:B------:R0:W-:Y:S04]  /*17c70*/  STL.64 [R1+0x370], R18 ;  /* 0x0003701201007387 */ /* 0x0001e80000100a00 */
[----:B------:R-:W-:Y:S01]  /*17c80*/  STL.64 [R1+0x380], R20 ;  /* 0x0003801401007387 */ /* 0x000fe20000100a00 */
[----:B0-----:R-:W-:-:S04]  /*17c90*/  IMAD.WIDE R18, R17, 0x2, R2 ;  /* 0x0000000211127825 */ /* 0x001fc800078e0202 */
[--C-:B------:R-:W-:Y:S02]  /*17ca0*/  IMAD.WIDE R16, R7, 0x2, R2.reuse ;  /* 0x0000000207107825 */ /* 0x100fe400078e0202 */
[----:B------:R-:W5:Y:S04]  /*17cb0*/  LDL.LU R7, [R1+0x5a8] ;  /* 0x0005a80001077983 */ /* 0x000f680000300800 */
        /* <DEDUP_REMOVED lines=10> */
[--C-:B--2---:R-:W-:Y:S02]  /*17d60*/  IMAD.WIDE R14, R5, 0x2, R2.reuse ;  /* 0x00000002050e7825 */ /* 0x104fe400078e0202 */
[----:B------:R-:W2:Y:S04]  /*17d70*/  LDL.LU R5, [R1+0x5b8] ;  /* 0x0005b80001057983 */ /* 0x000ea80000300800 */
[----:B------:R0:W-:Y:S04]  /*17d80*/  STL.64 [R1+0x3f8], R16 ;  /* 0x0003f81001007387 */ /* 0x0001e80000100a00 */
[----:B------:R1:W-:Y:S01]  /*17d90*/  STL.64 [R1+0x410], R14 ;  /* 0x0004100e01007387 */ /* 0x0003e20000100a00 */
[----:B0-----:R-:W-:-:S04]  /*17da0*/  IMAD.WIDE R16, R13, 0x2, R2 ;  /* 0x000000020d107825 */ /* 0x001fc800078e0202 */
[--C-:B-1----:R-:W-:Y:S01]  /*17db0*/  IMAD.WIDE R14, R10, 0x2, R2.reuse ;  /* 0x000000020a0e7825 */ /* 0x102fe200078e0202 */
[----:B------:R-:W-:Y:S03]  /*17dc0*/  STL.64 [R1+0x420], R16 ;  /* 0x0004201001007387 */ /* 0x000fe60000100a00 */
[--C-:B---3--:R-:W-:Y:S02]  /*17dd0*/  IMAD.WIDE R12, R24, 0x2, R2.reuse ;  /* 0x00000002180c7825 */ /* 0x108fe400078e0202 */
[----:B------:R-:W3:Y:S04]  /*17de0*/  LDL.LU R24, [R1+0x5bc] ;  /* 0x0005bc0001187983 */ /* 0x000ee80000300800 */
[----:B------:R0:W-:Y:S04]  /*17df0*/  STL.64 [R1+0x430], R14 ;  /* 0x0004300e01007387 */ /* 0x0001e80000100a00 */
[----:B------:R1:W-:Y:S01]  /*17e00*/  STL.64 [R1+0x448], R12 ;  /* 0x0004480c01007387 */ /* 0x0003e20000100a00 */
[----:B0-----:R-:W-:-:S04]  /*17e10*/  IMAD.WIDE R14, R11, 0x2, R2 ;  /* 0x000000020b0e7825 */ /* 0x001fc800078e0202 */
[--C-:B-1----:R-:W-:Y:S01]  /*17e20*/  IMAD.WIDE R12, R8, 0x2, R2.reuse ;  /* 0x00000002080c7825 */ /* 0x102fe200078e0202 */
        /* <DEDUP_REMOVED lines=8> */
[--C-:B-----5:R-:W-:Y:S01]  /*17eb0*/  IMAD.WIDE R8, R26, 0x2, R2.reuse ;  /* 0x000000021a087825 */ /* 0x120fe200078e0202 */
        /* <DEDUP_REMOVED lines=8> */
[----:B------:R0:W-:Y:S01]  /*17f40*/  STL.64 [R1+0x4d0], R8 ;  /* 0x0004d00801007387 */ /* 0x0001e20000100a00 */
[----:B------:R-:W-:-:S03]  /*17f50*/  IMAD.WIDE R10, R29, 0x2, R2 ;  /* 0x000000021d0a7825 */ /* 0x000fc600078e0202 */
[----:B------:R-:W5:Y:S04]  /*17f60*/  LDL.LU R29, [R1+0x600] ;  /* 0x00060000011d7983 */ /* 0x000f680000300800 */
[----:B------:R-:W-:Y:S04]  /*17f70*/  STL.64 [R1+0x4e8], R10 ;  /* 0x0004e80a01007387 */ /* 0x000fe80000100a00 */
[----:B------:R-:W5:Y:S04]  /*17f80*/  LDL.LU R16, [R1+0x604] ;  /* 0x0006040001107983 */ /* 0x000f680000300800 */
[----:B------:R-:W5:Y:S01]  /*17f90*/  LDL.LU R17, [R1+0x608] ;  /* 0x0006080001117983 */ /* 0x000f620000300800 */
[----:B0-----:R-:W-:-:S05]  /*17fa0*/  IMAD.WIDE R8, R27, 0x2, R2 ;  /* 0x000000021b087825 */ /* 0x001fca00078e0202 */
[----:B------:R-:W-:Y:S04]  /*17fb0*/  STL.64 [R1+0x4f8], R8 ;  /* 0x0004f80801007387 */ /* 0x000fe80000100a00 */
[----:B------:R-:W5:Y:S04]  /*17fc0*/  LDL.LU R27, [R1+0x60c] ;  /* 0x00060c00011b7983 */ /* 0x000f680000300800 */
[----:B------:R-:W5:Y:S04]  /*17fd0*/  LDL.LU R14, [R1+0x618] ;  /* 0x00061800010e7983 */ /* 0x000f680000300800 */
[----:B------:R-:W5:Y:S01]  /*17fe0*/  LDL.LU R15, [R1+0x61c] ;  /* 0x00061c00010f7983 */ /* 0x000f620000300800 */
[----:B------:R-:W-:-:S05]  /*17ff0*/  IMAD.WIDE R6, R7, 0x2, R2 ;  /* 0x0000000207067825 */ /* 0x000fca00078e0202 */
[----:B------:R0:W-:Y:S04]  /*18000*/  STL.64 [R1+0x508], R6 ;  /* 0x0005080601007387 */ /* 0x0001e80000100a00 */
[----:B0-----:R-:W5:Y:S04]  /*18010*/  LDL.LU R7, [R1+0x620] ;  /* 0x0006200001077983 */ /* 0x001f680000300800 */
[----:B------:R-:W5:Y:S01]  /*18020*/  LDL.LU R12, [R1+0x624] ;  /* 0x00062400010c7983 */ /* 0x000f620000300800 */
[----:B------:R-:W-:-:S03]  /*18030*/  IMAD.WIDE R8, R4, 0x2, R2 ;  /* 0x0000000204087825 */ /* 0x000fc600078e0202 */
[----:B------:R-:W5:Y:S04]  /*18040*/  LDL.LU R4, [R1+0x630] ;  /* 0x0006300001047983 */ /* 0x000f680000300800 */
[----:B------:R2:W-:Y:S04]  /*18050*/  STL.64 [R1+0x518], R8 ;  /* 0x0005180801007387 */ /* 0x0005e80000100a00 */
[----:B------:R-:W5:Y:S04]  /*18060*/  LDL.LU R13, [R1+0x634] ;  /* 0x00063400010d7983 */ /* 0x000f680000300800 */
[----:B------:R-:W5:Y:S01]  /*18070*/  LDL.LU R10, [R1+0x640] ;  /* 0x00064000010a7983 */ /* 0x000f620000300800 */
[----:B--2---:R-:W-:-:S05]  /*18080*/  IMAD.WIDE R8, R5, 0x2, R2 ;  /* 0x0000000205087825 */ /* 0x004fca00078e0202 */
[----:B------:R0:W-:Y:S04]  /*18090*/  STL.64 [R1+0x528], R8 ;  /* 0x0005280801007387 */ /* 0x0001e80000100a00 */
[----:B------:R-:W2:Y:S04]  /*180a0*/  LDL.LU R5, [R1+0x648] ;  /* 0x0006480001057983 */ /* 0x000ea80000300800 */
[----:B------:R-:W2:Y:S04]  /*180b0*/  LDL.LU R11, [R1+0x658] ;  /* 0x00065800010b7983 */ /* 0x000ea80000300800 */
[----:B0-----:R-:W2:Y:S01]  /*180c0*/  LDL.LU R8, [R1+0x660] ;  /* 0x0006600001087983 */ /* 0x001ea20000300800 */
[----:B---3--:R-:W-:-:S05]  /*180d0*/  IMAD.WIDE R22, R24, 0x2, R2 ;  /* 0x0000000218167825 */ /* 0x008fca00078e0202 */
[----:B------:R4:W-:Y:S04]  /*180e0*/  STL.64 [R1+0x538], R22 ;  /* 0x0005381601007387 */ /* 0x0009e80000100a00 */
[----:B------:R-:W3:Y:S04]  /*180f0*/  LDL.LU R24, [R1+0x670] ;  /* 0x0006700001187983 */ /* 0x000ee80000300800 */
[----:B------:R-:W3:Y:S04]  /*18100*/  LDL.LU R9, [R1+0x678] ;  /* 0x0006780001097983 */ /* 0x000ee80000300800 */
[----:B------:R-:W3:Y:S01]  /*18110*/  LDL.LU R6, [R1+0x688] ;  /* 0x0006880001067983 */ /* 0x000ee20000300800 */
[----:B----4-:R-:W-:-:S05]  /*18120*/  IMAD.WIDE R22, R25, 0x2, R2 ;  /* 0x0000000219167825 */ /* 0x010fca00078e0202 */
[----:B------:R0:W-:Y:S04]  /*18130*/  STL.64 [R1+0x548], R22 ;  /* 0x0005481601007387 */ /* 0x0001e80000100a00 */
[----:B------:R-:W4:Y:S01]  /*18140*/  LDL.LU R25, [R1+0x690] ;  /* 0x0006900001197983 */ /* 0x000f220000300800 */
[----:B-----5:R-:W-:-:S05]  /*18150*/  IMAD.WIDE R20, R21, 0x2, R2 ;  /* 0x0000000215147825 */ /* 0x020fca00078e0202 */
        /* <DEDUP_REMOVED lines=29> */
[--C-:B-1----:R-:W-:Y:S02]  /*18330*/  IMAD.WIDE R14, R4, 0x2, R2.reuse ;  /* 0x00000002040e7825 */ /* 0x102fe400078e0202 */
[----:B------:R-:W5:Y:S04]  /*18340*/  LDL.LU R4, [R1+0x6ac] ;  /* 0x0006ac0001047983 */ /* 0x000f680000300800 */
[----:B------:R0:W-:Y:S04]  /*18350*/  STL.64 [R1+0x618], R16 ;  /* 0x0006181001007387 */ /* 0x0001e80000100a00 */
[----:B------:R1:W-:Y:S01]  /*18360*/  STL.64 [R1+0x620], R14 ;  /* 0x0006200e01007387 */ /* 0x0003e20000100a00 */
[----:B0-----:R-:W-:-:S04]  /*18370*/  IMAD.WIDE R16, R13, 0x2, R2 ;  /* 0x000000020d107825 */ /* 0x001fc800078e0202 */
[--C-:B-1----:R-:W-:Y:S01]  /*18380*/  IMAD.WIDE R14, R10, 0x2, R2.reuse ;  /* 0x000000020a0e7825 */ /* 0x102fe200078e0202 */
[----:B------:R-:W-:Y:S03]  /*18390*/  STL.64 [R1+0x630], R16 ;  /* 0x0006301001007387 */ /* 0x000fe60000100a00 */
        /* <DEDUP_REMOVED lines=14> */
[--C-:B----4-:R-:W-:Y:S01]  /*18480*/  IMAD.WIDE R8, R25, 0x2, R2.reuse ;  /* 0x0000000219087825 */ /* 0x110fe200078e0202 */
[----:B------:R-:W4:Y:S04]  /*18490*/  LDL.LU R21, [R1+0x6b8] ;  /* 0x0006b80001157983 */ /* 0x000f280000300800 */
[----:B------:R-:W-:Y:S04]  /*184a0*/  STL.64 [R1+0x688], R10 ;  /* 0x0006880a01007387 */ /* 0x000fe80000100a00 */
[----:B------:R-:W4:Y:S04]  /*184b0*/  LDL.LU R18, [R1+0x6bc] ;  /* 0x0006bc0001127983 */ /* 0x000f280000300800 */
[----:B------:R5:W-:Y:S04]  /*184c0*/  STL.64 [R1+0x690], R8 ;  /* 0x0006900801007387 */ /* 0x000be80000100a00 */
[----:B------:R-:W4:Y:S04]  /*184d0*/  LDL.LU R25, [R1+0x6c0] ;  /* 0x0006c00001197983 */ /* 0x000f280000300800 */
[----:B------:R-:W4:Y:S01]  /*184e0*/  LDL.LU R19, [R1+0x6c4] ;  /* 0x0006c40001137983 */ /* 0x000f220000300800 */
[----:B-----5:R-:W-:-:S03]  /*184f0*/  IMAD.WIDE R8, R26, 0x2, R2 ;  /* 0x000000021a087825 */ /* 0x020fc600078e0202 */
        /* <DEDUP_REMOVED lines=8> */
[----:B------:R0:W-:Y:S04]  /*18580*/  STL.64 [R1+0xb90], R8 ;  /* 0x000b900801007387 */ /* 0x0001e80000100a00 */
[----:B------:R-:W5:Y:S04]  /*18590*/  LDL.LU R29, [R1+0x6d8] ;  /* 0x0006d800011d7983 */ /* 0x000f680000300800 */
[----:B------:R-:W5:Y:S04]  /*185a0*/  LDL.LU R14, [R1+0x6dc] ;  /* 0x0006dc00010e7983 */ /* 0x000f680000300800 */
[----:B------:R-:W5:Y:S01]  /*185b0*/  LDL.LU R15, [R1+0x6e0] ;  /* 0x0006e000010f7983 */ /* 0x000f620000300800 */
[----:B0-----:R-:W-:-:S05]  /*185c0*/  IMAD.WIDE R8, R27, 0x2, R2 ;  /* 0x000000021b087825 */ /* 0x001fca00078e0202 */
[----:B------:R0:W-:Y:S04]  /*185d0*/  STL.64 [R1+0xba0], R8 ;  /* 0x000ba00801007387 */ /* 0x0001e80000100a00 */
[----:B------:R-:W5:Y:S04]  /*185e0*/  LDL.LU R27, [R1+0x6e4] ;  /* 0x0006e400011b7983 */ /* 0x000f680000300800 */
[----:B------:R-:W5:Y:S01]  /*185f0*/  LDL.LU R12, [R1+0x6e8] ;  /* 0x0006e800010c7983 */ /* 0x000f620000300800 */
[----:B0-----:R-:W-:-:S03]  /*18600*/  IMAD.WIDE R8, R7, 0x2, R2 ;  /* 0x0000000207087825 */ /* 0x001fc600078e0202 */
[----:B------:R-:W5:Y:S04]  /*18610*/  LDL.LU R7, [R1+0x6ec] ;  /* 0x0006ec0001077983 */ /* 0x000f680000300800 */
[----:B------:R0:W-:Y:S04]  /*18620*/  STL.64 [R1+0xbb0], R8 ;  /* 0x000bb00801007387 */ /* 0x0001e80000100a00 */
[----:B------:R-:W5:Y:S04]  /*18630*/  LDL.LU R13, [R1+0x6f0] ;  /* 0x0006f000010d7983 */ /* 0x000f680000300800 */
[----:B------:R-:W5:Y:S01]  /*18640*/  LDL.LU R10, [R1+0x6f4] ;  /* 0x0006f400010a7983 */ /* 0x000f620000300800 */
[----:B0-----:R-:W-:-:S05]  /*18650*/  IMAD.WIDE R8, R4, 0x2, R2 ;  /* 0x0000000204087825 */ /* 0x001fca00078e0202 */
[----:B------:R0:W-:Y:S04]  /*18660*/  STL.64 [R1+0xbc0], R8 ;  /* 0x000bc00801007387 */ /* 0x0001e80000100a00 */
[----:B------:R-:W5:Y:S04]  /*18670*/  LDL.LU R4, [R1+0x708] ;  /* 0x0007080001047983 */ /* 0x000f680000300800 */
[----:B------:R-:W5:Y:S04]  /*18680*/  LDL.LU R11, [R1+0x70c] ;  /* 0x00070c00010b7983 */ /* 0x000f680000300800 */
[----:B0-----:R-:W5:Y:S01]  /*18690*/  LDL.LU R8, [R1+0x710] ;  /* 0x0007100001087983 */ /* 0x001f620000300800 */
[----:B--2---:R-:W-:-:S05]  /*186a0*/  IMAD.WIDE R22, R5, 0x2, R2 ;  /* 0x0000000205167825 */ /* 0x004fca00078e0202 */
[----:B------:R3:W-:Y:S04]  /*186b0*/  STL.64 [R1+0xbd0], R22 ;  /* 0x000bd01601007387 */ /* 0x0007e80000100a00 */
[----:B------:R-:W2:Y:S04]  /*186c0*/  LDL.LU R5, [R1+0x714] ;  /* 0x0007140001057983 */ /* 0x000ea80000300800 */
[----:B------:R-:W2:Y:S04]  /*186d0*/  LDL.LU R9, [R1+0x718] ;  /* 0x0007180001097983 */ /* 0x000ea80000300800 */
[----:B------:R-:W2:Y:S01]  /*186e0*/  LDL.LU R6, [R1+0x71c] ;  /* 0x00071c0001067983 */ /* 0x000ea20000300800 */
[----:B---3--:R-:W-:-:S05]  /*186f0*/  IMAD.WIDE R22, R24, 0x2, R2 ;  /* 0x0000000218167825 */ /* 0x008fca00078e0202 */
[----:B------:R0:W-:Y:S04]  /*18700*/  STL.64 [R1+0xbe0], R22 ;  /* 0x000be01601007387 */ /* 0x0001e80000100a00 */
[----:B------:R-:W3:Y:S01]  /*18710*/  LDL.LU R24, [R1+0x720] ;  /* 0x0007200001187983 */ /* 0x000ee20000300800 */
[----:B----4-:R-:W-:-:S05]  /*18720*/  IMAD.WIDE R20, R21, 0x2, R2 ;  /* 0x0000000215147825 */ /* 0x010fca00078e0202 */
[----:B------:R1:W-:Y:S01]  /*18730*/  STL.64 [R1+0xbf0], R20 ;  /* 0x000bf01401007387 */ /* 0x0003e20000100a00 */
[----:B0-----:R-:W-:-:S04]  /*18740*/  IMAD.WIDE R22, R18, 0x2, R2 ;  /* 0x0000000212167825 */ /* 0x001fc800078e0202 */
[--C-:B-1----:R-:W-:Y:S02]  /*18750*/  IMAD.WIDE R20, R25, 0x2, R2.reuse ;  /* 0x0000000219147825 */ /* 0x102fe400078e0202 */
[----:B------:R-:W4:Y:S02]  /*18760*/  LDL.LU R25, [R1+0x724] ;  /* 0x0007240001197983 */ /* 0x000f240000300800 */
[--C-:B------:R-:W-:Y:S02]  /*18770*/  IMAD.WIDE R18, R19, 0x2, R2.reuse ;  /* 0x0000000213127825 */ /* 0x100fe400078e0202 */
[----:B------:R-:W-:Y:S04]  /*18780*/  STL.64 [R1+0xc00], R22 ;  /* 0x000c001601007387 */ /* 0x000fe80000100a00 */
[----:B------:R5:W-:Y:S02]  /*18790*/  STL.64 [R1+0xc10], R20 ;  /* 0x000c101401007387 */ /* 0x000be40000100a00 */
[----:B-----5:R-:W-:-:S02]  /*187a0*/  IMAD.WIDE R20, R26, 0x2, R2 ;  /* 0x000000021a147825 */ /* 0x020fc400078e0202 */
        /* <DEDUP_REMOVED lines=41> */
[----:B------:R-:W-:Y:S04]  /*18a40*/  STL.64 [R1+0xd30], R12 ;  /* 0x000d300c01007387 */ /* 0x000fe80000100a00 */
[----:B------:R-:W2:Y:S01]  /*18a50*/  LDL.LU R21, [R1+0x744] ;  /* 0x0007440001157983 */ /* 0x000ea20000300800 */
[----:B---3--:R-:W-:-:S03]  /*18a60*/  IMAD.WIDE R8, R24, 0x2, R2 ;  /* 0x0000000218087825 */ /* 0x008fc600078e0202 */
[----:B------:R-:W-:Y:S04]  /*18a70*/  STL.64 [R1+0xd40], R10 ;  /* 0x000d400a01007387 */ /* 0x000fe80000100a00 */
[----:B------:R-:W3:Y:S04]  /*18a80*/  LDL.LU R18, [R1+0x748] ;  /* 0x0007480001127983 */ /* 0x000ee80000300800 */
[----:B------:R4:W-:Y:S04]  /*18a90*/  STL.64 [R1+0xd50], R8 ;  /* 0x000d500801007387 */ /* 0x0009e80000100a00 */
[----:B------:R-:W3:Y:S04]  /*18aa0*/  LDL.LU R24, [R1+0x74c] ;  /* 0x00074c0001187983 */ /* 0x000ee80000300800 */
[----:B------:R-:W3:Y:S01]  /*18ab0*/  LDL.LU R19, [R1+0x750] ;  /* 0x0007500001137983 */ /* 0x000ee20000300800 */
[----:B----4-:R-:W-:-:S03]  /*18ac0*/  IMAD.WIDE R8, R25, 0x2, R2 ;  /* 0x0000000219087825 */ /* 0x010fc600078e0202 */
[----:B------:R-:W4:Y:S04]  /*18ad0*/  LDL.LU R25, [R1+0x754] ;  /* 0x0007540001197983 */ /* 0x000f280000300800 */
[----:B------:R0:W-:Y:S01]  /*18ae0*/  STL.64 [R1+0xd60], R8 ;  /* 0x000d600801007387 */ /* 0x0001e20000100a00 */
[----:B-----5:R-:W-:-:S03]  /*18af0*/  IMAD.WIDE R10, R26, 0x2, R2 ;  /* 0x000000021a0a7825 */ /* 0x020fc600078e0202 */
        /* <DEDUP_REMOVED lines=15> */
[----:B------:R-:W-:Y:S04]  /*18bf0*/  STL.64 [R1+0xda0], R8 ;  /* 0x000da00801007387 */ /* 0x000fe80000100a00 */
[----:B------:R-:W5:Y:S04]  /*18c00*/  LDL.LU R13, [R1+0x77c] ;  /* 0x00077c00010d7983 */ /* 0x000f680000300800 */
[----:B------:R-:W5:Y:S01]  /*18c10*/  LDL.LU R10, [R1+0x780] ;  /* 0x00078000010a7983 */ /* 0x000f620000300800 */
[----:B------:R-:W-:-:S05]  /*18c20*/  IMAD.WIDE R6, R7, 0x2, R2 ;  /* 0x0000000207067825 */ /* 0x000fca00078e0202 */
[----:B------:R0:W-:Y:S04]  /*18c30*/  STL.64 [R1+0xdb0], R6 ;  /* 0x000db00601007387 */ /* 0x0001e80000100a00 */
[----:B0-----:R-:W5:Y:S04]  /*18c40*/  LDL.LU R7, [R1+0x784] ;  /* 0x0007840001077983 */ /* 0x001f680000300800 */
[----:B------:R-:W5:Y:S04]  /*18c50*/  LDL.LU R11, [R1+0x788] ;  /* 0x00078800010b7983 */ /* 0x000f680000300800 */
[----:B------:R-:W5:Y:S01]  /*18c60*/  LDL.LU R8, [R1+0x78c] ;  /* 0x00078c0001087983 */ /* 0x000f620000300800 */
[----:B------:R-:W-:-:S05]  /*18c70*/  IMAD.WIDE R22, R4, 0x2, R2 ;  /* 0x0000000204167825 */ /* 0x000fca00078e0202 */
[----:B------:R2:W-:Y:S04]  /*18c80*/  STL.64 [R1+0xdc0], R22 ;  /* 0x000dc01601007387 */ /* 0x0005e80000100a00 */
[----:B------:R-:W5:Y:S04]  /*18c90*/  LDL.LU R4, [R1+0x790] ;  /* 0x0007900001047983 */ /* 0x000f680000300800 */
[----:B------:R-:W5:Y:S04]  /*18ca0*/  LDL.LU R9, [R1+0x794] ;  /* 0x0007940001097983 */ /* 0x000f680000300800 */
[----:B------:R-:W5:Y:S01]  /*18cb0*/  LDL.LU R6, [R1+0x798] ;  /* 0x0007980001067983 */ /* 0x000f620000300800 */
[----:B--2---:R-:W-:-:S05]  /*18cc0*/  IMAD.WIDE R22, R5, 0x2, R2 ;  /* 0x0000000205167825 */ /* 0x004fca00078e0202 */
[----:B------:R3:W-:Y:S04]  /*18cd0*/  STL.64 [R1+0xdd0], R22 ;  /* 0x000dd01601007387 */ /* 0x0007e80000100a00 */
[----:B------:R-:W2:Y:S01]  /*18ce0*/  LDL.LU R5, [R1+0x79c] ;  /* 0x00079c0001057983 */ /* 0x000ea20000300800 */
[----:B------:R-:W-:-:S05]  /*18cf0*/  IMAD.WIDE R20, R21, 0x2, R2 ;  /* 0x0000000215147825 */ /* 0x000fca00078e0202 */
[----:B------:R0:W-:Y:S01]  /*18d00*/  STL.64 [R1+0xde0], R20 ;  /* 0x000de01401007387 */ /* 0x0001e20000100a00 */
[----:B---3--:R-:W-:-:S04]  /*18d10*/  IMAD.WIDE R22, R18, 0x2, R2 ;  /* 0x0000000212167825 */ /* 0x008fc800078e0202 */
[--C-:B0-----:R-:W-:Y:S02]  /*18d20*/  IMAD.WIDE R20, R24, 0x2, R2.reuse ;  /* 0x0000000218147825 */ /* 0x101fe400078e0202 */
[----:B------:R-:W3:Y:S02]  /*18d30*/  LDL.LU R24, [R1+0x7a0] ;  /* 0x0007a00001187983 */ /* 0x000ee40000300800 */
[--C-:B------:R-:W-:Y:S02]  /*18d40*/  IMAD.WIDE R18, R19, 0x2, R2.reuse ;  /* 0x0000000213127825 */ /* 0x100fe400078e0202 */
[----:B------:R-:W-:Y:S04]  /*18d50*/  STL.64 [R1+0xdf0], R22 ;  /* 0x000df01601007387 */ /* 0x000fe80000100a00 */
[----:B------:R4:W-:Y:S02]  /*18d60*/  STL.64 [R1+0xe00], R20 ;  /* 0x000e001401007387 */ /* 0x0009e40000100a00 */
[----:B----4-:R-:W-:-:S02]  /*18d70*/  IMAD.WIDE R20, R25, 0x2, R2 ;  /* 0x0000000219147825 */ /* 0x010fc400078e0202 */
[----:B------:R-:W4:Y:S04]  /*18d80*/  LDL.LU R25, [R1+0x7a4] ;  /* 0x0007a40001197983 */ /* 0x000f280000300800 */
[----:B------:R5:W-:Y:S04]  /*18d90*/  STL.64 [R1+0xe10], R18 ;  /* 0x000e101201007387 */ /* 0x000be80000100a00 */
[----:B------:R0:W-:Y:S01]  /*18da0*/  STL.64 [R1+0xe20], R20 ;  /* 0x000e201401007387 */ /* 0x0001e20000100a00 */
[----:B-----5:R-:W-:-:S03]  /*18db0*/  IMAD.WIDE R18, R26, 0x2, R2 ;  /* 0x000000021a127825 */ /* 0x020fc600078e0202 */
[----:B------:R-:W5:Y:S04]  /*18dc0*/  LDL.LU R26, [R1+0x7a8] ;  /* 0x0007a800011a7983 */ /* 0x000f680000300800 */
[----:B------:R1:W-:Y:S01]  /*18dd0*/  STL.64 [R1+0xe30], R18 ;  /* 0x000e301201007387 */ /* 0x0003e20000100a00 */
[----:B0-----:R-:W-:-:S05]  /*18de0*/  IMAD.WIDE R20, R16, 0x2, R2 ;  /* 0x0000000210147825 */ /* 0x001fca00078e0202 */
[----:B------:R-:W-:Y:S01]  /*18df0*/  STL.64 [R1+0xe40], R20 ;  /* 0x000e401401007387 */ /* 0x000fe20000100a00 */
[----:B-1----:R-:W-:-:S04]  /*18e00*/  IMAD.WIDE R18, R17, 0x2, R2 ;  /* 0x0000000211127825 */ /* 0x002fc800078e0202 */
        /* <DEDUP_REMOVED lines=9> */
[----:B------:R-:W-:Y:S04]  /*18ea0*/  STL.64 [R1+0xe80], R16 ;  /* 0x000e801001007387 */ /* 0x000fe80000100a00 */
[----:B------:R0:W-:Y:S02]  /*18eb0*/  STL.64 [R1+0xe90], R14 ;  /* 0x000e900e01007387 */ /* 0x0001e40000100a00 */
[----:B0-----:R-:W-:-:S02]  /*18ec0*/  IMAD.WIDE R14, R27, 0x2, R2 ;  /* 0x000000021b0e7825 */ /* 0x001fc400078e0202 */
[----:B------:R-:W5:Y:S02]  /*18ed0*/  LDL.LU R27, [R1+0x7b4] ;  /* 0x0007b400011b7983 */ /* 0x000f640000300800 */
[----:B------:R-:W-:-:S05]  /*18ee0*/  IMAD.WIDE R16, R12, 0x2, R2 ;  /* 0x000000020c107825 */ /* 0x000fca00078e0202 */
        /* <DEDUP_REMOVED lines=18> */
[----:B------:R-:W-:Y:S04]  /*19010*/  STL.64 [R1+0xf20], R12 ;  /* 0x000f200c01007387 */ /* 0x000fe80000100a00 */
[----:B------:R-:W5:Y:S04]  /*19020*/  LDL.LU R21, [R1+0x7c0] ;  /* 0x0007c00001157983 */ /* 0x000f680000300800 */
[----:B------:R-:W-:Y:S04]  /*19030*/  STL.64 [R1+0xf30], R10 ;  /* 0x000f300a01007387 */ /* 0x000fe80000100a00 */
[----:B------:R-:W5:Y:S01]  /*19040*/  LDL.LU R18, [R1+0x7c4] ;  /* 0x0007c40001127983 */ /* 0x000f620000300800 */
[----:B--2---:R-:W-:-:S05]  /*19050*/  IMAD.WIDE R8, R5, 0x2, R2 ;  /* 0x0000000205087825 */ /* 0x004fca00078e0202 */
[----:B------:R3:W-:Y:S04]  /*19060*/  STL.64 [R1+0xf40], R8 ;  /* 0x000f400801007387 */ /* 0x0007e80000100a00 */
[----:B------:R-:W2:Y:S04]  /*19070*/  LDL.LU R5, [R1+0x7c8] ;  /* 0x0007c80001057983 */ /* 0x000ea80000300800 */
[----:B------:R-:W2:Y:S01]  /*19080*/  LDL.LU R19, [R1+0x7cc] ;  /* 0x0007cc0001137983 */ /* 0x000ea20000300800 */
[----:B---3--:R-:W-:-:S03]  /*19090*/  IMAD.WIDE R8, R24, 0x2, R2 ;  /* 0x0000000218087825 */ /* 0x008fc600078e0202 */
[----:B------:R-:W3:Y:S04]  /*190a0*/  LDL.LU R24, [R1+0x7d0] ;  /* 0x0007d00001187983 */ /* 0x000ee80000300800 */
[----:B------:R5:W-:Y:S01]  /*190b0*/  STL.64 [R1+0xf50], R8 ;  /* 0x000f500801007387 */ /* 0x000be20000100a00 */
[----:B----4-:R-:W-:-:S03]  /*190c0*/  IMAD.WIDE R10, R25, 0x2, R2 ;  /* 0x00000002190a7825 */ /* 0x010fc600078e0202 */
[----:B------:R-:W4:Y:S04]  /*190d0*/  LDL.LU R25, [R1+0x7d4] ;  /* 0x0007d40001197983 */ /* 0x000f280000300800 */
[----:B------:R-:W-:Y:S04]  /*190e0*/  STL.64 [R1+0xf60], R10 ;  /* 0x000f600a01007387 */ /* 0x000fe80000100a00 */
[----:B------:R-:W4:Y:S04]  /*190f0*/  LDL.LU R16, [R1+0x7d8] ;  /* 0x0007d80001107983 */ /* 0x000f280000300800 */
[----:B------:R-:W4:Y:S01]  /*19100*/  LDL.LU R17, [R1+0x7dc] ;  /* 0x0007dc0001117983 */ /* 0x000f220000300800 */
[----:B-----5:R-:W-:-:S05]  /*19110*/  IMAD.WIDE R8, R26, 0x2, R2 ;  /* 0x000000021a087825 */ /* 0x020fca00078e0202 */
        /* <DEDUP_REMOVED lines=18> */
[----:B------:R-:W-:-:S05]  /*19240*/  IMAD.WIDE R6, R7, 0x2, R2 ;  /* 0x0000000207067825 */ /* 0x000fca00078e0202 */
[----:B------:R0:W-:Y:S04]  /*19250*/  STL.64 [R1+0xfb0], R6 ;  /* 0x000fb00601007387 */ /* 0x0001e80000100a00 */
[----:B0-----:R-:W5:Y:S04]  /*19260*/  LDL.LU R6, [R1+0x80c] ;  /* 0x00080c0001067983 */ /* 0x001f680000300800 */
[----:B------:R-:W5:Y:S04]  /*19270*/  LDL.LU R9, [R1+0x810] ;  /* 0x0008100001097983 */ /* 0x000f680000300800 */
[----:B------:R-:W5:Y:S01]  /*19280*/  LDL.LU R7, [R1+0x814] ;  /* 0x0008140001077983 */ /* 0x000f620000300800 */
[----:B------:R-:W-:-:S05]  /*19290*/  IMAD.WIDE R22, R4, 0x2, R2 ;  /* 0x0000000204167825 */ /* 0x000fca00078e0202 */
[----:B------:R0:W-:Y:S04]  /*192a0*/  STL.64 [R1+0xfc0], R22 ;  /* 0x000fc01601007387 */ /* 0x0001e80000100a00 */
[----:B------:R-:W5:Y:S01]  /*192b0*/  LDL.LU R4, [R1+0x818] ;  /* 0x0008180001047983 */ /* 0x000f620000300800 */
[----:B------:R-:W-:-:S05]  /*192c0*/  IMAD.WIDE R20, R21, 0x2, R2 ;  /* 0x0000000215147825 */ /* 0x000fca00078e0202 */
[----:B------:R2:W-:Y:S01]  /*192d0*/  STL.64 [R1+0xfd0], R20 ;  /* 0x000fd01401007387 */ /* 0x0005e20000100a00 */
[----:B0-----:R-:W-:-:S04]  /*192e0*/  IMAD.WIDE R22, R18, 0x2, R2 ;  /* 0x0000000212167825 */ /* 0x001fc800078e0202 */
[--C-:B--2---:R-:W-:Y:S02]  /*192f0*/  IMAD.WIDE R20, R5, 0x2, R2.reuse ;  /* 0x0000000205147825 */ /* 0x104fe400078e0202 */
[----:B------:R-:W2:Y:S02]  /*19300*/  LDL.LU R5, [R1+0x81c] ;  /* 0x00081c0001057983 */ /* 0x000ea40000300800 */
[--C-:B------:R-:W-:Y:S02]  /*19310*/  IMAD.WIDE R18, R19, 0x2, R2.reuse ;  /* 0x0000000213127825 */ /* 0x100fe400078e0202 */
[----:B------:R-:W-:Y:S04]  /*19320*/  STL.64 [R1+0xfe0], R22 ;  /* 0x000fe01601007387 */ /* 0x000fe80000100a00 */
[----:B------:R3:W-:Y:S02]  /*19330*/  STL.64 [R1+0xff0], R20 ;  /* 0x000ff01401007387 */ /* 0x0007e40000100a00 */
[----:B---3--:R-:W-:-:S02]  /*19340*/  IMAD.WIDE R20, R24, 0x2, R2 ;  /* 0x0000000218147825 */ /* 0x008fc400078e0202 */
[----:B------:R-:W3:Y:S04]  /*19350*/  LDL.LU R24, [R1+0x4d8] ;  /* 0x0004d80001187983 */ /* 0x000ee80000300800 */
[----:B------:R4:W-:Y:S04]  /*19360*/  STL.64 [R1+0x1000], R18 ;  /* 0x0010001201007387 */ /* 0x0009e80000100a00 */
[----:B------:R0:W-:Y:S01]  /*19370*/  STL.64 [R1+0x1010], R20 ;  /* 0x0010101401007387 */ /* 0x0001e20000100a00 */
[----:B----4-:R-:W-:-:S03]  /*19380*/  IMAD.WIDE R18, R25, 0x2, R2 ;  /* 0x0000000219127825 */ /* 0x010fc600078e0202 */
[----:B------:R-:W4:Y:S04]  /*19390*/  LDL.LU R25, [R1+0x4b4] ;  /* 0x0004b40001197983 */ /* 0x000f280000300800 */
[----:B------:R1:W-:Y:S01]  /*193a0*/  STL.64 [R1+0x1020], R18 ;  /* 0x0010201201007387 */ /* 0x0003e20000100a00 */
[----:B0-----:R-:W-:-:S05]  /*193b0*/  IMAD.WIDE R20, R16, 0x2, R2 ;  /* 0x0000000210147825 */ /* 0x001fca00078e0202 */
[----:B------:R-:W-:Y:S01]  /*193c0*/  STL.64 [R1+0x1030], R20 ;  /* 0x0010301401007387 */ /* 0x000fe20000100a00 */
[----:B-1----:R-:W-:-:S04]  /*193d0*/  IMAD.WIDE R18, R17, 0x2, R2 ;  /* 0x0000000211127825 */ /* 0x002fc800078e0202 */
[--C-:B-----5:R-:W-:Y:S02]  /*193e0*/  IMAD.WIDE R16, R26, 0x2, R2.reuse ;  /* 0x000000021a107825 */ /* 0x120fe400078e0202 */
        /* <DEDUP_REMOVED lines=15> */
[----:B0-----:R-:W-:-:S05]  /*194e0*/  IMAD.WIDE R16, R13, 0x2, R2 ;  /* 0x000000020d107825 */ /* 0x001fca00078e0202 */
[----:B------:R-:W-:Y:S01]  /*194f0*/  STL.64 [R1+0x10b0], R16 ;  /* 0x0010b01001007387 */ /* 0x000fe20000100a00 */
[----:B------:R-:W-:-:S03]  /*19500*/  IMAD.WIDE R12, R27, 0x2, R2 ;  /* 0x000000021b0c7825 */ /* 0x000fc600078e0202 */
[----:B------:R-:W5:Y:S01]  /*19510*/  LDL.LU R27, [R1+0x464] ;  /* 0x00046400011b7983 */ /* 0x000f620000300800 */
[----:B-1----:R-:W-:-:S05]  /*19520*/  IMAD.WIDE R14, R10, 0x2, R2 ;  /* 0x000000020a0e7825 */ /* 0x002fca00078e0202 */
        /* <DEDUP_REMOVED lines=17> */
[----:B------:R-:W5:Y:S01]  /*19640*/  LDL.LU R4, [R1+0x404] ;  /* 0x0004040001047983 */ /* 0x000f620000300800 */
[----:B0-----:R-:W-:-:S04]  /*19650*/  IMAD.WIDE R8, R0, 0x2, R2 ;  /* 0x0000000200087825 */ /* 0x001fc800078e0202 */
[--C-:B--2---:R-:W-:Y:S02]  /*19660*/  IMAD.WIDE R10, R5, 0x2, R2.reuse ;  /* 0x00000002050a7825 */ /* 0x104fe400078e0202 */
[----:B------:R-:W2:Y:S04]  /*19670*/  LDL.LU R5, [R1+0x400] ;  /* 0x0004000001057983 */ /* 0x000ea80000300800 */
[----:B------:R3:W-:Y:S02]  /*19680*/  STL.64 [R1+0x1140], R10 ;  /* 0x0011400a01007387 */ /* 0x0007e40000100a00 */
[--C-:B---3--:R-:W-:Y:S02]  /*19690*/  IMAD.WIDE R10, R24, 0x2, R2.reuse ;  /* 0x00000002180a7825 */ /* 0x108fe400078e0202 */
[----:B------:R-:W3:Y:S04]  /*196a0*/  LDL.LU R24, [R1+0x3dc] ;  /* 0x0003dc0001187983 */ /* 0x000ee80000300800 */
[----:B------:R4:W-:Y:S04]  /*196b0*/  STL.64 [R1+0x1150], R8 ;  /* 0x0011500801007387 */ /* 0x0009e80000100a00 */
[----:B------:R-:W-:Y:S04]  /*196c0*/  STL.64 [R1+0x4d8], R10 ;  /* 0x0004d80a01007387 */ /* 0x000fe80000100a00 */
[----:B------:R-:W3:Y:S04]  /*196d0*/  LDL.LU R19, [R1+0x3d8] ;  /* 0x0003d80001137983 */ /* 0x000ee80000300800 */
[----:B------:R-:W3:Y:S01]  /*196e0*/  LDL.LU R16, [R1+0x3b4] ;  /* 0x0003b40001107983 */ /* 0x000ee20000300800 */
[----:B----4-:R-:W-:-:S05]  /*196f0*/  IMAD.WIDE R8, R25, 0x2, R2 ;  /* 0x0000000219087825 */ /* 0x010fca00078e0202 */
[----:B------:R5:W-:Y:S04]  /*19700*/  STL.64 [R1+0x1170], R8 ;  /* 0x0011700801007387 */ /* 0x000be80000100a00 */
[----:B------:R-:W4:Y:S04]  /*19710*/  LDL.LU R25, [R1+0x3b0] ;  /* 0x0003b00001197983 */ /* 0x000f280000300800 */
[----:B------:R-:W4:Y:S04]  /*19720*/  LDL.LU R17, [R1+0x38c] ;  /* 0x00038c0001117983 */ /* 0x000f280000300800 */
[----:B------:R-:W4:Y:S01]  /*19730*/  LDL.LU R14, [R1+0x388] ;  /* 0x00038800010e7983 */ /* 0x000f220000300800 */
[----:B-----5:R-:W-:-:S05]  /*19740*/  IMAD.WIDE R8, R26, 0x2, R2 ;  /* 0x000000021a087825 */ /* 0x020fca00078e0202 */
        /* <DEDUP_REMOVED lines=16> */
[----:B0-----:R-:W5:Y:S04]  /*19850*/  LDL.LU R8, [R1+0x2c0] ;  /* 0x0002c00001087983 */ /* 0x001f680000300800 */
[----:B------:R-:W5:Y:S01]  /*19860*/  LDL.LU R9, [R1+0x294] ;  /* 0x0002940001097983 */ /* 0x000f620000300800 */
[----:B------:R-:W-:-:S05]  /*19870*/  IMAD.WIDE R20, R6, 0x2, R2 ;  /* 0x0000000206147825 */ /* 0x000fca00078e0202 */
[----:B------:R0:W-:Y:S04]  /*19880*/  STL.64 [R1+0x460], R20 ;  /* 0x0004601401007387 */ /* 0x0001e80000100a00 */
[----:B------:R-:W5:Y:S01]  /*19890*/  LDL.LU R6, [R1+0x27c] ;  /* 0x00027c0001067983 */ /* 0x000f620000300800 */
[----:B------:R-:W-:-:S05]  /*198a0*/  IMAD.WIDE R22, R18, 0x2, R2 ;  /* 0x0000000212167825 */ /* 0x000fca00078e0202 */
[----:B------:R1:W-:Y:S01]  /*198b0*/  STL.64 [R1+0x11d0], R22 ;  /* 0x0011d01601007387 */ /* 0x0003e20000100a00 */
[----:B0-----:R-:W-:-:S03]  /*198c0*/  IMAD.WIDE R20, R7, 0x2, R2 ;  /* 0x0000000207147825 */ /* 0x001fc600078e0202 */
[----:B------:R-:W5:Y:S04]  /*198d0*/  LDL.LU R7, [R1+0x278] ;  /* 0x0002780001077983 */ /* 0x000f680000300800 */
[----:B------:R2:W-:Y:S01]  /*198e0*/  STL.64 [R1+0x438], R20 ;  /* 0x0004381401007387 */ /* 0x0005e20000100a00 */
[----:B-1----:R-:W-:-:S05]  /*198f0*/  IMAD.WIDE R22, R4, 0x2, R2 ;  /* 0x0000000204167825 */ /* 0x002fca00078e0202 */
[----:B------:R-:W-:Y:S04]  /*19900*/  STL.64 [R1+0x11f0], R22 ;  /* 0x0011f01601007387 */ /* 0x000fe80000100a00 */
[----:B------:R-:W5:Y:S01]  /*19910*/  LDL.LU R4, [R1+0x244] ;  /* 0x0002440001047983 */ /* 0x000f620000300800 */
[----:B--2---:R-:W-:-:S03]  /*19920*/  IMAD.WIDE R20, R5, 0x2, R2 ;  /* 0x0000000205147825 */ /* 0x004fc600078e0202 */
[----:B------:R-:W2:Y:S04]  /*19930*/  LDL.LU R5, [R1+0x240] ;  /* 0x0002400001057983 */ /* 0x000ea80000300800 */
[----:B------:R3:W-:Y:S02]  /*19940*/  STL.64 [R1+0x400], R20 ;  /* 0x0004001401007387 */ /* 0x0007e40000100a00 */
[--C-:B---3--:R-:W-:Y:S02]  /*19950*/  IMAD.WIDE R20, R24, 0x2, R2.reuse ;  /* 0x0000000218147825 */ /* 0x108fe400078e0202 */
[----:B------:R-:W3:Y:S04]  /*19960*/  LDL.LU R24, [R1+0x21c] ;  /* 0x00021c0001187983 */ /* 0x000ee80000300800 */
[----:B------:R0:W-:Y:S01]  /*19970*/  STL.64 [R1+0x1210], R20 ;  /* 0x0012101401007387 */ /* 0x0001e20000100a00 */
[----:B------:R-:W-:-:S04]  /*19980*/  IMAD.WIDE R22, R19, 0x2, R2 ;  /* 0x0000000213167825 */ /* 0x000fc800078e0202 */
[--C-:B0-----:R-:W-:Y:S01]  /*19990*/  IMAD.WIDE R20, R16, 0x2, R2.reuse ;  /* 0x0000000210147825 */ /* 0x101fe200078e0202 */
[----:B------:R-:W-:Y:S03]  /*199a0*/  STL.64 [R1+0x3d8], R22 ;  /* 0x0003d81601007387 */ /* 0x000fe60000100a00 */
[--C-:B----4-:R-:W-:Y:S02]  /*199b0*/  IMAD.WIDE R18, R25, 0x2, R2.reuse ;  /* 0x0000000219127825 */ /* 0x110fe400078e0202 */
[----:B------:R-:W4:Y:S04]  /*199c0*/  LDL.LU R25, [R1+0x218] ;  /* 0x0002180001197983 */ /* 0x000f280000300800 */
[----:B------:R0:W-:Y:S04]  /*199d0*/  STL.64 [R1+0x1230], R20 ;  /* 0x0012301401007387 */ /* 0x0001e80000100a00 */
[----:B------:R5:W-:Y:S01]  /*199e0*/  STL.64 [R1+0x3b0], R18 ;  /* 0x0003b01201007387 */ /* 0x000be20000100a00 */
[----:B0-----:R-:W-:-:S04]  /*199f0*/  IMAD.WIDE R20, R17, 0x2, R2 ;  /* 0x0000000211147825 */ /* 0x001fc800078e0202 */
[--C-:B------:R-:W-:Y:S01]  /*19a00*/  IMAD.WIDE R16, R14, 0x2, R2.reuse ;  /* 0x000000020e107825 */ /* 0x100fe200078e0202 */
[----:B------:R-:W-:Y:S03]  /*19a10*/  STL.64 [R1+0x1250], R20 ;  /* 0x0012501401007387 */ /* 0x000fe60000100a00 */
[--C-:B-----5:R-:W-:Y:S02]  /*19a20*/  IMAD.WIDE R18, R26, 0x2, R2.reuse ;  /* 0x000000021a127825 */ /* 0x120fe400078e0202 */
[----:B------:R-:W5:Y:S04]  /*19a30*/  LDL.LU R26, [R1+0x1f4] ;  /* 0x0001f400011a7983 */ /* 0x000f680000300800 */
        /* <DEDUP_REMOVED lines=23> */
[----:B------:R0:W-:Y:S04]  /*19bb0*/  STL.64 [R1+0x2c0], R12 ;  /* 0x0002c00c01007387 */ /* 0x0001e80000100a00 */
[----:B------:R-:W5:Y:S04]  /*19bc0*/  LDL.LU R15, [R1+0x1a4] ;  /* 0x0001a400010f7983 */ /* 0x000f680000300800 */
[----:B------:R1:W-:Y:S04]  /*19bd0*/  STL.64 [R1+0x1310], R10 ;  /* 0x0013100a01007387 */ /* 0x0003e80000100a00 */
[----:B0-----:R-:W5:Y:S01]  /*19be0*/  LDL.LU R12, [R1+0x1a0] ;  /* 0x0001a000010c7983 */ /* 0x001f620000300800 */
[----:B------:R-:W-:-:S05]  /*19bf0*/  IMAD.WIDE R8, R6, 0x2, R2 ;  /* 0x0000000206087825 */ /* 0x000fca00078e0202 */
[----:B------:R0:W-:Y:S04]  /*19c00*/  STL.64 [R1+0x1320], R8 ;  /* 0x0013200801007387 */ /* 0x0001e80000100a00 */
[----:B------:R-:W5:Y:S04]  /*19c10*/  LDL.LU R13, [R1+0x17c] ;  /* 0x00017c00010d7983 */ /* 0x000f680000300800 */
[----:B-1----:R-:W5:Y:S01]  /*19c20*/  LDL.LU R10, [R1+0x178] ;  /* 0x00017800010a7983 */ /* 0x002f620000300800 */
[----:B------:R-:W-:-:S05]  /*19c30*/  IMAD.WIDE R6, R7, 0x2, R2 ;  /* 0x0000000207067825 */ /* 0x000fca00078e0202 */
[----:B------:R2:W-:Y:S04]  /*19c40*/  STL.64 [R1+0x278], R6 ;  /* 0x0002780601007387 */ /* 0x0005e80000100a00 */
[----:B------:R-:W5:Y:S01]  /*19c50*/  LDL.LU R11, [R1+0x154] ;  /* 0x00015400010b7983 */ /* 0x000f620000300800 */
[----:B0-----:R-:W-:-:S05]  /*19c60*/  IMAD.WIDE R8, R4, 0x2, R2 ;  /* 0x0000000204087825 */ /* 0x001fca00078e0202 */
[----:B------:R-:W-:Y:S01]  /*19c70*/  STL.64 [R1+0x1340], R8 ;  /* 0x0013400801007387 */ /* 0x000fe20000100a00 */
[----:B--2---:R-:W-:-:S05]  /*19c80*/  IMAD.WIDE R6, R5, 0x2, R2 ;  /* 0x0000000205067825 */ /* 0x004fca00078e0202 */
[----:B------:R0:W-:Y:S04]  /*19c90*/  STL.64 [R1+0x240], R6 ;  /* 0x0002400601007387 */ /* 0x0001e80000100a00 */
        /* <DEDUP_REMOVED lines=9> */
[----:B------:R-:W4:Y:S04]  /*19d30*/  LDL.LU R9, [R1+0x13c] ;  /* 0x00013c0001097983 */ /* 0x000f280000300800 */
[----:B0-----:R-:W4:Y:S04]  /*19d40*/  LDL.LU R4, [R1+0x138] ;  /* 0x0001380001047983 */ /* 0x001f280000300800 */
[----:B------:R-:W4:Y:S01]  /*19d50*/  LDL.LU R5, [R1+0x134] ;  /* 0x0001340001057983 */ /* 0x000f220000300800 */
[----:B-----5:R-:W-:-:S05]  /*19d60*/  IMAD.WIDE R16, R26, 0x2, R2 ;  /* 0x000000021a107825 */ /* 0x020fca00078e0202 */
[----:B------:R0:W-:Y:S04]  /*19d70*/  STL.64 [R1+0x1380], R16 ;  /* 0x0013801001007387 */ /* 0x0001e80000100a00 */
[----:B0-----:R-:W5:Y:S04]  /*19d80*/  LDL.LU R16, [R1+0x130] ;  /* 0x0001300001107983 */ /* 0x001f680000300800 */
[----:B------:R-:W5:Y:S01]  /*19d90*/  LDL.LU R24, [R1+0x12c] ;  /* 0x00012c0001187983 */ /* 0x000f620000300800 */
[----:B------:R-:W-:-:S05]  /*19da0*/  IMAD.WIDE R20, R28, 0x2, R2 ;  /* 0x000000021c147825 */ /* 0x000fca00078e0202 */
[----:B------:R0:W-:Y:S04]  /*19db0*/  STL.64 [R1+0x1f0], R20 ;  /* 0x0001f01401007387 */ /* 0x0001e80000100a00 */
[----:B------:R-:W5:Y:S04]  /*19dc0*/  LDL.LU R25, [R1+0x128] ;  /* 0x0001280001197983 */ /* 0x000f680000300800 */
        /* <DEDUP_REMOVED lines=9> */
[----:B------:R-:W5:Y:S01]  /*19e60*/  LDL.LU R27, [R1+0x110] ;  /* 0x00011000011b7983 */ /* 0x000f620000300800 */
[----:B------:R-:W-:-:S05]  /*19e70*/  IMAD.WIDE R22, R15, 0x2, R2 ;  /* 0x000000020f167825 */ /* 0x000fca00078e0202 */
[----:B------:R-:W-:Y:S01]  /*19e80*/  STL.64 [R1+0x13c0], R22 ;  /* 0x0013c01601007387 */ /* 0x000fe20000100a00 */
[----:B0-----:R-:W-:-:S03]  /*19e90*/  IMAD.WIDE R20, R12, 0x2, R2 ;  /* 0x000000020c147825 */ /* 0x001fc600078e0202 */
[----:B------:R-:W5:Y:S04]  /*19ea0*/  LDL.LU R15, [R1+0x10c] ;  /* 0x00010c00010f7983 */ /* 0x000f680000300800 */
[----:B------:R0:W-:Y:S01]  /*19eb0*/  STL.64 [R1+0x1a0], R20 ;  /* 0x0001a01401007387 */ /* 0x0001e20000100a00 */
[----:B------:R-:W-:-:S04]  /*19ec0*/  IMAD.WIDE R12, R13, 0x2, R2 ;  /* 0x000000020d0c7825 */ /* 0x000fc800078e0202 */
[--C-:B0-----:R-:W-:Y:S01]  /*19ed0*/  IMAD.WIDE R20, R10, 0x2, R2.reuse ;  /* 0x000000020a147825 */ /* 0x101fe200078e0202 */
[----:B------:R0:W-:Y:S04]  /*19ee0*/  STL.64 [R1+0x13e0], R12 ;  /* 0x0013e00c01007387 */ /* 0x0001e80000100a00 */
[----:B0-----:R-:W5:Y:S04]  /*19ef0*/  LDL.LU R12, [R1+0x820] ;  /* 0x00082000010c7983 */ /* 0x001f680000300800 */
[----:B------:R-:W5:Y:S04]  /*19f00*/  LDL.LU R13, [R1+0x108] ;  /* 0x00010800010d7983 */ /* 0x000f680000300800 */
[----:B------:R2:W-:Y:S01]  /*19f10*/  STL.64 [R1+0x178], R20 ;  /* 0x0001781401007387 */ /* 0x0005e20000100a00 */
[----:B------:R-:W-:-:S03]  /*19f20*/  IMAD.WIDE R22, R11, 0x2, R2 ;  /* 0x000000020b167825 */ /* 0x000fc600078e0202 */
[----:B------:R-:W5:Y:S04]  /*19f30*/  LDL.LU.64 R10, [R1+0x100] ;  /* 0x00010000010a7983 */ /* 0x000f680000300a00 */
[----:B------:R0:W-:Y:S01]  /*19f40*/  STL.64 [R1+0x1400], R22 ;  /* 0x0014001601007387 */ /* 0x0001e20000100a00 */
[----:B--2---:R-:W-:-:S05]  /*19f50*/  IMAD.WIDE R20, R18, 0x2, R2 ;  /* 0x0000000212147825 */ /* 0x004fca00078e0202 */
[----:B------:R3:W-:Y:S01]  /*19f60*/  STL.64 [R1+0x150], R20 ;  /* 0x0001501401007387 */ /* 0x0007e20000100a00 */
[----:B0-----:R-:W-:-:S04]  /*19f70*/  IMAD.WIDE R22, R6, 0x2, R2 ;  /* 0x0000000206167825 */ /* 0x001fc800078e0202 */
[--C-:B---3--:R-:W-:Y:S02]  /*19f80*/  IMAD.WIDE R20, R7, 0x2, R2.reuse ;  /* 0x0000000207147825 */ /* 0x108fe400078e0202 */
[----:B------:R-:W2:Y:S04]  /*19f90*/  LDL.LU.64 R6, [R1+0x48] ;  /* 0x0000480001067983 */ /* 0x000ea80000300a00 */
[----:B------:R0:W-:Y:S04]  /*19fa0*/  STL.64 [R1+0x1420], R22 ;  /* 0x0014201601007387 */ /* 0x0001e80000100a00 */
[----:B------:R1:W-:Y:S01]  /*19fb0*/  STL.64 [R1+0x148], R20 ;  /* 0x0001481401007387 */ /* 0x0003e20000100a00 */
[----:B0-----:R-:W-:-:S04]  /*19fc0*/  IMAD.WIDE R22, R19, 0x2, R2 ;  /* 0x0000000213167825 */ /* 0x001fc800078e0202 */
[--C-:B-1----:R-:W-:Y:S01]  /*19fd0*/  IMAD.WIDE R20, R8, 0x2, R2.reuse ;  /* 0x0000000208147825 */ /* 0x102fe200078e0202 */
[----:B------:R-:W-:Y:S03]  /*19fe0*/  STL.64 [R1+0x1440], R22 ;  /* 0x0014401601007387 */ /* 0x000fe60000100a00 */
[--C-:B----4-:R-:W-:Y:S02]  /*19ff0*/  IMAD.WIDE R18, R9, 0x2, R2.reuse ;  /* 0x0000000209127825 */ /* 0x110fe400078e0202 */
[----:B------:R-:W3:Y:S04]  /*1a000*/  LDL.LU.64 R8, [R1+0xf8] ;  /* 0x0000f80001087983 */ /* 0x000ee80000300a00 */
[----:B------:R0:W-:Y:S04]  /*1a010*/  STL.64 [R1+0x140], R20 ;  /* 0x0001401401007387 */ /* 0x0001e80000100a00 */
[----:B------:R1:W-:Y:S01]  /*1a020*/  STL.64 [R1+0x1460], R18 ;  /* 0x0014601201007387 */ /* 0x0003e20000100a00 */
[----:B0-----:R-:W-:-:S04]  /*1a030*/  IMAD.WIDE R20, R4, 0x2, R2 ;  /* 0x0000000204147825 */ /* 0x001fc800078e0202 */
[--C-:B-1----:R-:W-:Y:S02]  /*1a040*/  IMAD.WIDE R18, R5, 0x2, R2.reuse ;  /* 0x0000000205127825 */ /* 0x102fe400078e0202 */
[----:B------:R-:W4:Y:S04]  /*1a050*/  LDL.LU.64 R4, [R1+0x40] ;  /* 0x0000400001047983 */ /* 0x000f280000300a00 */
[----:B------:R0:W-:Y:S04]  /*1a060*/  STL.64 [R1+0x138], R20 ;  /* 0x0001381401007387 */ /* 0x0001e80000100a00 */
[----:B------:R1:W-:Y:S01]  /*1a070*/  STL.64 [R1+0x1480], R18 ;  /* 0x0014801201007387 */ /* 0x0003e20000100a00 */
[----:B-----5:R-:W-:-:S04]  /*1a080*/  IMAD.WIDE R22, R16, 0x2, R2 ;  /* 0x0000000210167825 */ /* 0x020fc800078e0202 */
[--C-:B0-----:R-:W-:Y:S01]  /*1a090*/  IMAD.WIDE R20, R24, 0x2, R2.reuse ;  /* 0x0000000218147825 */ /* 0x101fe200078e0202 */
[----:B------:R-:W-:Y:S03]  /*1a0a0*/  STL.64 [R1+0x130], R22 ;  /* 0x0001301601007387 */ /* 0x000fe60000100a00 */
[--C-:B-1----:R-:W-:Y:S02]  /*1a0b0*/  IMAD.WIDE R18, R25, 0x2, R2.reuse ;  /* 0x0000000219127825 */ /* 0x102fe400078e0202 */
[----:B------:R-:W5:Y:S04]  /*1a0c0*/  LDL.LU.64 R24, [R1+0xf0] ;  /* 0x0000f00001187983 */ /* 0x000f680000300a00 */
[----:B------:R0:W-:Y:S04]  /*1a0d0*/  STL.64 [R1+0x14a0], R20 ;  /* 0x0014a01401007387 */ /* 0x0001e80000100a00 */
[----:B------:R1:W-:Y:S01]  /*1a0e0*/  STL.64 [R1+0x128], R18 ;  /* 0x0001281201007387 */ /* 0x0003e20000100a00 */
[----:B0-----:R-:W-:-:S04]  /*1a0f0*/  IMAD.WIDE R20, R17, 0x2, R2 ;  /* 0x0000000211147825 */ /* 0x001fc800078e0202 */
[--C-:B-1----:R-:W-:Y:S01]  /*1a100*/  IMAD.WIDE R18, R28, 0x2, R2.reuse ;  /* 0x000000021c127825 */ /* 0x102fe200078e0202 */
[----:B------:R0:W-:Y:S03]  /*1a110*/  STL.64 [R1+0x14c0], R20 ;  /* 0x0014c01401007387 */ /* 0x0001e60000100a00 */
[--C-:B------:R-:W-:Y:S02]  /*1a120*/  IMAD.WIDE R16, R29, 0x2, R2.reuse ;  /* 0x000000021d107825 */ /* 0x100fe400078e0202 */
[----:B------:R-:W2:Y:S04]  /*1a130*/  LDL.LU.64 R28, [R1+0x38] ;  /* 0x00003800011c7983 */ /* 0x000ea80000300a00 */
[----:B------:R1:W-:Y:S01]  /*1a140*/  STL.64 [R1+0x120], R18 ;  /* 0x0001201201007387 */ /* 0x0003e20000100a00 */
[----:B0-----:R-:W-:-:S03]  /*1a150*/  IMAD.WIDE R20, R14, 0x2, R2 ;  /* 0x000000020e147825 */ /* 0x001fc600078e0202 */
[----:B------:R0:W-:Y:S04]  /*1a160*/  STL.64 [R1+0x14e0], R16 ;  /* 0x0014e01001007387 */ /* 0x0001e80000100a00 */
[----:B------:R-:W-:Y:S01]  /*1a170*/  STL.64 [R1+0x118], R20 ;  /* 0x0001181401007387 */ /* 0x000fe20000100a00 */
[----:B-1----:R-:W-:-:S04]  /*1a180*/  IMAD.WIDE R18, R26, 0x2, R2 ;  /* 0x000000021a127825 */ /* 0x002fc800078e0202 */
[--C-:B0-----:R-:W-:Y:S02]  /*1a190*/  IMAD.WIDE R16, R27, 0x2, R2.reuse ;  /* 0x000000021b107825 */ /* 0x101fe400078e0202 */
[----:B------:R-:W2:Y:S04]  /*1a1a0*/  LDL.LU.64 R26, [R1+0x30] ;  /* 0x00003000011a7983 */ /* 0x000ea80000300a00 */
[----:B------:R-:W-:Y:S04]  /*1a1b0*/  STL.64 [R1+0x1500], R18 ;  /* 0x0015001201007387 */ /* 0x000fe80000100a00 */
[----:B--2---:R0:W-:Y:S04]  /*1a1c0*/  STL.64 [R1+0x1a58], R26 ;  /* 0x001a581a01007387 */ /* 0x0041e80000100a00 */
[----:B------:R1:W-:Y:S04]  /*1a1d0*/  STL.64 [R1+0x110], R16 ;  /* 0x0001101001007387 */ /* 0x0003e80000100a00 */
[----:B0-----:R-:W2:Y:S01]  /*1a1e0*/  LDL.LU.64 R26, [R1+0xe8] ;  /* 0x0000e800011a7983 */ /* 0x001ea20000300a00 */
[----:B-1----:R-:W-:-:S03]  /*1a1f0*/  IMAD.WIDE R16, R15, 0x2, R2 ;  /* 0x000000020f107825 */ /* 0x002fc600078e0202 */
[----:B------:R-:W2:Y:S01]  /*1a200*/  LDL.LU.64 R22, [R1+0xe0] ;  /* 0x0000e00001167983 */ /* 0x000ea20000300a00 */
[----:B------:R-:W-:-:S03]  /*1a210*/  IMAD.WIDE R14, R12, 0x2, R2 ;  /* 0x000000020c0e7825 */ /* 0x000fc600078e0202 */
[----:B------:R0:W-:Y:S01]  /*1a220*/  STL.64 [R1+0x1520], R16 ;  /* 0x0015201001007387 */ /* 0x0001e20000100a00 */
[----:B------:R-:W-:-:S03]  /*1a230*/  IMAD.WIDE R2, R13, 0x2, R2 ;  /* 0x000000020d027825 */ /* 0x000fc600078e0202 */
[----:B------:R-:W2:Y:S01]  /*1a240*/  LDL.LU.64 R20, [R1+0x28] ;  /* 0x0000280001147983 */ /* 0x000ea20000300a00 */
[----:B------:R-:W-:-:S03]  /*1a250*/  IMAD.MOV.U32 R0, RZ, RZ, R11 ;  /* 0x000000ffff007224 */ /* 0x000fc600078e000b */
[----:B------:R1:W-:Y:S04]  /*1a260*/  STL.64 [R1+0x1540], R14 ;  /* 0x0015400e01007387 */ /* 0x0003e80000100a00 */
[----:B------:R-:W-:Y:S04]  /*1a270*/  STL.64 [R1+0x108], R2 ;  /* 0x0001080201007387 */ /* 0x000fe80000100a00 */
[----:B------:R-:W-:Y:S04]  /*1a280*/  STL [R1+0x1898], R10 ;  /* 0x0018980a01007387 */ /* 0x000fe80000100800 */
[----:B------:R-:W2:Y:S04]  /*1a290*/  LDL.LU.64 R18, [R1+0xd8] ;  /* 0x0000d80001127983 */ /* 0x000ea80000300a00 */
[----:B0-----:R-:W2:Y:S04]  /*1a2a0*/  LDL.LU.64 R16, [R1+0x20] ;  /* 0x0000200001107983 */ /* 0x001ea80000300a00 */
[----:B------:R0:W-:Y:S04]  /*1a2b0*/  STL [R1+0x1890], R0 ;  /* 0x0018900001007387 */ /* 0x0001e80000100800 */
[----:B------:R3:W-:Y:S04]  /*1a2c0*/  STL [R1+0x1894], R6 ;  /* 0x0018940601007387 */ /* 0x0007e80000100800 */
[----:B-1----:R-:W2:Y:S01]  /*1a2d0*/  LDL.LU.64 R14, [R1+0xd0] ;  /* 0x0000d000010e7983 */ /* 0x002ea20000300a00 */
[----:B0-----:R-:W-:-:S03]  /*1a2e0*/  IMAD.MOV.U32 R0, RZ, RZ, R7 ;  /* 0x000000ffff007224 */ /* 0x001fc600078e0007 */
[----:B------:R-:W2:Y:S04]  /*1a2f0*/  LDL.LU.64 R12, [R1+0x18] ;  /* 0x00001800010c7983 */ /* 0x000ea80000300a00 */
[----:B------:R0:W-:Y:S04]  /*1a300*/  STL [R1+0x1888], R0 ;  /* 0x0018880001007387 */ /* 0x0001e80000100800 */
[----:B---3--:R1:W-:Y:S04]  /*1a310*/  STL [R1+0x188c], R8 ;  /* 0x00188c0801007387 */ /* 0x0083e80000100800 */
[----:B------:R-:W3:Y:S01]  /*1a320*/  LDL.LU.64 R6, [R1+0xc8] ;  /* 0x0000c80001067983 */ /* 0x000ee20000300a00 */
[----:B0-----:R-:W-:-:S03]  /*1a330*/  IMAD.MOV.U32 R0, RZ, RZ, R9 ;  /* 0x000000ffff007224 */ /* 0x001fc600078e0009 */
[----:B----4-:R-:W-:Y:S04]  /*1a340*/  STL [R1+0x1884], R4 ;  /* 0x0018840401007387 */ /* 0x010fe80000100800 */
[----:B------:R0:W-:Y:S04]  /*1a350*/  STL [R1+0x1880], R0 ;  /* 0x0018800001007387 */ /* 0x0001e80000100800 */
[----:B------:R-:W4:Y:S04]  /*1a360*/  LDL.LU.64 R10, [R1+0x10] ;  /* 0x00001000010a7983 */ /* 0x000f280000300a00 */
[----:B-1----:R-:W3:Y:S01]  /*1a370*/  LDL.LU.64 R8, [R1+0xc0] ;  /* 0x0000c00001087983 */ /* 0x002ee20000300a00 */
[----:B0-----:R-:W-:-:S05]  /*1a380*/  IMAD.MOV.U32 R0, RZ, RZ, R5 ;  /* 0x000000ffff007224 */ /* 0x001fca00078e0005 */
[----:B------:R0:W-:Y:S04]  /*1a390*/  STL [R1+0x1878], R0 ;  /* 0x0018780001007387 */ /* 0x0001e80000100800 */
[----:B-----5:R1:W-:Y:S04]  /*1a3a0*/  STL [R1+0x187c], R24 ;  /* 0x00187c1801007387 */ /* 0x0203e80000100800 */
[----:B------:R-:W5:Y:S01]  /*1a3b0*/  LDL.LU.64 R4, [R1+0x8] ;  /* 0x0000080001047983 */ /* 0x000f620000300a00 */
[----:B0-----:R-:W-:-:S03]  /*1a3c0*/  IMAD.MOV.U32 R0, RZ, RZ, R25 ;  /* 0x000000ffff007224 */ /* 0x001fc600078e0019 */
[----:B------:R-:W3:Y:S04]  /*1a3d0*/  LDL.LU.64 R2, [R1+0xb8] ;  /* 0x0000b80001027983 */ /* 0x000ee80000300a00 */
[----:B------:R0:W-:Y:S04]  /*1a3e0*/  STL [R1+0x1870], R0 ;  /* 0x0018700001007387 */ /* 0x0001e80000100800 */
[----:B------:R2:W-:Y:S04]  /*1a3f0*/  STL [R1+0x1874], R28 ;  /* 0x0018741c01007387 */ /* 0x0005e80000100800 */
[----:B-1----:R-:W3:Y:S01]  /*1a400*/  LDL.LU.64 R24, [R1] ;  /* 0x0000000001187983 */ /* 0x002ee20000300a00 */
[----:B0-----:R-:W-:-:S03]  /*1a410*/  IMAD.MOV.U32 R0, RZ, RZ, R29 ;  /* 0x000000ffff007224 */ /* 0x001fc600078e001d */
[----:B--2---:R-:W-:Y:S04]  /*1a420*/  STL [R1+0x186c], R26 ;  /* 0x00186c1a01007387 */ /* 0x004fe80000100800 */
[----:B------:R0:W-:Y:S04]  /*1a430*/  STL [R1+0x1868], R0 ;  /* 0x0018680001007387 */ /* 0x0001e80000100800 */
[----:B------:R-:W2:Y:S01]  /*1a440*/  LDL.LU.64 R28, [R1+0xb0] ;  /* 0x0000b000011c7983 */ /* 0x000ea20000300a00 */
[----:B0-----:R-:W-:-:S03]  /*1a450*/  IMAD.MOV.U32 R0, RZ, RZ, R27 ;  /* 0x000000ffff007224 */ /* 0x001fc600078e001b */
[----:B------:R-:W2:Y:S04]  /*1a460*/  LDL.LU.64 R26, [R1+0x1a58] ;  /* 0x001a5800011a7983 */ /* 0x000ea80000300a00 */
[----:B--2---:R-:W-:Y:S04]  /*1a470*/  STL [R1+0x1864], R26 ;  /* 0x0018641a01007387 */ /* 0x004fe80000100800 */
[----:B------:R0:W-:Y:S04]  /*1a480*/  STL [R1+0x1860], R0 ;  /* 0x0018600001007387 */ /* 0x0001e80000100800 */
[----:B------:R-:W-:Y:S01]  /*1a490*/  STL [R1+0x185c], R22 ;  /* 0x00185c1601007387 */ /* 0x000fe20000100800 */
[----:B0-----:R-:W-:-:S05]  /*1a4a0*/  IMAD.MOV.U32 R0, RZ, RZ, R27 ;  /* 0x000000ffff007224 */ /* 0x001fca00078e001b */
[----:B------:R0:W-:Y:S04]  /*1a4b0*/  STL [R1+0x1858], R0 ;  /* 0x0018580001007387 */ /* 0x0001e80000100800 */
[----:B------:R-:W2:Y:S01]  /*1a4c0*/  LDL.LU.64 R26, [R1+0xa8] ;  /* 0x0000a800011a7983 */ /* 0x000ea20000300a00 */
[----:B0-----:R-:W-:-:S03]  /*1a4d0*/  IMAD.MOV.U32 R0, RZ, RZ, R23 ;  /* 0x000000ffff007224 */ /* 0x001fc600078e0017 */
[----:B------:R-:W2:Y:S04]  /*1a4e0*/  LDL.LU.64 R22, [R1+0x1a50] ;  /* 0x001a500001167983 */ /* 0x000ea80000300a00 */
[----:B------:R-:W-:Y:S04]  /*1a4f0*/  STL [R1+0x1854], R20 ;  /* 0x0018541401007387 */ /* 0x000fe80000100800 */
[----:B------:R0:W-:Y:S02]  /*1a500*/  STL [R1+0x1850], R0 ;  /* 0x0018500001007387 */ /* 0x0001e40000100800 */
[----:B0-----:R-:W-:-:S02]  /*1a510*/  IMAD.MOV.U32 R0, RZ, RZ, R21 ;  /* 0x000000ffff007224 */ /* 0x001fc400078e0015 */
        /* <DEDUP_REMOVED lines=17> */
[----:B---3--:R-:W-:Y:S04]  /*1a630*/  STL [R1+0x182c], R6 ;  /* 0x00182c0601007387 */ /* 0x008fe80000100800 */
[----:B------:R0:W-:Y:S02]  /*1a640*/  STL [R1+0x1828], R0 ;  /* 0x0018280001007387 */ /* 0x0001e40000100800 */
[----:B0-----:R-:W-:-:S02]  /*1a650*/  IMAD.MOV.U32 R0, RZ, RZ, R7 ;  /* 0x000000ffff007224 */ /* 0x001fc400078e0007 */
[----:B------:R-:W3:Y:S04]  /*1a660*/  LDL.LU.64 R6, [R1+0x90] ;  /* 0x0000900001067983 */ /* 0x000ee80000300a00 */
[----:B------:R0:W-:Y:S04]  /*1a670*/  STL [R1+0x1820], R0 ;  /* 0x0018200001007387 */ /* 0x0001e80000100800 */
[----:B----4-:R1:W-:Y:S01]  /*1a680*/  STL [R1+0x1824], R10 ;  /* 0x0018240a01007387 */ /* 0x0103e20000100800 */
[----:B0-----:R-:W-:-:S03]  /*1a690*/  IMAD.MOV.U32 R0, RZ, RZ, R11 ;  /* 0x000000ffff007224 */ /* 0x001fc600078e000b */
[----:B-1----:R-:W4:Y:S04]  /*1a6a0*/  LDL.LU.64 R10, [R1+0x1a20] ;  /* 0x001a2000010a7983 */ /* 0x002f280000300a00 */
[----:B------:R-:W-:Y:S04]  /*1a6b0*/  STL [R1+0x181c], R8 ;  /* 0x00181c0801007387 */ /* 0x000fe80000100800 */
[----:B------:R0:W-:Y:S02]  /*1a6c0*/  STL [R1+0x1818], R0 ;  /* 0x0018180001007387 */ /* 0x0001e40000100800 */
[----:B0-----:R-:W-:-:S02]  /*1a6d0*/  IMAD.MOV.U32 R0, RZ, RZ, R9 ;  /* 0x000000ffff007224 */ /* 0x001fc400078e0009 */
[----:B------:R-:W2:Y:S04]  /*1a6e0*/  LDL.LU.64 R8, [R1+0x1a18] ;  /* 0x001a180001087983 */ /* 0x000ea80000300a00 */
[----:B-----5:R-:W-:Y:S04]  /*1a6f0*/  STL [R1+0x1814], R4 ;  /* 0x0018140401007387 */ /* 0x020fe80000100800 */
[----:B------:R0:W-:Y:S02]  /*1a700*/  STL [R1+0x1810], R0 ;  /* 0x0018100001007387 */ /* 0x0001e40000100800 */
[----:B0-----:R-:W-:-:S02]  /*1a710*/  IMAD.MOV.U32 R0, RZ, RZ, R5 ;  /* 0x000000ffff007224 */ /* 0x001fc400078e0005 */
[----:B------:R-:W5:Y:S04]  /*1a720*/  LDL.LU.64 R4, [R1+0x1a10] ;  /* 0x001a100001047983 */ /* 0x000f680000300a00 */
[----:B------:R-:W-:Y:S04]  /*1a730*/  STL [R1+0x180c], R2 ;  /* 0x00180c0201007387 */ /* 0x000fe80000100800 */
        /* <DEDUP_REMOVED lines=11> */
[----:B--2---:R-:W-:Y:S04]  /*1a7f0*/  STL [R1+0x17f4], R28 ;  /* 0x0017f41c01007387 */ /* 0x004fe80000100800 */
[----:B------:R0:W-:Y:S04]  /*1a800*/  STL [R1+0x17f0], R0 ;  /* 0x0017f00001007387 */ /* 0x0001e80000100800 */
[----:B------:R1:W-:Y:S01]  /*1a810*/  STL [R1+0x17e8], R29 ;  /* 0x0017e81d01007387 */ /* 0x0003e20000100800 */
[----:B0-----:R-:W-:-:S03]  /*1a820*/  IMAD.MOV.U32 R0, RZ, RZ, R27 ;  /* 0x000000ffff007224 */ /* 0x001fc600078e001b */
[----:B-1----:R-:W2:Y:S04]  /*1a830*/  LDL.LU.64 R28, [R1+0x88] ;  /* 0x00008800011c7983 */ /* 0x002ea80000300a00 */
[----:B------:R0:W-:Y:S04]  /*1a840*/  STL [R1+0x17ec], R26 ;  /* 0x0017ec1a01007387 */ /* 0x0001e80000100800 */
[----:B0-----:R-:W2:Y:S04]  /*1a850*/  LDL.LU.64 R26, [R1+0x19f8] ;  /* 0x0019f800011a7983 */ /* 0x001ea80000300a00 */
[----:B--2---:R-:W-:Y:S04]  /*1a860*/  STL [R1+0x17e4], R26 ;  /* 0x0017e41a01007387 */ /* 0x004fe80000100800 */
[----:B------:R-:W-:Y:S04]  /*1a870*/  STL [R1+0x17e0], R0 ;  /* 0x0017e00001007387 */ /* 0x000fe80000100800 */
[----:B------:R0:W-:Y:S04]  /*1a880*/  STL [R1+0x17d8], R27 ;  /* 0x0017d81b01007387 */ /* 0x0001e80000100800 */
[----:B0-----:R-:W2:Y:S02]  /*1a890*/  LDL.LU.64 R26, [R1+0xa0] ;  /* 0x0000a000011a7983 */ /* 0x001ea40000300a00 */
[----:B--2---:R-:W-:-:S02]  /*1a8a0*/  IMAD.MOV.U32 R0, RZ, RZ, R27 ;  /* 0x000000ffff007224 */ /* 0x004fc400078e001b */
[----:B------:R0:W-:Y:S04]  /*1a8b0*/  STL [R1+0x17dc], R26 ;  /* 0x0017dc1a01007387 */ /* 0x0001e80000100800 */
[----:B------:R-:W-:Y:S04]  /*1a8c0*/  STL [R1+0x17d4], R24 ;  /* 0x0017d41801007387 */ /* 0x000fe80000100800 */
[----:B------:R-:W-:Y:S04]  /*1a8d0*/  STL [R1+0x17d0], R0 ;  /* 0x0017d00001007387 */ /* 0x000fe80000100800 */
[----:B0-----:R-:W2:Y:S04]  /*1a8e0*/  LDL.LU.64 R26, [R1+0x68] ;  /* 0x00006800011a7983 */ /* 0x001ea80000300a00 */
[----:B------:R0:W-:Y:S04]  /*1a8f0*/  STL [R1+0x17c8], R25 ;  /* 0x0017c81901007387 */ /* 0x0001e80000100800 */
[----:B0-----:R-:W2:Y:S02]  /*1a900*/  LDL.LU.64 R24, [R1+0x98] ;  /* 0x0000980001187983 */ /* 0x001ea40000300a00 */
[----:B--2---:R-:W-:-:S02]  /*1a910*/  IMAD.MOV.U32 R0, RZ, RZ, R25 ;  /* 0x000000ffff007224 */ /* 0x004fc400078e0019 */
[----:B------:R-:W-:Y:S04]  /*1a920*/  STL [R1+0x17cc], R24 ;  /* 0x0017cc1801007387 */ /* 0x000fe80000100800 */
[----:B-----5:R-:W-:Y:S04]  /*1a930*/  STL [R1+0x17c4], R4 ;  /* 0x0017c40401007387 */ /* 0x020fe80000100800 */
[----:B------:R3:W-:Y:S04]  /*1a940*/  STL [R1+0x17c0], R0 ;  /* 0x0017c00001007387 */ /* 0x0007e80000100800 */
[----:B------:R0:W-:Y:S01]  /*1a950*/  STL [R1+0x17b8], R5 ;  /* 0x0017b80501007387 */ /* 0x0001e20000100800 */
[----:B---3--:R-:W-:-:S03]  /*1a960*/  IMAD.MOV.U32 R0, RZ, RZ, R7 ;  /* 0x000000ffff007224 */ /* 0x008fc600078e0007 */
[----:B0-----:R-:W2:Y:S04]  /*1a970*/  LDL.LU.64 R4, [R1+0x70] ;  /* 0x0000700001047983 */ /* 0x001ea80000300a00 */
[----:B------:R0:W-:Y:S04]  /*1a980*/  STL [R1+0x17bc], R6 ;  /* 0x0017bc0601007387 */ /* 0x0001e80000100800 */
[----:B------:R-:W3:Y:S04]  /*1a990*/  LDL.LU.64 R24, [R1+0x60] ;  /* 0x0000600001187983 */ /* 0x000ee80000300a00 */
[----:B0-----:R-:W5:Y:S04]  /*1a9a0*/  LDL.LU.64 R6, [R1+0x19f0] ;  /* 0x0019f00001067983 */ /* 0x001f680000300a00 */
[----:B-----5:R-:W-:Y:S04]  /*1a9b0*/  STL [R1+0x17b4], R6 ;  /* 0x0017b40601007387 */ /* 0x020fe80000100800 */
[----:B------:R-:W-:Y:S04]  /*1a9c0*/  STL [R1+0x17b0], R0 ;  /* 0x0017b00001007387 */ /* 0x000fe80000100800 */
[----:B------:R0:W-:Y:S04]  /*1a9d0*/  STL [R1+0x17a8], R7 ;  /* 0x0017a80701007387 */ /* 0x0001e80000100800 */
[----:B0-----:R-:W5:Y:S01]  /*1a9e0*/  LDL.LU.64 R6, [R1+0x78] ;  /* 0x0000780001067983 */ /* 0x001f620000300a00 */
[----:B------:R-:W-:-:S03]  /*1a9f0*/  IMAD.MOV.U32 R0, RZ, RZ, R29 ;  /* 0x000000ffff007224 */ /* 0x000fc600078e001d */
[----:B------:R0:W-:Y:S04]  /*1aa00*/  STL [R1+0x17ac], R28 ;  /* 0x0017ac1c01007387 */ /* 0x0001e80000100800 */
[----:B0-----:R-:W2:Y:S04]  /*1aa10*/  LDL.LU.64 R28, [R1+0x58] ;  /* 0x00005800011c7983 */ /* 0x001ea80000300a00 */
[----:B------:R0:W-:Y:S04]  /*1aa20*/  STL [R1+0x17a0], R0 ;  /* 0x0017a00001007387 */ /* 0x0001e80000100800 */
[----:B------:R-:W-:Y:S04]  /*1aa30*/  STL [R1+0x17a4], R8 ;  /* 0x0017a40801007387 */ /* 0x000fe80000100800 */
[----:B------:R-:W-:Y:S01]  /*1aa40*/  STL [R1+0x1798], R9 ;  /* 0x0017980901007387 */ /* 0x000fe20000100800 */
[----:B0-----:R-:W-:-:S03]  /*1aa50*/  IMAD.MOV.U32 R0, RZ, RZ, R3 ;  /* 0x000000ffff007224 */ /* 0x001fc600078e0003 */
[----:B------:R0:W-:Y:S04]  /*1aa60*/  STL [R1+0x179c], R2 ;  /* 0x00179c0201007387 */ /* 0x0001e80000100800 */
[----:B----4-:R-:W-:Y:S04]  /*1aa70*/  STL [R1+0x1794], R10 ;  /* 0x0017940a01007387 */ /* 0x010fe80000100800 */
[----:B------:R5:W-:Y:S04]  /*1aa80*/  STL [R1+0x1790], R0 ;  /* 0x0017900001007387 */ /* 0x000be80000100800 */
[----:B0-----:R-:W4:Y:S04]  /*1aa90*/  LDL.LU.64 R2, [R1+0x50] ;  /* 0x0000500001027983 */ /* 0x001f280000300a00 */
[----:B------:R-:W-:Y:S01]  /*1aaa0*/  STL [R1+0x1788], R11 ;  /* 0x0017880b01007387 */ /* 0x000fe20000100800 */
[----:B-----5:R-:W-:-:S03]  /*1aab0*/  IMAD.MOV.U32 R0, RZ, RZ, R7 ;  /* 0x000000ffff007224 */ /* 0x020fc600078e0007 */
[----:B------:R-:W-:Y:S04]  /*1aac0*/  STL [R1+0x178c], R6 ;  /* 0x00178c0601007387 */ /* 0x000fe80000100800 */
[----:B------:R-:W-:Y:S04]  /*1aad0*/  STL [R1+0x1784], R12 ;  /* 0x0017840c01007387 */ /* 0x000fe80000100800 */
[----:B------:R2:W-:Y:S04]  /*1aae0*/  STL [R1+0x1780], R0 ;  /* 0x0017800001007387 */ /* 0x0005e80000100800 */
[----:B------:R-:W-:Y:S01]  /*1aaf0*/  STL [R1+0x1778], R13 ;  /* 0x0017780d01007387 */ /* 0x000fe20000100800 */
[----:B--2---:R-:W-:-:S03]  /*1ab00*/  IMAD.MOV.U32 R0, RZ, RZ, R5 ;  /* 0x000000ffff007224 */ /* 0x004fc600078e0005 */
[----:B------:R-:W-:Y:S04]  /*1ab10*/  STL [R1+0x177c], R4 ;  /* 0x00177c0401007387 */ /* 0x000fe80000100800 */
[----:B------:R-:W-:Y:S04]  /*1ab20*/  STL [R1+0x1774], R14 ;  /* 0x0017740e01007387 */ /* 0x000fe80000100800 */
[----:B------:R0:W-:Y:S04]  /*1ab30*/  STL [R1+0x1770], R0 ;  /* 0x0017700001007387 */ /* 0x0001e80000100800 */
[----:B------:R1:W-:Y:S01]  /*1ab40*/  STL [R1+0x1768], R15 ;  /* 0x0017680f01007387 */ /* 0x0003e20000100800 */
[----:B0-----:R-:W-:-:S03]  /*1ab50*/  IMAD.MOV.U32 R0, RZ, RZ, R27 ;  /* 0x000000ffff007224 */ /* 0x001fc600078e001b */
[----:B-1----:R-:W2:Y:S04]  /*1ab60*/  LDL.LU.64 R14, [R1+0x160] ;  /* 0x00016000010e7983 */ /* 0x002ea80000300a00 */
[----:B------:R-:W5:Y:S04]  /*1ab70*/  LDL.LU.64 R4, [R1+0x168] ;  /* 0x0001680001047983 */ /* 0x000f680000300a00 */
[----:B------:R0:W-:Y:S04]  /*1ab80*/  STL [R1+0x176c], R26 ;  /* 0x00176c1a01007387 */ /* 0x0001e80000100800 */
[----:B0-----:R-:W2:Y:S04]  /*1ab90*/  LDL.LU.64 R26, [R1+0x170] ;  /* 0x00017000011a7983 */ /* 0x001ea80000300a00 */
[----:B------:R-:W-:Y:S04]  /*1aba0*/  STL [R1+0x1760], R0 ;  /* 0x0017600001007387 */ /* 0x000fe80000100800 */
[----:B------:R-:W-:Y:S04]  /*1abb0*/  STL [R1+0x1764], R16 ;  /* 0x0017641001007387 */ /* 0x000fe80000100800 */
[----:B------:R0:W-:Y:S04]  /*1abc0*/  STL [R1+0x1758], R17 ;  /* 0x0017581101007387 */ /* 0x0001e80000100800 */
[----:B0-----:R-:W2:Y:S04]  /*1abd0*/  LDL.LU.64 R16, [R1+0x158] ;  /* 0x0001580001107983 */ /* 0x001ea80000300a00 */
[----:B------:R-:W5:Y:S01]  /*1abe0*/  LDL.LU.64 R12, [R1+0x180] ;  /* 0x00018000010c7983 */ /* 0x000f620000300a00 */
[----:B---3--:R-:W-:-:S03]  /*1abf0*/  IMAD.MOV.U32 R0, RZ, RZ, R25 ;  /* 0x000000ffff007224 */ /* 0x008fc600078e0019 */
[----:B------:R-:W-:Y:S04]  /*1ac00*/  STL [R1+0x175c], R24 ;  /* 0x00175c1801007387 */ /* 0x000fe80000100800 */
[----:B------:R-:W3:Y:S04]  /*1ac10*/  LDL.LU.64 R10, [R1+0x188] ;  /* 0x00018800010a7983 */ /* 0x000ee80000300a00 */
[----:B------:R0:W-:Y:S04]  /*1ac20*/  STL [R1+0x1750], R0 ;  /* 0x0017500001007387 */ /* 0x0001e80000100800 */
[----:B------:R-:W-:Y:S04]  /*1ac30*/  STL [R1+0x1754], R18 ;  /* 0x0017541201007387 */ /* 0x000fe80000100800 */
[----:B------:R-:W-:Y:S04]  /*1ac40*/  STL [R1+0x1748], R19 ;  /* 0x0017481301007387 */ /* 0x000fe80000100800 */
[----:B------:R-:W3:Y:S01]  /*1ac50*/  LDL.LU.64 R6, [R1+0x190] ;  /* 0x0001900001067983 */ /* 0x000ee20000300a00 */
[----:B0-----:R-:W-:-:S03]  /*1ac60*/  IMAD.MOV.U32 R0, RZ, RZ, R29 ;  /* 0x000000ffff007224 */ /* 0x001fc600078e001d */
[----:B------:R0:W-:Y:S04]  /*1ac70*/  STL [R1+0x174c], R28 ;  /* 0x00174c1c01007387 */ /* 0x0001e80000100800 */
[----:B------:R-:W3:Y:S04]  /*1ac80*/  LDL.LU.64 R8, [R1+0x198] ;  /* 0x0001980001087983 */ /* 0x000ee80000300a00 */
[----:B------:R1:W-:Y:S04]  /*1ac90*/  STL [R1+0x1740], R0 ;  /* 0x0017400001007387 */ /* 0x0003e80000100800 */
[----:B------:R-:W-:Y:S04]  /*1aca0*/  STL [R1+0x1744], R20 ;  /* 0x0017441401007387 */ /* 0x000fe80000100800 */
[----:B------:R-:W-:Y:S04]  /*1acb0*/  STL [R1+0x1738], R21 ;  /* 0x0017381501007387 */ /* 0x000fe80000100800 */
[----:B------:R-:W3:Y:S04]  /*1acc0*/  LDL.LU.64 R24, [R1+0x1a8] ;  /* 0x0001a80001187983 */ /* 0x000ee80000300a00 */
[----:B----4-:R4:W-:Y:S04]  /*1acd0*/  STL [R1+0x173c], R2 ;  /* 0x00173c0201007387 */ /* 0x0109e80000100800 */
[----:B0-----:R-:W3:Y:S01]  /*1ace0*/  LDL.LU.64 R28, [R1+0x1b0] ;  /* 0x0001b000011c7983 */ /* 0x001ee20000300a00 */
[----:B-1----:R-:W-:-:S05]  /*1acf0*/  IMAD.MOV.U32 R0, RZ, RZ, R3 ;  /* 0x000000ffff007224 */ /* 0x002fca00078e0003 */
[----:B------:R0:W-:Y:S04]  /*1ad00*/  STL [R1+0x1730], R0 ;  /* 0x0017300001007387 */ /* 0x0001e80000100800 */
[----:B------:R-:W-:Y:S04]  /*1ad10*/  STL [R1+0x1734], R22 ;  /* 0x0017341601007387 */ /* 0x000fe80000100800 */
[----:B------:R-:W-:Y:S04]  /*1ad20*/  STL [R1+0x69c], R23 ;  /* 0x00069c1701007387 */ /* 0x000fe80000100800 */
[----:B----4-:R-:W4:Y:S04]  /*1ad30*/  LDL.LU.64 R2, [R1+0x1b8] ;  /* 0x0001b80001027983 */ /* 0x010f280000300a00 */
[----:B--2---:R1:W-:Y:S01]  /*1ad40*/  STL [R1+0x6a4], R16 ;  /* 0x0006a41001007387 */ /* 0x0043e20000100800 */
[----:B0-----:R-:W-:-:S03]  /*1ad50*/  IMAD.MOV.U32 R0, RZ, RZ, R17 ;  /* 0x000000ffff007224 */ /* 0x001fc600078e0011 */
[----:B-1----:R-:W2:Y:S04]  /*1ad60*/  LDL.LU.64 R16, [R1+0x1c0] ;  /* 0x0001c00001107983 */ /* 0x002ea80000300a00 */
[----:B------:R0:W-:Y:S04]  /*1ad70*/  STL [R1+0x6a0], R0 ;  /* 0x0006a00001007387 */ /* 0x0001e80000100800 */
[----:B------:R1:W-:Y:S01]  /*1ad80*/  STL [R1+0x6ac], R14 ;  /* 0x0006ac0e01007387 */ /* 0x0003e20000100800 */
[----:B0-----:R-:W-:-:S03]  /*1ad90*/  IMAD.MOV.U32 R0, RZ, RZ, R15 ;  /* 0x000000ffff007224 */ /* 0x001fc600078e000f */
[----:B-1----:R-:W2:Y:S04]  /*1ada0*/  LDL.LU.64 R14, [R1+0x1d0] ;  /* 0x0001d000010e7983 */ /* 0x002ea80000300a00 */
[----:B------:R0:W-:Y:S04]  /*1adb0*/  STL [R1+0x6a8], R0 ;  /* 0x0006a80001007387 */ /* 0x0001e80000100800 */
[----:B-----5:R1:W-:Y:S01]  /*1adc0*/  STL [R1+0x6b4], R4 ;  /* 0x0006b40401007387 */ /* 0x0203e20000100800 */
[----:B0-----:R-:W-:-:S03]  /*1add0*/  IMAD.MOV.U32 R0, RZ, RZ, R5 ;  /* 0x000000ffff007224 */ /* 0x001fc600078e0005 */
[----:B-1----:R-:W5:Y:S04]  /*1ade0*/  LDL.LU.64 R4, [R1+0x1d8] ;  /* 0x0001d80001047983 */ /* 0x002f680000300a00 */
[----:B------:R0:W-:Y:S04]  /*1adf0*/  STL [R1+0x6b0], R0 ;  /* 0x0006b00001007387 */ /* 0x0001e80000100800 */
[----:B------:R1:W-:Y:S01]  /*1ae00*/  STL [R1+0x6bc], R26 ;  /* 0x0006bc1a01007387 */ /* 0x0003e20000100800 */
[----:B0-----:R-:W-:-:S03]  /*1ae10*/  IMAD.MOV.U32 R0, RZ, RZ, R27 ;  /* 0x000000ffff007224 */ /* 0x001fc600078e001b */
[----:B-1----:R-:W5:Y:S04]  /*1ae20*/  LDL.LU.64 R26, [R1+0x1e0] ;  /* 0x0001e000011a7983 */ /* 0x002f680000300a00 */
[----:B------:R0:W-:Y:S04]  /*1ae30*/  STL [R1+0x6b8], R0 ;  /* 0x0006b80001007387 */ /* 0x0001e80000100800 */
[----:B------:R1:W-:Y:S01]  /*1ae40*/  STL [R1+0x6c4], R12 ;  /* 0x0006c40c01007387 */ /* 0x0003e20000100800 */
[----:B0-----:R-:W-:-:S03]  /*1ae50*/  IMAD.MOV.U32 R0, RZ, RZ, R13 ;  /* 0x000000ffff007224 */ /* 0x001fc600078e000d */
[----:B-1----:R-:W5:Y:S04]  /*1ae60*/  LDL.LU.64 R12, [R1+0x1e8] ;  /* 0x0001e800010c7983 */ /* 0x002f680000300a00 */
[----:B------:R0:W-:Y:S04]  /*1ae70*/  STL [R1+0x6c0], R0 ;  /* 0x0006c00001007387 */ /* 0x0001e80000100800 */
[----:B---3--:R1:W-:Y:S01]  /*1ae80*/  STL [R1+0x6cc], R10 ;  /* 0x0006cc0a01007387 */ /* 0x0083e20000100800 */
[----:B0-----:R-:W-:-:S03]  /*1ae90*/  IMAD.MOV.U32 R0, RZ, RZ, R11 ;  /* 0x000000ffff007224 */ /* 0x001fc600078e000b */
[----:B-1----:R-:W3:Y:S04]  /*1aea0*/  LDL.LU.64 R10, [R1+0x1f8] ;  /* 0x0001f800010a7983 */ /* 0x002ee80000300a00 */
[----:B------:R0:W-:Y:S04]  /*1aeb0*/  STL [R1+0x6c8], R0 ;  /* 0x0006c80001007387 */ /* 0x0001e80000100800 */
[----:B------:R1:W-:Y:S01]  /*1aec0*/  STL [R1+0x6d4], R6 ;  /* 0x0006d40601007387 */ /* 0x0003e20000100800 */
        /* <DEDUP_REMOVED lines=15> */
[----:B----4-:R1:W-:Y:S01]  /*1afc0*/  STL [R1+0x6f4], R2 ;  /* 0x0006f40201007387 */ /* 0x0103e20000100800 */
[----:B0-----:R-:W-:-:S03]  /*1afd0*/  IMAD.MOV.U32 R0, RZ, RZ, R3 ;  /* 0x000000ffff007224 */ /* 0x001fc600078e0003 */
[----:B-1----:R-:W4:Y:S04]  /*1afe0*/  LDL.LU.64 R2, [R1+0x228] ;  /* 0x0002280001027983 */ /* 0x002f280000300a00 */
[----:B------:R0:W-:Y:S04]  /*1aff0*/  STL [R1+0x6f0], R0 ;  /* 0x0006f00001007387 */ /* 0x0001e80000100800 */
        /* <DEDUP_REMOVED lines=1495> */
[----:B------:R2:W-:Y:S02]  /*20d70*/  STL [R1+0x12b4], R0 ;  /* 0x0012b40001007387 */ /* 0x0005e40000100800 */
[----:B--2---:R-:W-:Y:S02]  /*20d80*/  IMAD.MOV.U32 R0, RZ, RZ, R17 ;  /* 0x000000ffff007224 */ /* 0x004fe400078e0011 */
[----:B------:R0:W-:Y:S04]  /*20d90*/  STL [R1+0x12c0], R16 ;  /* 0x0012c01001007387 */ /* 0x0001e80000100800 */
[----:B0-----:R-:W2:Y:S04]  /*20da0*/  LDL.LU.64 R16, [R1+0x1318] ;  /* 0x0013180001107983 */ /* 0x001ea80000300a00 */
[----:B------:R0:W-:Y:S04]  /*20db0*/  STL [R1+0x12bc], R0 ;  /* 0x0012bc0001007387 */ /* 0x0001e80000100800 */
[----:B------:R-:W-:Y:S04]  /*20dc0*/  STL [R1+0x12c8], R14 ;  /* 0x0012c80e01007387 */ /* 0x000fe80000100800 */
[----:B------:R-:W2:Y:S01]  /*20dd0*/  LDL.LU.64 R18, [R1+0x1320] ;  /* 0x0013200001127983 */ /* 0x000ea20000300a00 */
[----:B0-----:R-:W-:-:S05]  /*20de0*/  IMAD.MOV.U32 R0, RZ, RZ, R15 ;  /* 0x000000ffff007224 */ /* 0x001fca00078e000f */
        /* <DEDUP_REMOVED lines=9> */
[----:B------:R-:W-:Y:S04]  /*20e80*/  STL [R1+0x12e0], R12 ;  /* 0x0012e00c01007387 */ /* 0x000fe80000100800 */
[----:B------:R-:W5:Y:S01]  /*20e90*/  LDL.LU.64 R14, [R1+0x1338] ;  /* 0x00133800010e7983 */ /* 0x000f620000300a00 */
[----:B0-----:R-:W-:-:S05]  /*20ea0*/  IMAD.MOV.U32 R0, RZ, RZ, R13 ;  /* 0x000000ffff007224 */ /* 0x001fca00078e000d */
        /* <DEDUP_REMOVED lines=9> */
[----:B------:R1:W-:Y:S04]  /*20f40*/  STL [R1+0x12f8], R8 ;  /* 0x0012f80801007387 */ /* 0x0003e80000100800 */
[----:B------:R-:W3:Y:S01]  /*20f50*/  LDL.LU.64 R12, [R1+0x240] ;  /* 0x00024000010c7983 */ /* 0x000ee20000300a00 */
[----:B0-----:R-:W-:-:S05]  /*20f60*/  IMAD.MOV.U32 R0, RZ, RZ, R9 ;  /* 0x000000ffff007224 */ /* 0x001fca00078e0009 */
[----:B------:R0:W-:Y:S04]  /*20f70*/  STL [R1+0x12f4], R0 ;  /* 0x0012f40001007387 */ /* 0x0001e80000100800 */
[----:B------:R-:W-:Y:S04]  /*20f80*/  STL [R1+0x1300], R24 ;  /* 0x0013001801007387 */ /* 0x000fe80000100800 */
[----:B-1----:R-:W3:Y:S01]  /*20f90*/  LDL.LU.64 R8, [R1+0x1358] ;  /* 0x0013580001087983 */ /* 0x002ee20000300a00 */
[----:B0-----:R-:W-:-:S05]  /*20fa0*/  IMAD.MOV.U32 R0, RZ, RZ, R25 ;  /* 0x000000ffff007224 */ /* 0x001fca00078e0019 */
[----:B------:R0:W-:Y:S04]  /*20fb0*/  STL [R1+0x12fc], R0 ;  /* 0x0012fc0001007387 */ /* 0x0001e80000100800 */
[----:B------:R1:W-:Y:S01]  /*20fc0*/  STL [R1+0x1308], R28 ;  /* 0x0013081c01007387 */ /* 0x0003e20000100800 */
[----:B0-----:R-:W-:-:S03]  /*20fd0*/  IMAD.MOV.U32 R0, RZ, RZ, R29 ;  /* 0x000000ffff007224 */ /* 0x001fc600078e001d */
[----:B-1----:R-:W3:Y:S04]  /*20fe0*/  LDL.LU.64 R28, [R1+0x1360] ;  /* 0x00136000011c7983 */ /* 0x002ee80000300a00 */
[----:B------:R0:W-:Y:S04]  /*20ff0*/  STL [R1+0x1304], R0 ;  /* 0x0013040001007387 */ /* 0x0001e80000100800 */
[----:B----4-:R-:W-:Y:S04]  /*21000*/  STL [R1+0x1310], R2 ;  /* 0x0013100201007387 */ /* 0x010fe80000100800 */
[----:B------:R-:W4:Y:S01]  /*21010*/  LDL.LU.64 R24, [R1+0x1368] ;  /* 0x0013680001187983 */ /* 0x000f220000300a00 */
[----:B0-----:R-:W-:-:S05]  /*21020*/  IMAD.MOV.U32 R0, RZ, RZ, R3 ;  /* 0x000000ffff007224 */ /* 0x001fca00078e0003 */
[----:B------:R0:W-:Y:S04]  /*21030*/  STL [R1+0x130c], R0 ;  /* 0x00130c0001007387 */ /* 0x0001e80000100800 */
[----:B--2---:R1:W-:Y:S01]  /*21040*/  STL [R1+0x1318], R16 ;  /* 0x0013181001007387 */ /* 0x0043e20000100800 */
[----:B0-----:R-:W-:-:S03]  /*21050*/  IMAD.MOV.U32 R0, RZ, RZ, R17 ;  /* 0x000000ffff007224 */ /* 0x001fc600078e0011 */
[----:B------:R-:W2:Y:S04]  /*21060*/  LDL.LU.64 R2, [R1+0x218] ;  /* 0x0002180001027983 */ /* 0x000ea80000300a00 */
[----:B------:R-:W-:Y:S04]  /*21070*/  STL [R1+0x1320], R18 ;  /* 0x0013201201007387 */ /* 0x000fe80000100800 */
[----:B------:R0:W-:Y:S04]  /*21080*/  STL [R1+0x1314], R0 ;  /* 0x0013140001007387 */ /* 0x0001e80000100800 */
[----:B-1----:R-:W2:Y:S01]  /*21090*/  LDL.LU.64 R16, [R1+0x1378] ;  /* 0x0013780001107983 */ /* 0x002ea20000300a00 */
[----:B0-----:R-:W-:-:S03]  /*210a0*/  IMAD.MOV.U32 R0, RZ, RZ, R19 ;  /* 0x000000ffff007224 */ /* 0x001fc600078e0013 */
[----:B-----5:R-:W-:Y:S04]  /*210b0*/  STL [R1+0x1328], R4 ;  /* 0x0013280401007387 */ /* 0x020fe80000100800 */
[----:B------:R0:W-:Y:S02]  /*210c0*/  STL [R1+0x131c], R0 ;  /* 0x00131c0001007387 */ /* 0x0001e40000100800 */
[----:B0-----:R-:W-:Y:S02]  /*210d0*/  IMAD.MOV.U32 R0, RZ, RZ, R5 ;  /* 0x000000ffff007224 */ /* 0x001fe400078e0005 */
[----:B------:R-:W5:Y:S04]  /*210e0*/  LDL.LU.64 R4, [R1+0x1380] ;  /* 0x0013800001047983 */ /* 0x000f680000300a00 */
        /* <DEDUP_REMOVED lines=31> */
[----:B--2---:R-:W-:Y:S04]  /*212e0*/  STL [R1+0x1370], R2 ;  /* 0x0013700201007387 */ /* 0x004fe80000100800 */
[----:B------:R0:W-:Y:S04]  /*212f0*/  STL [R1+0x1364], R0 ;  /* 0x0013640001007387 */ /* 0x0001e80000100800 */
[----:B-1----:R-:W2:Y:S01]  /*21300*/  LDL.LU.64 R24, [R1+0x13c0] ;  /* 0x0013c00001187983 */ /* 0x002ea20000300a00 */
[----:B0-----:R-:W-:-:S03]  /*21310*/  IMAD.MOV.U32 R0, RZ, RZ, R3 ;  /* 0x000000ffff007224 */ /* 0x001fc600078e0003 */
[----:B------:R-:W-:Y:S04]  /*21320*/  STL [R1+0x1378], R16 ;  /* 0x0013781001007387 */ /* 0x000fe80000100800 */
[----:B------:R0:W-:Y:S04]  /*21330*/  STL [R1+0x136c], R0 ;  /* 0x00136c0001007387 */ /* 0x0001e80000100800 */
[----:B------:R-:W4:Y:S04]  /*21340*/  LDL.LU.64 R2, [R1+0x13c8] ;  /* 0x0013c80001027983 */ /* 0x000f280000300a00 */
[----:B------:R-:W4:Y:S01]  /*21350*/  LDL.LU.64 R18, [R1+0x1a0] ;  /* 0x0001a00001127983 */ /* 0x000f220000300a00 */
        /* <DEDUP_REMOVED lines=13> */
[----:B------:R3:W-:Y:S02]  /*21430*/  STL [R1+0x138c], R0 ;  /* 0x00138c0001007387 */ /* 0x0007e40000100800 */
[----:B---3--:R-:W-:Y:S02]  /*21440*/  IMAD.MOV.U32 R0, RZ, RZ, R11 ;  /* 0x000000ffff007224 */ /* 0x008fe400078e000b */
[----:B------:R0:W-:Y:S04]  /*21450*/  STL [R1+0x1398], R10 ;  /* 0x0013980a01007387 */ /* 0x0001e80000100800 */
[----:B0-----:R-:W3:Y:S04]  /*21460*/  LDL.LU.64 R10, [R1+0x178] ;  /* 0x00017800010a7983 */ /* 0x001ee80000300a00 */
[----:B------:R0:W-:Y:S04]  /*21470*/  STL [R1+0x1394], R0 ;  /* 0x0013940001007387 */ /* 0x0001e80000100800 */
[----:B------:R1:W-:Y:S04]  /*21480*/  STL [R1+0x13a0], R6 ;  /* 0x0013a00601007387 */ /* 0x0003e80000100800 */
[----:B------:R-:W3:Y:S01]  /*21490*/  LDL.LU.64 R14, [R1+0x13f8] ;  /* 0x0013f800010e7983 */ /* 0x000ee20000300a00 */
[----:B0-----:R-:W-:-:S05]  /*214a0*/  IMAD.MOV.U32 R0, RZ, RZ, R7 ;  /* 0x000000ffff007224 */ /* 0x001fca00078e0007 */
[----:B------:R0:W-:Y:S04]  /*214b0*/  STL [R1+0x139c], R0 ;  /* 0x00139c0001007387 */ /* 0x0001e80000100800 */
[----:B------:R0:W-:Y:S04]  /*214c0*/  STL [R1+0x13a8], R12 ;  /* 0x0013a80c01007387 */ /* 0x0001e80000100800 */
[----:B-1----:R-:W3:Y:S01]  /*214d0*/  LDL.LU.64 R6, [R1+0x1400] ;  /* 0x0014000001067983 */ /* 0x002ee20000300a00 */
[----:B0-----:R-:W-:-:S03]  /*214e0*/  IMAD.MOV.U32 R0, RZ, RZ, R13 ;  /* 0x000000ffff007224 */ /* 0x001fc600078e000d */
[----:B------:R-:W-:Y:S04]  /*214f0*/  STL [R1+0x13b0], R8 ;  /* 0x0013b00801007387 */ /* 0x000fe80000100800 */
[----:B------:R0:W-:Y:S04]  /*21500*/  STL [R1+0x13a4], R0 ;  /* 0x0013a40001007387 */ /* 0x0001e80000100800 */
[----:B------:R-:W3:Y:S01]  /*21510*/  LDL.LU.64 R12, [R1+0x1408] ;  /* 0x00140800010c7983 */ /* 0x000ee20000300a00 */
[----:B0-----:R-:W-:-:S03]  /*21520*/  IMAD.MOV.U32 R0, RZ, RZ, R9 ;  /* 0x000000ffff007224 */ /* 0x001fc600078e0009 */
[----:B------:R-:W-:Y:S04]  /*21530*/  STL [R1+0x13b8], R28 ;  /* 0x0013b81c01007387 */ /* 0x000fe80000100800 */
[----:B------:R0:W-:Y:S04]  /*21540*/  STL [R1+0x13ac], R0 ;  /* 0x0013ac0001007387 */ /* 0x0001e80000100800 */
[----:B------:R-:W3:Y:S01]  /*21550*/  LDL.LU.64 R8, [R1+0x150] ;  /* 0x0001500001087983 */ /* 0x000ee20000300a00 */
[----:B0-----:R-:W-:-:S03]  /*21560*/  IMAD.MOV.U32 R0, RZ, RZ, R29 ;  /* 0x000000ffff007224 */ /* 0x001fc600078e001d */
[----:B------:R-:W3:Y:S04]  /*21570*/  LDL.LU.64 R28, [R1+0x1418] ;  /* 0x00141800011c7983 */ /* 0x000ee80000300a00 */
[----:B------:R2:W-:Y:S02]  /*21580*/  STL [R1+0x13b4], R0 ;  /* 0x0013b40001007387 */ /* 0x0005e40000100800 */
[----:B--2---:R-:W-:Y:S02]  /*21590*/  IMAD.MOV.U32 R0, RZ, RZ, R25 ;  /* 0x000000ffff007224 */ /* 0x004fe400078e0019 */
[----:B------:R0:W-:Y:S04]  /*215a0*/  STL [R1+0x13c0], R24 ;  /* 0x0013c01801007387 */ /* 0x0001e80000100800 */
[----:B0-----:R-:W2:Y:S04]  /*215b0*/  LDL.LU.64 R24, [R1+0x1420] ;  /* 0x0014200001187983 */ /* 0x001ea80000300a00 */
[----:B------:R0:W-:Y:S04]  /*215c0*/  STL [R1+0x13bc], R0 ;  /* 0x0013bc0001007387 */ /* 0x0001e80000100800 */
[----:B----4-:R1:W-:Y:S01]  /*215d0*/  STL [R1+0x13c8], R2 ;  /* 0x0013c80201007387 */ /* 0x0103e20000100800 */
[----:B0-----:R-:W-:-:S03]  /*215e0*/  IMAD.MOV.U32 R0, RZ, RZ, R3 ;  /* 0x000000ffff007224 */ /* 0x001fc600078e0003 */
[----:B------:R-:W-:Y:S04]  /*215f0*/  STL [R1+0x13d0], R18 ;  /* 0x0013d01201007387 */ /* 0x000fe80000100800 */
[----:B------:R0:W-:Y:S04]  /*21600*/  STL [R1+0x13c4], R0 ;  /* 0x0013c40001007387 */ /* 0x0001e80000100800 */
[----:B-1----:R-:W4:Y:S01]  /*21610*/  LDL.LU.64 R2, [R1+0x1428] ;  /* 0x0014280001027983 */ /* 0x002f220000300a00 */
        /* <DEDUP_REMOVED lines=18> */
[----:B------:R-:W-:Y:S01]  /*21740*/  STL [R1+0x13f8], R14 ;  /* 0x0013f80e01007387 */ /* 0x000fe20000100800 */
[----:B0-----:R-:W-:-:S03]  /*21750*/  IMAD.MOV.U32 R0, RZ, RZ, R15 ;  /* 0x000000ffff007224 */ /* 0x001fc600078e000f */
[----:B------:R-:W-:Y:S04]  /*21760*/  STL [R1+0x1400], R6 ;  /* 0x0014000601007387 */ /* 0x000fe80000100800 */
[----:B------:R0:W-:Y:S02]  /*21770*/  STL [R1+0x13f4], R0 ;  /* 0x0013f40001007387 */ /* 0x0001e40000100800 */
[----:B0-----:R-:W-:Y:S02]  /*21780*/  IMAD.MOV.U32 R0, RZ, RZ, R7 ;  /* 0x000000ffff007224 */ /* 0x001fe400078e0007 */
[----:B------:R-:W3:Y:S04]  /*21790*/  LDL.LU.64 R6, [R1+0x140] ;  /* 0x0001400001067983 */ /* 0x000ee80000300a00 */
[----:B------:R0:W-:Y:S04]  /*217a0*/  STL [R1+0x13fc], R0 ;  /* 0x0013fc0001007387 */ /* 0x0001e80000100800 */
[----:B------:R-:W-:Y:S04]  /*217b0*/  STL [R1+0x1408], R12 ;  /* 0x0014080c01007387 */ /* 0x000fe80000100800 */
[----:B------:R-:W3:Y:S01]  /*217c0*/  LDL.LU.64 R14, [R1+0x1458] ;  /* 0x00145800010e7983 */ /* 0x000ee20000300a00 */
[----:B0-----:R-:W-:-:S03]  /*217d0*/  IMAD.MOV.U32 R0, RZ, RZ, R13 ;  /* 0x000000ffff007224 */ /* 0x001fc600078e000d */
[----:B------:R-:W-:Y:S04]  /*217e0*/  STL [R1+0x1410], R8 ;  /* 0x0014100801007387 */ /* 0x000fe80000100800 */
[----:B------:R0:W-:Y:S04]  /*217f0*/  STL [R1+0x1404], R0 ;  /* 0x0014040001007387 */ /* 0x0001e80000100800 */
[----:B0-----:R-:W0:Y:S01]  /*21800*/  S2R R0, SR_TID.X ;  /* 0x0000000000007919 */ /* 0x001e220000002100 */
[----:B------:R-:W-:-:S03]  /*21810*/  IMAD.MOV.U32 R8, RZ, RZ, R9 ;  /* 0x000000ffff087224 */ /* 0x000fc600078e0009 */
[----:B------:R-:W-:Y:S04]  /*21820*/  STL [R1+0x1418], R28 ;  /* 0x0014181c01007387 */ /* 0x000fe80000100800 */
[----:B------:R1:W-:Y:S04]  /*21830*/  STL [R1+0x140c], R8 ;  /* 0x00140c0801007387 */ /* 0x0003e80000100800 */
[----:B------:R-:W3:Y:S01]  /*21840*/  LDL.LU.64 R12, [R1+0x1460] ;  /* 0x00146000010c7983 */ /* 0x000ee20000300a00 */
[----:B-1----:R-:W-:Y:S01]  /*21850*/  IMAD.MOV.U32 R8, RZ, RZ, R29 ;  /* 0x000000ffff087224 */ /* 0x002fe200078e001d */
[----:B0-----:R-:W-:-:S04]  /*21860*/  SHF.R.U32.HI R0, RZ, 0x5, R0 ;  /* 0x00000005ff007819 */ /* 0x001fc80000011600 */
[----:B------:R-:W-:-:S04]  /*21870*/  SGXT.U32 R0, R0, 0x2 ;  /* 0x000000020000781a */ /* 0x000fc80000000000 */
[----:B------:R-:W-:Y:S01]  /*21880*/  LOP3.LUT R0, R0, 0xfc, RZ, 0xfc, !PT ;  /* 0x000000fc00007812 */ /* 0x000fe200078efcff */
[----:B--2---:R-:W-:Y:S04]  /*21890*/  STL [R1+0x1420], R24 ;  /* 0x0014201801007387 */ /* 0x004fe80000100800 */
[----:B------:R0:W-:Y:S04]  /*218a0*/  STL [R1+0x1414], R8 ;  /* 0x0014140801007387 */ /* 0x0001e80000100800 */
[----:B------:R-:W2:Y:S01]  /*218b0*/  LDL.LU.64 R28, [R1+0x1468] ;  /* 0x00146800011c7983 */ /* 0x000ea20000300a00 */
[----:B0-----:R-:W-:-:S02]  /*218c0*/  IMAD.MOV.U32 R8, RZ, RZ, R25 ;  /* 0x000000ffff087224 */ /* 0x001fc400078e0019 */
[----:B------:R-:W-:Y:S01]  /*218d0*/  IMAD R24, R0, c[0x0][0x188], RZ ;  /* 0x0000620000187a24 */ /* 0x000fe200078e02ff */
[----:B----4-:R0:W-:Y:S04]  /*218e0*/  STL [R1+0x1428], R2 ;  /* 0x0014280201007387 */ /* 0x0101e80000100800 */
[----:B------:R1:W-:Y:S01]  /*218f0*/  STL [R1+0x141c], R8 ;  /* 0x00141c0801007387 */ /* 0x0003e20000100800 */
[----:B0-----:R-:W-:-:S03]  /*21900*/  IMAD.MOV.U32 R2, RZ, RZ, R3 ;  /* 0x000000ffff027224 */ /* 0x001fc600078e0003 */
[----:B-1----:R-:W4:Y:S04]  /*21910*/  LDL.LU.64 R8, [R1+0x138] ;  /* 0x0001380001087983 */ /* 0x002f280000300a00 */
[----:B------:R-:W-:Y:S01]  /*21920*/  STL [R1+0x1424], R2 ;  /* 0x0014240201007387 */ /* 0x000fe20000100800 */
[----:B-----5:R-:W-:-:S03]  /*21930*/  IMAD.MOV.U32 R0, RZ, RZ, R5 ;  /* 0x000000ffff007224 */ /* 0x020fc600078e0005 */
[----:B------:R0:W-:Y:S04]  /*21940*/  STL [R1+0x1430], R4 ;  /* 0x0014300401007387 */ /* 0x0001e80000100800 */
[----:B0-----:R-:W5:Y:S04]  /*21950*/  LDL.LU.64 R4, [R1+0x1478] ;  /* 0x0014780001047983 */ /* 0x001f680000300a00 */
[----:B------:R0:W-:Y:S04]  /*21960*/  STL [R1+0x142c], R0 ;  /* 0x00142c0001007387 */ /* 0x0001e80000100800 */
[----:B------:R-:W-:Y:S01]  /*21970*/  STL [R1+0x1438], R26 ;  /* 0x0014381a01007387 */ /* 0x000fe20000100800 */
[----:B0-----:R-:W-:-:S05]  /*21980*/  IMAD.MOV.U32 R0, RZ, RZ, R27 ;  /* 0x000000ffff007224 */ /* 0x001fca00078e001b */
[----:B------:R0:W-:Y:S04]  /*21990*/  STL [R1+0x1434], R0 ;  /* 0x0014340001007387 */ /* 0x0001e80000100800 */
[----:B------:R1:W-:Y:S01]  /*219a0*/  STL [R1+0x1440], R16 ;  /* 0x0014401001007387 */ /* 0x0003e20000100800 */
[----:B0-----:R-:W-:-:S03]  /*219b0*/  IMAD.MOV.U32 R0, RZ, RZ, R17 ;  /* 0x000000ffff007224 */ /* 0x001fc600078e0011 */
[----:B------:R-:W5:Y:S04]  /*219c0*/  LDL.LU.64 R18, [R1+0x1480] ;  /* 0x0014800001127983 */ /* 0x000f680000300a00 */
[----:B---3--:R-:W-:Y:S04]  /*219d0*/  STL [R1+0x1448], R10 ;  /* 0x0014480a01007387 */ /* 0x008fe80000100800 */
[----:B------:R0:W-:Y:S04]  /*219e0*/  STL [R1+0x143c], R0 ;  /* 0x00143c0001007387 */ /* 0x0001e80000100800 */
[----:B-1----:R-:W3:Y:S01]  /*219f0*/  LDL.LU.64 R16, [R1+0x1488] ;  /* 0x0014880001107983 */ /* 0x002ee20000300a00 */
[----:B0-----:R-:W-:-:S03]  /*21a00*/  IMAD.MOV.U32 R0, RZ, RZ, R11 ;  /* 0x000000ffff007224 */ /* 0x001fc600078e000b */
[----:B------:R-:W3:Y:S04]  /*21a10*/  LDL.LU.64 R10, [R1+0x130] ;  /* 0x00013000010a7983 */ /* 0x000ee80000300a00 */
[----:B------:R0:W-:Y:S02]  /*21a20*/  STL [R1+0x1444], R0 ;  /* 0x0014440001007387 */ /* 0x0001e40000100800 */
[----:B0-----:R-:W-:Y:S02]  /*21a30*/  IMAD.MOV.U32 R0, RZ, RZ, R7 ;  /* 0x000000ffff007224 */ /* 0x001fe400078e0007 */
[----:B------:R0:W-:Y:S04]  /*21a40*/  STL [R1+0x1450], R6 ;  /* 0x0014500601007387 */ /* 0x0001e80000100800 */
[----:B------:R-:W-:Y:S04]  /*21a50*/  STL [R1+0x1458], R14 ;  /* 0x0014580e01007387 */ /* 0x000fe80000100800 */
[----:B------:R1:W-:Y:S04]  /*21a60*/  STL [R1+0x144c], R0 ;  /* 0x00144c0001007387 */ /* 0x0003e80000100800 */
[----:B0-----:R-:W3:Y:S01]  /*21a70*/  LDL.LU.64 R6, [R1+0x1498] ;  /* 0x0014980001067983 */ /* 0x001ee20000300a00 */
[----:B------:R-:W-:-:S04]  /*21a80*/  IMAD.MOV R3, RZ, RZ, -c[0x0][0x188] ;  /* 0x80006200ff037624 */ /* 0x000fc800078e02ff */
[C---:B------:R-:W-:Y:S02]  /*21a90*/  IMAD R27, R3.reuse, 0x4, R24 ;  /* 0x00000004031b7824 */ /* 0x040fe400078e0218 */
[----:B-1----:R-:W-:Y:S02]  /*21aa0*/  IMAD.MOV.U32 R0, RZ, RZ, R15 ;  /* 0x000000ffff007224 */ /* 0x002fe400078e000f */
[----:B------:R-:W-:-:S05]  /*21ab0*/  IMAD R25, R3, 0x4, R27 ;  /* 0x0000000403197824 */ /* 0x000fca00078e021b */
[----:B------:R-:W-:Y:S04]  /*21ac0*/  STL.64 [R1+0x19d0], R24 ;  /* 0x0019d01801007387 */ /* 0x000fe80000100a00 */
[----:B------:R0:W-:Y:S01]  /*21ad0*/  STL [R1+0x1454], R0 ;  /* 0x0014540001007387 */ /* 0x0001e20000100800 */
[----:B------:R-:W-:Y:S02]  /*21ae0*/  IMAD R26, R3, 0x4, R25 ;  /* 0x00000004031a7824 */ /* 0x000fe400078e0219 */
[----:B0-----:R-:W-:Y:S01]  /*21af0*/  IMAD.MOV.U32 R0, RZ, RZ, R13 ;  /* 0x000000ffff007224 */ /* 0x001fe200078e000d */
[----:B------:R0:W-:Y:S04]  /*21b00*/  STL [R1+0x1460], R12 ;  /* 0x0014600c01007387 */ /* 0x0001e80000100800 */
[----:B------:R-:W3:Y:S04]  /*21b10*/  LDL.LU.64 R20, [R1+0x14a0] ;  /* 0x0014a00001147983 */ /* 0x000ee80000300a00 */
[----:B--2---:R-:W-:Y:S04]  /*21b20*/  STL [R1+0x1468], R28 ;  /* 0x0014681c01007387 */ /* 0x004fe80000100800 */
[----:B------:R1:W-:Y:S04]  /*21b30*/  STL [R1+0x145c], R0 ;  /* 0x00145c0001007387 */ /* 0x0003e80000100800 */
[----:B0-----:R-:W2:Y:S04]  /*21b40*/  LDL.LU.64 R12, [R1+0x14a8] ;  /* 0x0014a800010c7983 */ /* 0x001ea80000300a00 */
[----:B------:R-:W2:Y:S01]  /*21b50*/  LDL.LU.64 R14, [R1+0x128] ;  /* 0x00012800010e7983 */ /* 0x000ea20000300a00 */
[----:B-1----:R-:W-:-:S05]  /*21b60*/  IMAD.MOV.U32 R0, RZ, RZ, R29 ;  /* 0x000000ffff007224 */ /* 0x002fca00078e001d */
[----:B------:R4:W-:Y:S04]  /*21b70*/  STL [R1+0x1464], R0 ;  /* 0x0014640001007387 */ /* 0x0009e80000100800 */
[----:B------:R-:W-:Y:S01]  /*21b80*/  STL.64 [R1+0x19d8], R26 ;  /* 0x0019d81a01007387 */ /* 0x000fe20000100a00 */
[----:B----4-:R-:W-:-:S03]  /*21b90*/  IMAD.MOV.U32 R0, RZ, RZ, R9 ;  /* 0x000000ffff007224 */ /* 0x010fc600078e0009 */
[----:B------:R0:W-:Y:S01]  /*21ba0*/  STL [R1+0x1470], R8 ;  /* 0x0014700801007387 */ /* 0x0001e20000100800 */
[----:B------:R-:W-:-:S03]  /*21bb0*/  IMAD R28, R3, 0x4, R26 ;  /* 0x00000004031c7824 */ /* 0x000fc600078e021a */
[----:B0-----:R-:W4:Y:S04]  /*21bc0*/  LDL.LU.64 R8, [R1+0x14b8] ;  /* 0x0014b80001087983 */ /* 0x001f280000300a00 */
[----:B------:R5:W-:Y:S02]  /*21bd0*/  STL [R1+0x146c], R0 ;  /* 0x00146c0001007387 */ /* 0x000be40000100800 */
[----:B-----5:R-:W-:Y:S02]  /*21be0*/  IMAD.MOV.U32 R0, RZ, RZ, R5 ;  /* 0x000000ffff007224 */ /* 0x020fe400078e0005 */
[----:B------:R-:W-:Y:S04]  /*21bf0*/  STL [R1+0x1478], R4 ;  /* 0x0014780401007387 */ /* 0x000fe80000100800 */
[----:B------:R-:W5:Y:S04]  /*21c00*/  LDL.LU.64 R26, [R1+0x14c0] ;  /* 0x0014c000011a7983 */ /* 0x000f680000300a00 */
[----:B------:R0:W-:Y:S04]  /*21c10*/  STL [R1+0x1474], R0 ;  /* 0x0014740001007387 */ /* 0x0001e80000100800 */
[----:B------:R-:W-:Y:S01]  /*21c20*/  STL [R1+0x19e0], R28 ;  /* 0x0019e01c01007387 */ /* 0x000fe20000100800 */
[----:B0-----:R-:W-:-:S03]  /*21c30*/  IMAD.MOV.U32 R0, RZ, RZ, R19 ;  /* 0x000000ffff007224 */ /* 0x001fc600078e0013 */
[----:B------:R-:W-:Y:S04]  /*21c40*/  STL [R1+0x1480], R18 ;  /* 0x0014801201007387 */ /* 0x000fe80000100800 */
[----:B------:R-:W5:Y:S04]  /*21c50*/  LDL.LU.64 R24, [R1+0x14c8] ;  /* 0x0014c80001187983 */ /* 0x000f680000300a00 */
[----:B------:R3:W-:Y:S02]  /*21c60*/  STL [R1+0x147c], R0 ;  /* 0x00147c0001007387 */ /* 0x0007e40000100800 */
[----:B---3--:R-:W-:-:S02]  /*21c70*/  IMAD.MOV.U32 R0, RZ, RZ, R17 ;  /* 0x000000ffff007224 */ /* 0x008fc400078e0011 */
[----:B------:R0:W-:Y:S04]  /*21c80*/  STL [R1+0x1488], R16 ;  /* 0x0014881001007387 */ /* 0x0001e80000100800 */
[----:B------:R1:W-:Y:S04]  /*21c90*/  STL [R1+0x1484], R0 ;  /* 0x0014840001007387 */ /* 0x0003e80000100800 */
[----:B------:R3:W-:Y:S04]  /*21ca0*/  STL [R1+0x1490], R10 ;  /* 0x0014900a01007387 */ /* 0x0007e80000100800 */
[----:B0-----:R-:W5:Y:S01]  /*21cb0*/  LDL.LU.64 R16, [R1+0x120] ;  /* 0x0001200001107983 */ /* 0x001f620000300a00 */
[----:B-1----:R-:W-:-:S03]  /*21cc0*/  IMAD.MOV.U32 R0, RZ, RZ, R11 ;  /* 0x000000ffff007224 */ /* 0x002fc600078e000b */
[----:B---3--:R-:W3:Y:S04]  /*21cd0*/  LDL.LU.64 R10, [R1+0x14d8] ;  /* 0x0014d800010a7983 */ /* 0x008ee80000300a00 */
[----:B------:R0:W-:Y:S04]  /*21ce0*/  STL [R1+0x148c], R0 ;  /* 0x00148c0001007387 */ /* 0x0001e80000100800 */
[----:B------:R1:W-:Y:S04]  /*21cf0*/  STL [R1+0x1498], R6 ;  /* 0x0014980601007387 */ /* 0x0003e80000100800 */
[----:B------:R-:W3:Y:S01]  /*21d00*/  LDL.LU.64 R22, [R1+0x14e0] ;  /* 0x0014e00001167983 */ /* 0x000ee20000300a00 */
[----:B------:R-:W-:-:S02]  /*21d10*/  IMAD R4, R3, 0x4, R28 ;  /* 0x0000000403047824 */ /* 0x000fc400078e021c */
[----:B0-----:R-:W-:Y:S02]  /*21d20*/  IMAD.MOV.U32 R0, RZ, RZ, R7 ;  /* 0x000000ffff007224 */ /* 0x001fe400078e0007 */
[----:B------:R-:W-:-:S03]  /*21d30*/  IMAD R5, R3, 0x4, R4 ;  /* 0x0000000403057824 */ /* 0x000fc600078e0204 */
[----:B------:R0:W-:Y:S04]  /*21d40*/  STL [R1+0x1494], R0 ;  /* 0x0014940001007387 */ /* 0x0001e80000100800 */
[----:B------:R-:W-:Y:S01]  /*21d50*/  STL.64 [R1+0x19e8], R4 ;  /* 0x0019e80401007387 */ /* 0x000fe20000100a00 */
[----:B-1----:R-:W-:-:S03]  /*21d60*/  IMAD R6, R3, 0x4, R5 ;  /* 0x0000000403067824 */ /* 0x002fc600078e0205 */
[----:B------:R1:W-:Y:S01]  /*21d70*/  STL [R1+0x14a0], R20 ;  /* 0x0014a01401007387 */ /* 0x0003e20000100800 */
[----:B0-----:R-:W-:-:S03]  /*21d80*/  IMAD.MOV.U32 R0, RZ, RZ, R21 ;  /* 0x000000ffff007224 */ /* 0x001fc600078e0015 */
[----:B------:R-:W3:Y:S04]  /*21d90*/  LDL.LU.64 R18, [R1+0x14e8] ;  /* 0x0014e80001127983 */ /* 0x000ee80000300a00 */
[----:B--2---:R-:W-:Y:S04]  /*21da0*/  STL [R1+0x14a8], R12 ;  /* 0x0014a80c01007387 */ /* 0x004fe80000100800 */
[----:B------:R0:W-:Y:S04]  /*21db0*/  STL [R1+0x149c], R0 ;  /* 0x00149c0001007387 */ /* 0x0001e80000100800 */
[----:B-1----:R-:W2:Y:S01]  /*21dc0*/  LDL.LU.64 R20, [R1+0x118] ;  /* 0x0001180001147983 */ /* 0x002ea20000300a00 */
[----:B0-----:R-:W-:-:S05]  /*21dd0*/  IMAD.MOV.U32 R0, RZ, RZ, R13 ;  /* 0x000000ffff007224 */ /* 0x001fca00078e000d */
[----:B------:R0:W-:Y:S04]  /*21de0*/  STL [R1+0x14a4], R0 ;  /* 0x0014a40001007387 */ /* 0x0001e80000100800 */
[----:B------:R-:W-:Y:S04]  /*21df0*/  STL [R1+0x14b0], R14 ;  /* 0x0014b00e01007387 */ /* 0x000fe80000100800 */
[----:B------:R-:W2:Y:S01]  /*21e00*/  LDL.LU.64 R12, [R1+0x14f8] ;  /* 0x0014f800010c7983 */ /* 0x000ea20000300a00 */
[----:B0-----:R-:W-:Y:S02]  /*21e10*/  IMAD.MOV.U32 R0, RZ, RZ, R15 ;  /* 0x000000ffff007224 */ /* 0x001fe400078e000f */
[----:B----4-:R-:W-:Y:S01]  /*21e20*/  IMAD.MOV.U32 R2, RZ, RZ, R9 ;  /* 0x000000ffff027224 */ /* 0x010fe200078e0009 */
[----:B------:R-:W-:Y:S04]  /*21e30*/  STL [R1+0x14b8], R8 ;  /* 0x0014b80801007387 */ /* 0x000fe80000100800 */
[----:B------:R0:W-:Y:S04]  /*21e40*/  STL [R1+0x14ac], R0 ;  /* 0x0014ac0001007387 */ /* 0x0001e80000100800 */
[----:B------:R-:W4:Y:S04]  /*21e50*/  LDL.LU.64 R4, [R1+0x1500] ;  /* 0x0015000001047983 */ /* 0x000f280000300a00 */
[----:B0-----:R-:W4:Y:S04]  /*21e60*/  LDL R0, [R1+0x18c8] ;  /* 0x0018c80001007983 */ /* 0x001f280000100800 */
[----:B------:R0:W-:Y:S04]  /*21e70*/  STL [R1+0x14b4], R2 ;  /* 0x0014b40201007387 */ /* 0x0001e80000100800 */
[----:B-----5:R1:W-:Y:S01]  /*21e80*/  STL [R1+0x14c0], R26 ;  /* 0x0014c01a01007387 */ /* 0x0203e20000100800 */
[----:B0-----:R-:W-:-:S03]  /*21e90*/  IMAD.MOV.U32 R2, RZ, RZ, R27 ;  /* 0x000000ffff027224 */ /* 0x001fc600078e001b */
[----:B------:R-:W5:Y:S04]  /*21ea0*/  LDL.LU.64 R14, [R1+0x1508] ;  /* 0x00150800010e7983 */ /* 0x000f680000300a00 */
[----:B------:R-:W-:Y:S04]  /*21eb0*/  STL [R1+0x14c8], R24 ;  /* 0x0014c81801007387 */ /* 0x000fe80000100800 */
[----:B------:R0:W-:Y:S04]  /*21ec0*/  STL [R1+0x14bc], R2 ;  /* 0x0014bc0201007387 */ /* 0x0001e80000100800 */
[----:B------:R-:W5:Y:S04]  /*21ed0*/  LDL.LU.64 R28, [R1+0x110] ;  /* 0x00011000011c7983 */ /* 0x000f680000300a00 */
[----:B-1----:R-:W5:Y:S01]  /*21ee0*/  LDL.LU.64 R26, [R1+0x1518] ;  /* 0x00151800011a7983 */ /* 0x002f620000300a00 */
[----:B0-----:R-:W-:-:S05]  /*21ef0*/  IMAD.MOV.U32 R2, RZ, RZ, R25 ;  /* 0x000000ffff027224 */ /* 0x001fca00078e0019 */
[----:B------:R0:W-:Y:S02]  /*21f00*/  STL [R1+0x14c4], R2 ;  /* 0x0014c40201007387 */ /* 0x0001e40000100800 */
[----:B0-----:R-:W-:Y:S02]  /*21f10*/  IMAD.MOV.U32 R2, RZ, RZ, R17 ;  /* 0x000000ffff027224 */ /* 0x001fe400078e0011 */
[----:B------:R0:W-:Y:S04]  /*21f20*/  STL [R1+0x14d0], R16 ;  /* 0x0014d01001007387 */ /* 0x0001e80000100800 */
[----:B---3--:R-:W-:Y:S04]  /*21f30*/  STL [R1+0x14d8], R10 ;  /* 0x0014d80a01007387 */ /* 0x008fe80000100800 */
[----:B------:R1:W-:Y:S04]  /*21f40*/  STL [R1+0x14cc], R2 ;  /* 0x0014cc0201007387 */ /* 0x0003e80000100800 */
[----:B0-----:R-:W3:Y:S01]  /*21f50*/  LDL.LU.64 R16, [R1+0x1520] ;  /* 0x0015200001107983 */ /* 0x001ee20000300a00 */
[----:B-1----:R-:W-:-:S05]  /*21f60*/  IMAD.MOV.U32 R2, RZ, RZ, R11 ;  /* 0x000000ffff027224 */ /* 0x002fca00078e000b */
[----:B------:R0:W-:Y:S04]  /*21f70*/  STL [R1+0x14d4], R2 ;  /* 0x0014d40201007387 */ /* 0x0001e80000100800 */
[----:B------:R1:W-:Y:S04]  /*21f80*/  STL [R1+0x14e0], R22 ;  /* 0x0014e01601007387 */ /* 0x0003e80000100800 */
[----:B------:R-:W3:Y:S01]  /*21f90*/  LDL.LU.64 R24, [R1+0x1528] ;  /* 0x0015280001187983 */ /* 0x000ee20000300a00 */
[----:B0-----:R-:W-:-:S03]  /*21fa0*/  IMAD.MOV.U32 R2, RZ, RZ, R23 ;  /* 0x000000ffff027224 */ /* 0x001fc600078e0017 */
[----:B------:R-:W-:Y:S04]  /*21fb0*/  STL [R1+0x14e8], R18 ;  /* 0x0014e81201007387 */ /* 0x000fe80000100800 */
[----:B------:R0:W-:Y:S04]  /*21fc0*/  STL [R1+0x14dc], R2 ;  /* 0x0014dc0201007387 */ /* 0x0001e80000100800 */
[----:B-1----:R-:W3:Y:S01]  /*21fd0*/  LDL.LU.64 R22, [R1+0x108] ;  /* 0x0001080001167983 */ /* 0x002ee20000300a00 */
[----:B0-----:R-:W-:-:S03]  /*21fe0*/  IMAD.MOV.U32 R2, RZ, RZ, R19 ;  /* 0x000000ffff027224 */ /* 0x001fc600078e0013 */
[----:B------:R-:W3:Y:S04]  /*21ff0*/  LDL.LU.64 R18, [R1+0x1538] ;  /* 0x0015380001127983 */ /* 0x000ee80000300a00 */
[----:B------:R2:W-:Y:S02]  /*22000*/  STL [R1+0x14e4], R2 ;  /* 0x0014e40201007387 */ /* 0x0005e40000100800 */
[----:B--2---:R-:W-:Y:S02]  /*22010*/  IMAD.MOV.U32 R2, RZ, RZ, R21 ;  /* 0x000000ffff027224 */ /* 0x004fe400078e0015 */
[----:B------:R0:W-:Y:S04]  /*22020*/  STL [R1+0x14f0], R20 ;  /* 0x0014f01401007387 */ /* 0x0001e80000100800 */
[----:B------:R-:W-:Y:S04]  /*22030*/  STL [R1+0x14f8], R12 ;  /* 0x0014f80c01007387 */ /* 0x000fe80000100800 */
[----:B------:R1:W-:Y:S04]  /*22040*/  STL [R1+0x14ec], R2 ;  /* 0x0014ec0201007387 */ /* 0x0003e80000100800 */
[----:B0-----:R-:W2:Y:S01]  /*22050*/  LDL.LU.64 R20, [R1+0x1540] ;  /* 0x0015400001147983 */ /* 0x001ea20000300a00 */
[----:B-1----:R-:W-:-:S05]  /*22060*/  IMAD.MOV.U32 R2, RZ, RZ, R13 ;  /* 0x000000ffff027224 */ /* 0x002fca00078e000d */
[----:B------:R0:W-:Y:S01]  /*22070*/  STL [R1+0x14f4], R2 ;  /* 0x0014f40201007387 */ /* 0x0001e20000100800 */
[----:B----4-:R-:W-:-:S03]  /*22080*/  ISETP.GE.AND P1, PT, R0, RZ, PT ;  /* 0x000000ff0000720c */ /* 0x010fc60003f26270 */
[----:B------:R1:W-:Y:S01]  /*22090*/  STL [R1+0x1500], R4 ;  /* 0x0015000401007387 */ /* 0x0003e20000100800 */
[----:B0-----:R-:W-:-:S03]  /*220a0*/  IMAD.MOV.U32 R2, RZ, RZ, R5 ;  /* 0x000000ffff027224 */ /* 0x001fc600078e0005 */
[----:B-1----:R-:W4:Y:S01]  /*220b0*/  LDL.LU.64 R4, [R1+0x19e8] ;  /* 0x0019e80001047983 */ /* 0x002f220000300a00 */
[----:B-----5:R-:W-:-:S03]  /*220c0*/  IMAD.MOV.U32 R0, RZ, RZ, R15 ;  /* 0x000000ffff007224 */ /* 0x020fc600078e000f */
[----:B------:R-:W-:Y:S04]  /*220d0*/  STL [R1+0x14fc], R2 ;  /* 0x0014fc0201007387 */ /* 0x000fe80000100800 */
[----:B------:R-:W-:Y:S04]  /*220e0*/  STL [R1+0x1508], R14 ;  /* 0x0015080e01007387 */ /* 0x000fe80000100800 */
[----:B------:R0:W-:Y:S02]  /*220f0*/  STL [R1+0x1504], R0 ;  /* 0x0015040001007387 */ /* 0x0001e40000100800 */
[----:B0-----:R-:W-:-:S02]  /*22100*/  IMAD.MOV.U32 R0, RZ, RZ, R29 ;  /* 0x000000ffff007224 */ /* 0x001fc400078e001d */
[----:B------:R0:W-:Y:S01]  /*22110*/  STL [R1+0x1510], R28 ;  /* 0x0015101c01007387 */ /* 0x0001e20000100800 */
[----:B------:R-:W-:-:S03]  /*22120*/  IMAD.MOV.U32 R2, RZ, RZ, R27 ;  /* 0x000000ffff027224 */ /* 0x000fc600078e001b */
[----:B0-----:R-:W5:Y:S04]  /*22130*/  LDL.LU R28, [R1+0x19e0] ;  /* 0x0019e000011c7983 */ /* 0x001f680000300800 */
[----:B------:R0:W-:Y:S04]  /*22140*/  STL [R1+0x1518], R26 ;  /* 0x0015181a01007387 */ /* 0x0001e80000100800 */
[----:B------:R1:W-:Y:S04]  /*22150*/  STL [R1+0x150c], R0 ;  /* 0x00150c0001007387 */ /* 0x0003e80000100800 */
[----:B0-----:R-:W4:Y:S04]  /*22160*/  LDL.LU.64 R26, [R1+0x19d8] ;  /* 0x0019d800011a7983 */ /* 0x001f280000300a00 */
[----:B-1----:R-:W4:Y:S04]  /*22170*/  LDL.LU R0, [R1+0x5d8] ;  /* 0x0005d80001007983 */ /* 0x002f280000300800 */
[----:B------:R0:W-:Y:S04]  /*22180*/  STL [R1+0x1514], R2 ;  /* 0x0015140201007387 */ /* 0x0001e80000100800 */
[----:B---3--:R-:W-:Y:S01]  /*22190*/  STL [R1+0x1520], R16 ;  /* 0x0015201001007387 */ /* 0x008fe20000100800 */
[----:B0-----:R-:W-:-:S05]  /*221a0*/  IMAD.MOV.U32 R2, RZ, RZ, R17 ;  /* 0x000000ffff027224 */ /* 0x001fca00078e0011 */
[----:B------:R0:W-:Y:S04]  /*221b0*/  STL [R1+0x151c], R2 ;  /* 0x00151c0201007387 */ /* 0x0001e80000100800 */
[----:B------:R1:W-:Y:S01]  /*221c0*/  STL [R1+0x1528], R24 ;  /* 0x0015281801007387 */ /* 0x0003e20000100800 */
[----:B0-----:R-:W-:-:S03]  /*221d0*/  IMAD.MOV.U32 R2, RZ, RZ, R25 ;  /* 0x000000ffff027224 */ /* 0x001fc600078e0019 */
[----:B-1----:R-:W3:Y:S04]  /*221e0*/  LDL.LU.64 R24, [R1+0x19d0] ;  /* 0x0019d00001187983 */ /* 0x002ee80000300a00 */
[----:B------:R0:W-:Y:S01]  /*221f0*/  STL [R1+0x1524], R2 ;  /* 0x0015240201007387 */ /* 0x0001e20000100800 */
[----:B------:R-:W-:Y:S01]  /*22200*/  IMAD R7, R3, 0x4, R6 ;  /* 0x0000000403077824 */ /* 0x000fe200078e0206 */
[----:B------:R-:W-:-:S03]  /*22210*/  ISETP.NE.AND P0, PT, RZ, c[0x0][0x178], PT ;  /* 0x00005e00ff007a0c */ /* 0x000fc60003f05270 */
[----:B------:R-:W-:-:S04]  /*22220*/  IMAD R8, R3, 0x4, R7 ;  /* 0x0000000403087824 */ /* 0x000fc800078e0207 */
[C---:B------:R-:W-:Y:S02]  /*22230*/  IMAD R9, R3.reuse, 0x4, R8 ;  /* 0x0000000403097824 */ /* 0x040fe400078e0208 */
[----:B0-----:R-:W-:Y:S01]  /*22240*/  IMAD.MOV.U32 R2, RZ, RZ, R23 ;  /* 0x000000ffff027224 */ /* 0x001fe200078e0017 */
[----:B------:R-:W-:Y:S04]  /*22250*/  STL [R1+0x1530], R22 ;  /* 0x0015301601007387 */ /* 0x000fe80000100800 */
[----:B------:R-:W-:Y:S04]  /*22260*/  STL [R1+0x1538], R18 ;  /* 0x0015381201007387 */ /* 0x000fe80000100800 */
[----:B------:R0:W-:Y:S04]  /*22270*/  STL [R1+0x152c], R2 ;  /* 0x00152c0201007387 */ /* 0x0001e80000100800 */
[----:B0-----:R-:W0:Y:S01]  /*22280*/  S2R R2, SR_TID.X ;  /* 0x0000000000027919 */ /* 0x001e220000002100 */
[----:B------:R-:W-:-:S04]  /*22290*/  IMAD R10, R3, 0x4, R9 ;  /* 0x00000004030a7824 */ /* 0x000fc800078e0209 */
[----:B------:R-:W-:-:S04]  /*222a0*/  IMAD R11, R3, 0x4, R10 ;  /* 0x00000004030b7824 */ /* 0x000fc800078e020a */
[C---:B------:R-:W-:Y:S02]  /*222b0*/  IMAD R12, R3.reuse, 0x4, R11 ;  /* 0x00000004030c7824 */ /* 0x040fe400078e020b */
[----:B------:R-:W-:Y:S02]  /*222c0*/  IMAD.MOV.U32 R18, RZ, RZ, R19 ;  /* 0x000000ffff127224 */ /* 0x000fe400078e0013 */
[----:B------:R-:W-:Y:S01]  /*222d0*/  IMAD R13, R3, 0x4, R12 ;  /* 0x00000004030d7824 */ /* 0x000fe200078e020c */
[----:B0-----:R-:W-:-:S04]  /*222e0*/  SHF.R.U32.HI R2, RZ, 0x5, R2 ;  /* 0x00000005ff027819 */ /* 0x001fc80000011602 */
[----:B------:R-:W-:Y:S01]  /*222f0*/  SGXT.U32 R2, R2, 0x2 ;  /* 0x000000020202781a */ /* 0x000fe20000000000 */
[C---:B------:R-:W-:Y:S01]  /*22300*/  IMAD R14, R3.reuse, 0x4, R13 ;  /* 0x00000004030e7824 */ /* 0x040fe200078e020d */
[----:B------:R0:W-:Y:S03]  /*22310*/  STL [R1+0x1534], R18 ;  /* 0x0015341201007387 */ /* 0x0001e60000100800 */
[----:B------:R-:W-:Y:S02]  /*22320*/  IMAD R29, R2, c[0x0][0x188], RZ ;  /* 0x00006200021d7a24 */ /* 0x000fe400078e02ff */
[----:B------:R-:W-:-:S04]  /*22330*/  IMAD R15, R3, 0x4, R14 ;  /* 0x00000004030f7824 */ /* 0x000fc800078e020e */
[----:B------:R-:W-:-:S04]  /*22340*/  IMAD R16, R3, 0x4, R15 ;  /* 0x0000000403107824 */ /* 0x000fc800078e020f */
[----:B------:R-:W-:-:S04]  /*22350*/  IMAD R17, R3, 0x4, R16 ;  /* 0x0000000403117824 */ /* 0x000fc800078e0210 */
[----:B------:R-:W-:-:S04]  /*22360*/  IMAD R19, R3, 0x4, R17 ;  /* 0x0000000403137824 */ /* 0x000fc800078e0211 */
[----:B0-----:R-:W-:Y:S01]  /*22370*/  IMAD R18, R3, 0x4, R19 ;  /* 0x0000000403127824 */ /* 0x001fe200078e0213 */
[----:B--2---:R0:W-:Y:S02]  /*22380*/  STL [R1+0x1540], R20 ;  /* 0x0015401401007387 */ /* 0x0041e40000100800 */
[----:B0-----:R-:W-:-:S05]  /*22390*/  IMAD.MOV.U32 R20, RZ, RZ, R21 ;  /* 0x000000ffff147224 */ /* 0x001fca00078e0015 */
[----:B------:R0:W-:Y:S02]  /*223a0*/  STL [R1+0x153c], R20 ;  /* 0x00153c1401007387 */ /* 0x0001e40000100800 */
[----:B0-----:R-:W-:-:S04]  /*223b0*/  IMAD R20, R3, 0x4, R18 ;  /* 0x0000000403147824 */ /* 0x001fc800078e0212 */
[----:B------:R-:W-:Y:S02]  /*223c0*/  IMAD R21, R3, 0x4, R20 ;  /* 0x0000000403157824 */ /* 0x000fe400078e0214 */
[----:B----4-:R-:W-:Y:S01]  /*223d0*/  @!P1 IMAD.MOV R0, RZ, RZ, -R0 ;  /* 0x000000ffff009224 */ /* 0x010fe200078e0a00 */
[----:B------:R-:W-:-:S05]  /*223e0*/  @!P0 LOP3.LUT R0, RZ, c[0x0][0x178], RZ, 0x33, !PT ;  /* 0x00005e00ff008a12 */ /* 0x000fca00078e33ff */
[----:B------:R-:W-:-:S05]  /*223f0*/  IMAD R0, R0, c[0x0][0x184], RZ ;  /* 0x0000610000007a24 */ /* 0x000fca00078e02ff */
[----:B------:R-:W-:-:S04]  /*22400*/  LEA R2, P0, R0, c[0x0][0x160], 0x1 ;  /* 0x0000580000027a11 */ /* 0x000fc800078008ff */
[-C--:B------:R-:W-:Y:S02]  /*22410*/  LEA R22, P6, R27, R2.reuse, 0x1 ;  /* 0x000000021b167211 */ /* 0x080fe400078c08ff */
[----:B------:R-:W-:Y:S02]  /*22420*/  LEA.HI.X.SX32 R0, R0, c[0x0][0x164], 0x1, P0 ;  /* 0x0000590000007a11 */ /* 0x000fe400000f0eff */
[----:B---3--:R-:W-:-:S05]  /*22430*/  LEA R23, P1, R24, R2, 0x1 ;  /* 0x0000000218177211 */ /* 0x008fca00078208ff */
[----:B------:R0:W-:Y:S04]  /*22440*/  STL [R1+0x1548], R23 ;  /* 0x0015481701007387 */ /* 0x0001e80000100800 */
[----:B------:R-:W-:Y:S01]  /*22450*/  STL [R1+0x1550], R22 ;  /* 0x0015501601007387 */ /* 0x000fe20000100800 */
[----:B0-----:R-:W-:-:S05]  /*22460*/  LEA R23, P5, R25, R2, 0x1 ;  /* 0x0000000219177211 */ /* 0x001fca00078a08ff */
[----:B------:R0:W-:Y:S02]  /*22470*/  STL [R1+0x1558], R23 ;  /* 0x0015581701007387 */ /* 0x0001e40000100800 */
[----:B0-----:R-:W-:-:S05]  /*22480*/  LEA R23, P0, R26, R2, 0x1 ;  /* 0x000000021a177211 */ /* 0x001fca00078008ff */
[----:B------:R5:W-:Y:S01]  /*22490*/  STL [R1+0x1560], R23 ;  /* 0x0015601701007387 */ /* 0x000be20000100800 */
[----:B------:R-:W-:Y:S01]  /*224a0*/  IMAD R22, R3, 0x4, R21 ;  /* 0x0000000403167824 */ /* 0x000fe200078e0215 */
[----:B-----5:R-:W-:-:S05]  /*224b0*/  LEA R23, P4, R28, R2, 0x1 ;  /* 0x000000021c177211 */ /* 0x020fca00078808ff */
[----:B------:R0:W-:Y:S01]  /*224c0*/  STL [R1+0x1568], R23 ;  /* 0x0015681701007387 */ /* 0x0001e20000100800 */
[----:B------:R-:W-:Y:S02]  /*224d0*/  LEA.HI.X.SX32 R24, R24, R0, 0x1, P1 ;  /* 0x0000000018187211 */ /* 0x000fe400008f0eff */
[----:B0-----:R-:W-:-:S05]  /*224e0*/  LEA R23, P3, R4, R2, 0x1 ;  /* 0x0000000204177211 */ /* 0x001fca00078608ff */
[----:B------:R0:W-:Y:S01]  /*224f0*/  STL [R1+0x1570], R23 ;  /* 0x0015701701007387 */ /* 0x0001e20000100800 */
[----:B------:R-:W-:Y:S01]  /*22500*/  LEA.HI.X.SX32 R27, R27, R0, 0x1, P6 ;  /* 0x000000001b1b7211 */ /* 0x000fe200030f0eff */
[----:B0-----:R-:W-:Y:S01]  /*22510*/  IMAD R23, R3, 0x4, R22 ;  /* 0x0000000403177824 */ /* 0x001fe200078e0216 */
[----:B------:R-:W-:-:S05]  /*22520*/  LEA R3, P2, R5, R2, 0x1 ;  /* 0x0000000205037211 */ /* 0x000fca00078408ff */
[----:B------:R-:W-:Y:S04]  /*22530*/  STL [R1+0x1578], R3 ;  /* 0x0015780301007387 */ /* 0x000fe80000100800 */
[----:B------:R0:W-:Y:S02]  /*22540*/  STL [R1+0x1544], R24 ;  /* 0x0015441801007387 */ /* 0x0001e40000100800 */
[----:B0-----:R-:W-:-:S05]  /*22550*/  LEA R24, P1, R6, R2, 0x1 ;  /* 0x0000000206187211 */ /* 0x001fca00078208ff */
[----:B------:R-:W-:Y:S04]  /*22560*/  STL [R1+0x1580], R24 ;  /* 0x0015801801007387 */ /* 0x000fe80000100800 */
[----:B------:R0:W-:Y:S02]  /*22570*/  STL [R1+0x154c], R27 ;  /* 0x00154c1b01007387 */ /* 0x0001e40000100800 */
[----:B0-----:R-:W-:-:S05]  /*22580*/  LEA R27, P6, R7, R2, 0x1 ;  /* 0x00000002071b7211 */ /* 0x001fca00078c08ff */
[----:B------:R0:W-:Y:S02]  /*22590*/  STL [R1+0x1588], R27 ;  /* 0x0015881b01007387 */ /* 0x0001e40000100800 */
[----:B0-----:R-:W-:-:S05]  /*225a0*/  LEA.HI.X.SX32 R27, R25, R0, 0x1, P5 ;  /* 0x00000000191b7211 */ /* 0x001fca00028f0eff */
[----:B------:R0:W-:Y:S01]  /*225b0*/  STL [R1+0x1554], R27 ;  /* 0x0015541b01007387 */ /* 0x0001e20000100800 */
[-C--:B------:R-:W-:Y:S02]  /*225c0*/  LEA.HI.X.SX32 R26, R26, R0.reuse, 0x1, P0 ;  /* 0x000000001a1a7211 */ /* 0x080fe400000f0eff */
[----:B------:R-:W-:Y:S02]  /*225d0*/  LEA.HI.X.SX32 R28, R28, R0, 0x1, P4 ;  /* 0x000000001c1c7211 */ /* 0x000fe400020f0eff */
[----:B0-----:R-:W-:-:S05]  /*225e0*/  LEA R27, P5, R8, R2, 0x1 ;  /* 0x00000002081b7211 */ /* 0x001fca00078a08ff */
[----:B------:R0:W-:Y:S04]  /*225f0*/  STL [R1+0x1590], R27 ;  /* 0x0015901b01007387 */ /* 0x0001e80000100800 */
[----:B------:R-:W-:Y:S01]  /*22600*/  STL [R1+0x155c], R26 ;  /* 0x00155c1a01007387 */ /* 0x000fe20000100800 */
[----:B0-----:R-:W-:-:S05]  /*22610*/  LEA R27, P0, R9, R2, 0x1 ;  /* 0x00000002091b7211 */ /* 0x001fca00078008ff */
[----:B------:R0:W-:Y:S04]  /*22620*/  STL [R1+0x1598], R27 ;  /* 0x0015981b01007387 */ /* 0x0001e80000100800 */
[----:B------:R1:W-:Y:S01]  /*22630*/  STL [R1+0x1564], R28 ;  /* 0x0015641c01007387 */ /* 0x0003e20000100800 */
[----:B0-----:R-:W-:Y:S02]  /*22640*/  LEA R27, P4, R10, R2, 0x1 ;  /* 0x000000020a1b7211 */ /* 0x001fe400078808ff */
[----:B-1----:R-:W-:-:S03]  /*22650*/  LEA.HI.X.SX32 R28, R4, R0, 0x1, P3 ;  /* 0x00000000041c7211 */ /* 0x002fc600018f0eff */
[----:B------:R0:W-:Y:S04]  /*22660*/  STL [R1+0x15a0], R27 ;  /* 0x0015a01b01007387 */ /* 0x0001e80000100800 */
[----:B------:R1:W-:Y:S01]  /*22670*/  STL [R1+0x156c], R28 ;  /* 0x00156c1c01007387 */ /* 0x0003e20000100800 */
[----:B0-----:R-:W-:Y:S02]  /*22680*/  LEA R27, P3, R11, R2, 0x1 ;  /* 0x000000020b1b7211 */ /* 0x001fe400078608ff */
[----:B-1----:R-:W-:Y:S02]  /*22690*/  LEA.HI.X.SX32 R28, R5, R0, 0x1, P2 ;  /* 0x00000000051c7211 */ /* 0x002fe400010f0eff */
[----:B------:R-:W-:Y:S01]  /*226a0*/  LEA R5, P2, R12, R2, 0x1 ;  /* 0x000000020c057211 */ /* 0x000fe200078408ff */
[----:B------:R-:W-:Y:S01]  /*226b0*/  STL [R1+0x15a8], R27 ;  /* 0x0015a81b01007387 */ /* 0x000fe20000100800 */
[----:B------:R-:W-:-:S03]  /*226c0*/  LEA.HI.X.SX32 R6, R6, R0, 0x1, P1 ;  /* 0x0000000006067211 */ /* 0x000fc600008f0eff */
[----:B------:R-:W-:Y:S04]  /*226d0*/  STL [R1+0x1574], R28 ;  /* 0x0015741c01007387 */ /* 0x000fe80000100800 */
[----:B------:R0:W-:Y:S01]  /*226e0*/  STL [R1+0x15b0], R5 ;  /* 0x0015b00501007387 */ /* 0x0001e20000100800 */
[----:B------:R-:W-:-:S03]  /*226f0*/  LEA.HI.X.SX32 R7, R7, R0, 0x1, P6 ;  /* 0x0000000007077211 */ /* 0x000fc600030f0eff */
[----:B------:R-:W-:Y:S01]  /*22700*/  STL [R1+0x157c], R6 ;  /* 0x00157c0601007387 */ /* 0x000fe20000100800 */
[----:B0-----:R-:W-:Y:S02]  /*22710*/  LEA R5, P1, R13, R2, 0x1 ;  /* 0x000000020d057211 */ /* 0x001fe400078208ff */
[----:B------:R-:W-:-:S03]  /*22720*/  LEA.HI.X.SX32 R8, R8, R0, 0x1, P5 ;  /* 0x0000000008087211 */ /* 0x000fc600028f0eff */
[----:B------:R0:W-:Y:S04]  /*22730*/  STL [R1+0x15b8], R5 ;  /* 0x0015b80501007387 */ /* 0x0001e80000100800 */
[----:B------:R1:W-:Y:S01]  /*22740*/  STL [R1+0x1584], R7 ;  /* 0x0015840701007387 */ /* 0x0003e20000100800 */
[-C--:B0-----:R-:W-:Y:S02]  /*22750*/  LEA R5, P6, R14, R2.reuse, 0x1 ;  /* 0x000000020e057211 */ /* 0x081fe400078c08ff */
[----:B-1----:R-:W-:-:S03]  /*22760*/  LEA R7, P5, R15, R2, 0x1 ;  /* 0x000000020f077211 */ /* 0x002fc600078a08ff */
[----:B------:R-:W-:Y:S01]  /*22770*/  STL [R1+0x15c0], R5 ;  /* 0x0015c00501007387 */ /* 0x000fe20000100800 */
[----:B------:R-:W-:-:S03]  /*22780*/  LEA.HI.X.SX32 R9, R9, R0, 0x1, P0 ;  /* 0x0000000009097211 */ /* 0x000fc600000f0eff */
[----:B------:R0:W-:Y:S04]  /*22790*/  STL [R1+0x158c], R8 ;  /* 0x00158c0801007387 */ /* 0x0001e80000100800 */
[----:B------:R1:W-:Y:S01]  /*227a0*/  STL [R1+0x15c8], R7 ;  /* 0x0015c80701007387 */ /* 0x0003e20000100800 */
[----:B0-----:R-:W-:-:S03]  /*227b0*/  LEA R8, P0, R16, R2, 0x1 ;  /* 0x0000000210087211 */ /* 0x001fc600078008ff */
[----:B------:R0:W-:Y:S01]  /*227c0*/  STL [R1+0x1594], R9 ;  /* 0x0015940901007387 */ /* 0x0001e20000100800 */
[----:B-1----:R-:W-:-:S03]  /*227d0*/  LEA.HI.X.SX32 R7, R10, R0, 0x1, P4 ;  /* 0x000000000a077211 */ /* 0x002fc600020f0eff */
[----:B------:R1:W-:Y:S04]  /*227e0*/  STL [R1+0x15d0], R8 ;  /* 0x0015d00801007387 */ /* 0x0003e80000100800 */
[----:B------:R2:W-:Y:S01]  /*227f0*/  STL [R1+0x159c], R7 ;  /* 0x00159c0701007387 */ /* 0x0005e20000100800 */
[----:B0-----:R-:W-:Y:S02]  /*22800*/  LEA R9, P4, R17, R2, 0x1 ;  /* 0x0000000211097211 */ /* 0x001fe400078808ff */
[----:B-1----:R-:W-:-:S03]  /*22810*/  LEA.HI.X.SX32 R8, R11, R0, 0x1, P3 ;  /* 0x000000000b087211 */ /* 0x002fc600018f0eff */
[----:B------:R-:W-:Y:S01]  /*22820*/  STL [R1+0x15d8], R9 ;  /* 0x0015d80901007387 */ /* 0x000fe20000100800 */
[----:B--2---:R-:W-:-:S03]  /*22830*/  LEA R7, P3, R19, R2, 0x1 ;  /* 0x0000000213077211 */ /* 0x004fc600078608ff */
[----:B------:R0:W-:Y:S04]  /*22840*/  STL [R1+0x15a4], R8 ;  /* 0x0015a40801007387 */ /* 0x0001e80000100800 */
[----:B------:R1:W-:Y:S01]  /*22850*/  STL [R1+0x15e0], R7 ;  /* 0x0015e00701007387 */ /* 0x0003e20000100800 */
[----:B0-----:R-:W-:Y:S02]  /*22860*/  LEA.HI.X.SX32 R8, R12, R0, 0x1, P2 ;  /* 0x000000000c087211 */ /* 0x001fe400010f0eff */
[----:B------:R-:W-:Y:S02]  /*22870*/  LEA R9, P2, R18, R2, 0x1 ;  /* 0x0000000212097211 */ /* 0x000fe400078408ff */
[----:B-1----:R-:W-:Y:S01]  /*22880*/  LEA.HI.X.SX32 R7, R13, R0, 0x1, P1 ;  /* 0x000000000d077211 */ /* 0x002fe200008f0eff */
[----:B------:R-:W-:Y:S01]  /*22890*/  STL [R1+0x15ac], R8 ;  /* 0x0015ac0801007387 */ /* 0x000fe20000100800 */
[----:B------:R-:W-:-:S03]  /*228a0*/  LEA R10, P1, R20, R2, 0x1 ;  /* 0x00000002140a7211 */ /* 0x000fc600078208ff */
[----:B------:R0:W-:Y:S04]  /*228b0*/  STL [R1+0x15e8], R9 ;  /* 0x0015e80901007387 */ /* 0x0001e80000100800 */
[----:B------:R1:W-:Y:S01]  /*228c0*/  STL [R1+0x15b4], R7 ;  /* 0x0015b40701007387 */ /* 0x0003e20000100800 */
[----:B0-----:R-:W-:-:S03]  /*228d0*/  LEA.HI.X.SX32 R9, R14, R0, 0x1, P6 ;  /* 0x000000000e097211 */ /* 0x001fc600030f0eff */
[----:B------:R0:W-:Y:S01]  /*228e0*/  STL [R1+0x15f0], R10 ;  /* 0x0015f00a01007387 */ /* 0x0001e20000100800 */
[----:B-1----:R-:W-:-:S03]  /*228f0*/  LEA R7, P6, R29, R2, 0x1 ;  /* 0x000000021d077211 */ /* 0x002fc600078c08ff */
[----:B------:R1:W-:Y:S04]  /*22900*/  STL [R1+0x15bc], R9 ;  /* 0x0015bc0901007387 */ /* 0x0003e80000100800 */
[----:B------:R2:W-:Y:S01]  /*22910*/  STL [R1+0x172c], R7 ;  /* 0x00172c0701007387 */ /* 0x0005e20000100800 */
[-C--:B0-----:R-:W-:Y:S02]  /*22920*/  LEA.HI.X.SX32 R10, R15, R0.reuse, 0x1, P5 ;  /* 0x000000000f0a7211 */ /* 0x081fe400028f0eff */
[-C--:B-1----:R-:W-:Y:S02]  /*22930*/  LEA.HI.X.SX32 R9, R17, R0.reuse, 0x1, P4 ;  /* 0x0000000011097211 */ /* 0x082fe400020f0eff */
[-C--:B--2---:R-:W-:Y:S01]  /*22940*/  LEA.HI.X.SX32 R7, R16, R0.reuse, 0x1, P0 ;  /* 0x0000000010077211 */ /* 0x084fe200000f0eff */
[----:B------:R-:W-:Y:S01]  /*22950*/  STL [R1+0x15c4], R10 ;  /* 0x0015c40a01007387 */ /* 0x000fe20000100800 */
[----:B------:R-:W-:-:S03]  /*22960*/  LEA.HI.X.SX32 R12, R18, R0, 0x1, P2 ;  /* 0x00000000120c7211 */ /* 0x000fc600010f0eff */
[----:B------:R0:W-:Y:S04]  /*22970*/  STL [R1+0x15cc], R7 ;  /* 0x0015cc0701007387 */ /* 0x0001e80000100800 */
[----:B------:R1:W-:Y:S01]  /*22980*/  STL [R1+0x15d4], R9 ;  /* 0x0015d40901007387 */ /* 0x0003e20000100800 */
[----:B0-----:R-:W-:Y:S02]  /*22990*/  LEA.HI.X.SX32 R7, R19, R0, 0x1, P3 ;  /* 0x0000000013077211 */ /* 0x001fe400018f0eff */
[----:B-1----:R-:W-:-:S03]  /*229a0*/  LEA R9, P0, R21, R2, 0x1 ;  /* 0x0000000215097211 */ /* 0x002fc600078008ff */
[----:B------:R-:W-:Y:S01]  /*229b0*/  STL [R1+0x15dc], R7 ;  /* 0x0015dc0701007387 */ /* 0x000fe20000100800 */
[----:B------:R-:W-:-:S03]  /*229c0*/  LEA.HI.X.SX32 R13, R29, R0, 0x1, P6 ;  /* 0x000000001d0d7211 */ /* 0x000fc600030f0eff */
[----:B------:R0:W-:Y:S01]  /*229d0*/  STL [R1+0x15e4], R12 ;  /* 0x0015e40c01007387 */ /* 0x0001e20000100800 */
[----:B------:R-:W-:-:S03]  /*229e0*/  IMAD.MOV R3, RZ, RZ, -c[0x0][0x188] ;  /* 0x80006200ff037624 */ /* 0x000fc600078e02ff */
[----:B------:R1:W-:Y:S01]  /*229f0*/  STL [R1+0x15f8], R9 ;  /* 0x0015f80901007387 */ /* 0x0003e20000100800 */
[-C--:B0-----:R-:W-:Y:S02]  /*22a00*/  LEA.HI.X.SX32 R12, R20, R0.reuse, 0x1, P1 ;  /* 0x00000000140c7211 */ /* 0x081fe400008f0eff */
[----:B-1----:R-:W-:-:S03]  /*22a10*/  LEA.HI.X.SX32 R9, R21, R0, 0x1, P0 ;  /* 0x0000000015097211 */ /* 0x002fc600000f0eff */
[----:B------:R-:W-:Y:S01]  /*22a20*/  STL [R1+0x15ec], R12 ;  /* 0x0015ec0c01007387 */ /* 0x000fe20000100800 */
[----:B------:R-:W-:-:S03]  /*22a30*/  IMAD R24, R3, 0x4, R23 ;  /* 0x0000000403187824 */ /* 0x000fc600078e0217 */
[----:B------:R0:W-:Y:S01]  /*22a40*/  STL [R1+0x1728], R13 ;  /* 0x0017280d01007387 */ /* 0x0001e20000100800 */
[----:B------:R-:W-:-:S03]  /*22a50*/  IMAD R25, R3, 0x4, R24 ;  /* 0x0000000403197824 */ /* 0x000fc600078e0218 */
[----:B------:R1:W-:Y:S01]  /*22a60*/  STL [R1+0x15f4], R9 ;  /* 0x0015f40901007387 */ /* 0x0003e20000100800 */
[-C--:B------:R-:W-:Y:S02]  /*22a70*/  LEA R15, P2, R24, R2.reuse, 0x1 ;  /* 0x00000002180f7211 */ /* 0x080fe400078408ff */
[-C--:B0-----:R-:W-:Y:S02]  /*22a80*/  LEA R13, P0, R22, R2.reuse, 0x1 ;  /* 0x00000002160d7211 */ /* 0x081fe400078008ff */
[----:B-1----:R-:W-:-:S03]  /*22a90*/  LEA R9, P1, R23, R2, 0x1 ;  /* 0x0000000217097211 */ /* 0x002fc600078208ff */
[----:B------:R-:W-:Y:S01]  /*22aa0*/  STL [R1+0x1600], R13 ;  /* 0x0016000d01007387 */ /* 0x000fe20000100800 */
[----:B------:R-:W-:-:S03]  /*22ab0*/  IMAD R26, R3, 0x4, R25 ;  /* 0x00000004031a7824 */ /* 0x000fc600078e0219 */
[----:B------:R0:W-:Y:S01]  /*22ac0*/  STL [R1+0x1608], R9 ;  /* 0x0016080901007387 */ /* 0x0001e20000100800 */
[-C--:B------:R-:W-:Y:S01]  /*22ad0*/  LEA.HI.X.SX32 R16, R23, R0.reuse, 0x1, P1 ;  /* 0x0000000017107211 */ /* 0x080fe200008f0eff */
[----:B------:R-:W-:Y:S02]  /*22ae0*/  IMAD R4, R3, 0x4, R26 ;  /* 0x0000000403047824 */ /* 0x000fe400078e021a */
[----:B------:R1:W-:Y:S01]  /*22af0*/  STL [R1+0x1610], R15 ;  /* 0x0016100f01007387 */ /* 0x0003e20000100800 */
[-C--:B0-----:R-:W-:Y:S02]  /*22b00*/  LEA.HI.X.SX32 R9, R22, R0.reuse, 0x1, P0 ;  /* 0x0000000016097211 */ /* 0x081fe400000f0eff */
[----:B-1----:R-:W-:-:S03]  /*22b10*/  LEA.HI.X.SX32 R15, R24, R0, 0x1, P2 ;  /* 0x00000000180f7211 */ /* 0x002fc600010f0eff */
[----:B------:R-:W-:Y:S01]  /*22b20*/  STL [R1+0x15fc], R9 ;  /* 0x0015fc0901007387 */ /* 0x000fe20000100800 */
[----:B------:R-:W-:-:S03]  /*22b30*/  LEA R17, P1, R26, R2, 0x1 ;  /* 0x000000021a117211 */ /* 0x000fc600078208ff */
[----:B------:R0:W-:Y:S01]  /*22b40*/  STL [R1+0x1604], R16 ;  /* 0x0016041001007387 */ /* 0x0001e20000100800 */
[----:B------:R-:W-:-:S03]  /*22b50*/  IMAD R27, R3, 0x4, R4 ;  /* 0x00000004031b7824 */ /* 0x000fc600078e0204 */
[----:B------:R1:W-:Y:S01]  /*22b60*/  STL [R1+0x160c], R15 ;  /* 0x00160c0f01007387 */ /* 0x0003e20000100800 */
[-C--:B0-----:R-:W-:Y:S02]  /*22b70*/  LEA R16, P0, R25, R2.reuse, 0x1 ;  /* 0x0000000219107211 */ /* 0x081fe400078008ff */
[----:B-1----:R-:W-:-:S03]  /*22b80*/  LEA R15, P2, R4, R2, 0x1 ;  /* 0x00000002040f7211 */ /* 0x002fc600078408ff */
[----:B------:R-:W-:Y:S01]  /*22b90*/  STL [R1+0x1618], R16 ;  /* 0x0016181001007387 */ /* 0x000fe20000100800 */
[----:B------:R-:W-:Y:S01]  /*22ba0*/  IMAD R6, R3, 0x4, R27 ;  /* 0x0000000403067824 */ /* 0x000fe200078e021b */
[----:B------:R-:W-:Y:S02]  /*22bb0*/  LEA.HI.X.SX32 R18, R25, R0, 0x1, P0 ;  /* 0x0000000019127211 */ /* 0x000fe400000f0eff */
[----:B------:R0:W-:Y:S04]  /*22bc0*/  STL [R1+0x1620], R17 ;  /* 0x0016201101007387 */ /* 0x0001e80000100800 */
[----:B------:R1:W-:Y:S01]  /*22bd0*/  STL [R1+0x1628], R15 ;  /* 0x0016280f01007387 */ /* 0x0003e20000100800 */
[----:B------:R-:W-:-:S03]  /*22be0*/  IMAD R5, R3, 0x4, R6 ;  /* 0x0000000403057824 */ /* 0x000fc600078e0206 */
[----:B------:R2:W-:Y:S01]  /*22bf0*/  STL [R1+0x1614], R18 ;  /* 0x0016141201007387 */ /* 0x0005e20000100800 */
[-C--:B0-----:R-:W-:Y:S02]  /*22c00*/  LEA.HI.X.SX32 R17, R4, R0.reuse, 0x1, P2 ;  /* 0x0000000004117211 */ /* 0x081fe400010f0eff */
[----:B-1----:R-:W-:-:S05]  /*22c10*/  LEA.HI.X.SX32 R15, R26, R0, 0x1, P1 ;  /* 0x000000001a0f7211 */ /* 0x002fca00008f0eff */
[----:B------:R0:W-:Y:S01]  /*22c20*/  STL [R1+0x161c], R15 ;  /* 0x00161c0f01007387 */ /* 0x0001e20000100800 */
[----:B--2---:R-:W-:-:S03]  /*22c30*/  LEA R18, P1, R6, R2, 0x1 ;  /* 0x0000000206127211 */ /* 0x004fc600078208ff */
[----:B------:R1:W-:Y:S01]  /*22c40*/  STL [R1+0x1624], R17 ;  /* 0x0016241101007387 */ /* 0x0003e20000100800 */
[----:B------:R-:W-:Y:S01]  /*22c50*/  IMAD R28, R3, 0x4, R5 ;  /* 0x00000004031c7824 */ /* 0x000fe200078e0205 */
[-C--:B0-----:R-:W-:Y:S02]  /*22c60*/  LEA R15, P0, R27, R2.reuse, 0x1 ;  /* 0x000000021b0f7211 */ /* 0x081fe400078008ff */
[----:B-1----:R-:W-:-:S03]  /*22c70*/  LEA R17, P2, R5, R2, 0x1 ;  /* 0x0000000205117211 */ /* 0x002fc600078408ff */
[----:B------:R-:W-:Y:S01]  /*22c80*/  STL [R1+0x1630], R15 ;  /* 0x0016300f01007387 */ /* 0x000fe20000100800 */
[----:B------:R-:W-:-:S03]  /*22c90*/  IMAD R11, R3, 0x4, R28 ;  /* 0x00000004030b7824 */ /* 0x000fc600078e021c */
[----:B------:R0:W-:Y:S01]  /*22ca0*/  STL [R1+0x1638], R18 ;  /* 0x0016381201007387 */ /* 0x0001e20000100800 */
[----:B------:R-:W-:-:S03]  /*22cb0*/  LEA.HI.X.SX32 R5, R5, R0, 0x1, P2 ;  /* 0x0000000005057211 */ /* 0x000fc600010f0eff */
        /* <DEDUP_REMOVED lines=8> */
[-C--:B0-----:R-:W-:Y:S02]  /*22d40*/  LEA R17, P0, R28, R2.reuse, 0x1 ;  /* 0x000000021c117211 */ /* 0x081fe400078008ff */
[----:B-1----:R-:W-:-:S03]  /*22d50*/  LEA R5, P1, R11, R2, 0x1 ;  /* 0x000000020b057211 */ /* 0x002fc600078208ff */
[----:B------:R-:W-:Y:S01]  /*22d60*/  STL [R1+0x1648], R17 ;  /* 0x0016481101007387 */ /* 0x000fe20000100800 */
[C---:B------:R-:W-:Y:S01]  /*22d70*/  LEA R18, P2, R8.reuse, R2, 0x1 ;  /* 0x0000000208127211 */ /* 0x040fe200078408ff */
[----:B------:R-:W-:Y:S02]  /*22d80*/  IMAD R10, R3, 0x4, R14 ;  /* 0x00000004030a7824 */ /* 0x000fe400078e020e */
[----:B------:R0:W-:Y:S01]  /*22d90*/  STL [R1+0x1650], R5 ;  /* 0x0016500501007387 */ /* 0x0001e20000100800 */
[-C--:B------:R-:W-:Y:S01]  /*22da0*/  LEA.HI.X.SX32 R11, R11, R0.reuse, 0x1, P1 ;  /* 0x000000000b0b7211 */ /* 0x080fe200008f0eff */
[----:B------:R-:W-:Y:S01]  /*22db0*/  IMAD R7, R3, 0x4, R10 ;  /* 0x0000000403077824 */ /* 0x000fe200078e020a */
[-C--:B------:R-:W-:Y:S01]  /*22dc0*/  LEA.HI.X.SX32 R8, R8, R0.reuse, 0x1, P2 ;  /* 0x0000000008087211 */ /* 0x080fe200010f0eff */
[----:B------:R1:W-:Y:S01]  /*22dd0*/  STL [R1+0x1658], R18 ;  /* 0x0016581201007387 */ /* 0x0003e20000100800 */
[----:B0-----:R-:W-:-:S05]  /*22de0*/  LEA.HI.X.SX32 R5, R28, R0, 0x1, P0 ;  /* 0x000000001c057211 */ /* 0x001fca00000f0eff */
[----:B------:R-:W-:Y:S01]  /*22df0*/  STL [R1+0x1644], R5 ;  /* 0x0016440501007387 */ /* 0x000fe20000100800 */
[----:B-1----:R-:W-:-:S03]  /*22e00*/  LEA R18, P1, R10, R2, 0x1 ;  /* 0x000000020a127211 */ /* 0x002fc600078208ff */
[----:B------:R0:W-:Y:S01]  /*22e10*/  STL [R1+0x164c], R11 ;  /* 0x00164c0b01007387 */ /* 0x0001e20000100800 */
[----:B------:R-:W-:-:S03]  /*22e20*/  IMAD R12, R3, 0x4, R7 ;  /* 0x00000004030c7824 */ /* 0x000fc600078e0207 */
[----:B------:R1:W-:Y:S01]  /*22e30*/  STL [R1+0x1654], R8 ;  /* 0x0016540801007387 */ /* 0x0003e20000100800 */
[-C--:B0-----:R-:W-:Y:S02]  /*22e40*/  LEA R11, P0, R14, R2.reuse, 0x1 ;  /* 0x000000020e0b7211 */ /* 0x081fe400078008ff */
[----:B-1----:R-:W-:-:S03]  /*22e50*/  LEA R8, P2, R7, R2, 0x1 ;  /* 0x0000000207087211 */ /* 0x002fc600078408ff */
[----:B------:R-:W-:Y:S01]  /*22e60*/  STL [R1+0x1660], R11 ;  /* 0x0016600b01007387 */ /* 0x000fe20000100800 */
[C---:B------:R-:W-:Y:S01]  /*22e70*/  IMAD R13, R3.reuse, 0x4, R12 ;  /* 0x00000004030d7824 */ /* 0x040fe200078e020c */
[----:B------:R-:W-:Y:S02]  /*22e80*/  LEA.HI.X.SX32 R14, R14, R0, 0x1, P0 ;  /* 0x000000000e0e7211 */ /* 0x000fe400000f0eff */
[----:B------:R-:W-:Y:S04]  /*22e90*/  STL [R1+0x1668], R18 ;  /* 0x0016681201007387 */ /* 0x000fe80000100800 */
[----:B------:R0:W-:Y:S01]  /*22ea0*/  STL [R1+0x1670], R8 ;  /* 0x0016700801007387 */ /* 0x0001e20000100800 */
[----:B------:R-:W-:-:S03]  /*22eb0*/  IMAD R9, R3, 0x4, R13 ;  /* 0x0000000403097824 */ /* 0x000fc600078e020d */
[----:B------:R1:W-:Y:S01]  /*22ec0*/  STL [R1+0x165c], R14 ;  /* 0x00165c0e01007387 */ /* 0x0003e20000100800 */
[-C--:B0-----:R-:W-:Y:S02]  /*22ed0*/  LEA.HI.X.SX32 R8, R10, R0.reuse, 0x1, P1 ;  /* 0x000000000a087211 */ /* 0x081fe400008f0eff */
[----:B------:R-:W-:-:S03]  /*22ee0*/  LEA.HI.X.SX32 R10, R7, R0, 0x1, P2 ;  /* 0x00000000070a7211 */ /* 0x000fc600010f0eff */
[----:B------:R0:W-:Y:S01]  /*22ef0*/  STL [R1+0x1664], R8 ;  /* 0x0016640801007387 */ /* 0x0001e20000100800 */
[-C--:B-1----:R-:W-:Y:S01]  /*22f00*/  LEA R14, P1, R13, R2.reuse, 0x1 ;  /* 0x000000020d0e7211 */ /* 0x082fe200078208ff */
[----:B------:R-:W-:Y:S02]  /*22f10*/  IMAD R16, R3, 0x4, R9 ;  /* 0x0000000403107824 */ /* 0x000fe400078e0209 */
[----:B------:R1:W-:Y:S01]  /*22f20*/  STL [R1+0x166c], R10 ;  /* 0x00166c0a01007387 */ /* 0x0003e20000100800 */
[-C--:B0-----:R-:W-:Y:S02]  /*22f30*/  LEA R8, P0, R12, R2.reuse, 0x1 ;  /* 0x000000020c087211 */ /* 0x081fe400078008ff */
[----:B-1----:R-:W-:-:S03]  /*22f40*/  LEA R10, P2, R9, R2, 0x1 ;  /* 0x00000002090a7211 */ /* 0x002fc600078408ff */
[----:B------:R-:W-:Y:S01]  /*22f50*/  STL [R1+0x1678], R8 ;  /* 0x0016780801007387 */ /* 0x000fe20000100800 */
[----:B------:R-:W-:-:S03]  /*22f60*/  IMAD R4, R3, 0x4, R16 ;  /* 0x0000000403047824 */ /* 0x000fc600078e0210 */
[----:B------:R0:W-:Y:S04]  /*22f70*/  STL [R1+0x1680], R14 ;  /* 0x0016800e01007387 */ /* 0x0001e80000100800 */
[----:B------:R1:W-:Y:S01]  /*22f80*/  STL [R1+0x1688], R10 ;  /* 0x0016880a01007387 */ /* 0x0003e20000100800 */
[----:B------:R-:W-:Y:S01]  /*22f90*/  IMAD R15, R3, 0x4, R4 ;  /* 0x00000004030f7824 */ /* 0x000fe200078e0204 */
[-C--:B0-----:R-:W-:Y:S02]  /*22fa0*/  LEA.HI.X.SX32 R14, R12, R0.reuse, 0x1, P0 ;  /* 0x000000000c0e7211 */ /* 0x081fe400000f0eff */
[-C--:B------:R-:W-:Y:S02]  /*22fb0*/  LEA.HI.X.SX32 R12, R9, R0.reuse, 0x1, P2 ;  /* 0x00000000090c7211 */ /* 0x080fe400010f0eff */
[----:B-1----:R-:W-:Y:S01]  /*22fc0*/  LEA.HI.X.SX32 R10, R13, R0, 0x1, P1 ;  /* 0x000000000d0a7211 */ /* 0x002fe200008f0eff */
[----:B------:R-:W-:Y:S01]  /*22fd0*/  STL [R1+0x1674], R14 ;  /* 0x0016740e01007387 */ /* 0x000fe20000100800 */
[----:B------:R-:W-:-:S03]  /*22fe0*/  LEA R13, P1, R4, R2, 0x1 ;  /* 0x00000002040d7211 */ /* 0x000fc600078208ff */
[----:B------:R0:W-:Y:S04]  /*22ff0*/  STL [R1+0x167c], R10 ;  /* 0x00167c0a01007387 */ /* 0x0001e80000100800 */
[----:B------:R1:W-:Y:S01]  /*23000*/  STL [R1+0x1684], R12 ;  /* 0x0016840c01007387 */ /* 0x0003e20000100800 */
[----:B------:R-:W-:Y:S01]  /*23010*/  IMAD R6, R3, 0x4, R15 ;  /* 0x0000000403067824 */ /* 0x000fe200078e020f */
[-C--:B0-----:R-:W-:Y:S02]  /*23020*/  LEA R10, P0, R16, R2.reuse, 0x1 ;  /* 0x00000002100a7211 */ /* 0x081fe400078008ff */
[----:B-1----:R-:W-:-:S03]  /*23030*/  LEA R12, P2, R15, R2, 0x1 ;  /* 0x000000020f0c7211 */ /* 0x002fc600078408ff */
[----:B------:R-:W-:Y:S01]  /*23040*/  STL [R1+0x1690], R10 ;  /* 0x0016900a01007387 */ /* 0x000fe20000100800 */
[----:B------:R-:W-:-:S03]  /*23050*/  LEA.HI.X.SX32 R14, R16, R0, 0x1, P0 ;  /* 0x00000000100e7211 */ /* 0x000fc600000f0eff */
[----:B------:R0:W-:Y:S01]  /*23060*/  STL [R1+0x1698], R13 ;  /* 0x0016980d01007387 */ /* 0x0001e20000100800 */
[----:B------:R-:W-:-:S03]  /*23070*/  IMAD R17, R3, 0x4, R6 ;  /* 0x0000000403117824 */ /* 0x000fc600078e0206 */
[----:B------:R1:W-:Y:S01]  /*23080*/  STL [R1+0x16a0], R12 ;  /* 0x0016a00c01007387 */ /* 0x0003e20000100800 */
[----:B------:R-:W-:-:S03]  /*23090*/  IMAD R5, R3, 0x4, R17 ;  /* 0x0000000403057824 */ /* 0x000fc600078e0211 */
[----:B------:R2:W-:Y:S01]  /*230a0*/  STL [R1+0x168c], R14 ;  /* 0x00168c0e01007387 */ /* 0x0005e20000100800 */
[-C--:B0-----:R-:W-:Y:S02]  /*230b0*/  LEA.HI.X.SX32 R13, R15, R0.reuse, 0x1, P2 ;  /* 0x000000000f0d7211 */ /* 0x081fe400010f0eff */
[----:B-1----:R-:W-:Y:S01]  /*230c0*/  LEA.HI.X.SX32 R12, R4, R0, 0x1, P1 ;  /* 0x00000000040c7211 */ /* 0x002fe200008f0eff */
[----:B------:R-:W-:-:S04]  /*230d0*/  IMAD R11, R3, 0x4, R5 ;  /* 0x00000004030b7824 */ /* 0x000fc800078e0205 */
[----:B------:R0:W-:Y:S01]  /*230e0*/  STL [R1+0x1694], R12 ;  /* 0x0016940c01007387 */ /* 0x0001e20000100800 */
[----:B--2---:R-:W-:-:S03]  /*230f0*/  LEA R14, P1, R17, R2, 0x1 ;  /* 0x00000002110e7211 */ /* 0x004fc600078208ff */
[----:B------:R1:W-:Y:S01]  /*23100*/  STL [R1+0x169c], R13 ;  /* 0x00169c0d01007387 */ /* 0x0003e20000100800 */
[-C--:B0-----:R-:W-:Y:S01]  /*23110*/  LEA R12, P0, R6, R2.reuse, 0x1 ;  /* 0x00000002060c7211 */ /* 0x081fe200078008ff */
[----:B------:R-:W-:Y:S01]  /*23120*/  IMAD R7, R3, 0x4, R11 ;  /* 0x0000000403077824 */ /* 0x000fe200078e020b */
[----:B-1----:R-:W-:-:S03]  /*23130*/  LEA R13, P2, R5, R2, 0x1 ;  /* 0x00000002050d7211 */ /* 0x002fc600078408ff */
[----:B------:R-:W-:Y:S04]  /*23140*/  STL [R1+0x16a8], R12 ;  /* 0x0016a80c01007387 */ /* 0x000fe80000100800 */
[----:B------:R0:W-:Y:S01]  /*23150*/  STL [R1+0x16b0], R14 ;  /* 0x0016b00e01007387 */ /* 0x0001e20000100800 */
[----:B------:R-:W-:-:S03]  /*23160*/  IMAD R8, R3, 0x4, R7 ;  /* 0x0000000403087824 */ /* 0x000fc600078e0207 */
[----:B------:R1:W-:Y:S01]  /*23170*/  STL [R1+0x16b8], R13 ;  /* 0x0016b80d01007387 */ /* 0x0003e20000100800 */
[-C--:B0-----:R-:W-:Y:S02]  /*23180*/  LEA.HI.X.SX32 R14, R6, R0.reuse, 0x1, P0 ;  /* 0x00000000060e7211 */ /* 0x081fe400000f0eff */
[-C--:B------:R-:W-:Y:S02]  /*23190*/  LEA.HI.X.SX32 R6, R17, R0.reuse, 0x1, P1 ;  /* 0x0000000011067211 */ /* 0x080fe400008f0eff */
[----:B-1----:R-:W-:Y:S01]  /*231a0*/  LEA.HI.X.SX32 R13, R5, R0, 0x1, P2 ;  /* 0x00000000050d7211 */ /* 0x002fe200010f0eff */
[----:B------:R0:W-:Y:S04]  /*231b0*/  STL [R1+0x16a4], R14 ;  /* 0x0016a40e01007387 */ /* 0x0001e80000100800 */
[----:B------:R1:W-:Y:S01]  /*231c0*/  STL [R1+0x16ac], R6 ;  /* 0x0016ac0601007387 */ /* 0x0003e20000100800 */
[----:B------:R-:W-:-:S03]  /*231d0*/  IMAD R9, R3, 0x4, R8 ;  /* 0x0000000403097824 */ /* 0x000fc600078e0208 */
[----:B------:R2:W-:Y:S01]  /*231e0*/  STL [R1+0x16b4], R13 ;  /* 0x0016b40d01007387 */ /* 0x0005e20000100800 */
[-C--:B0-----:R-:W-:Y:S02]  /*231f0*/  LEA R14, P1, R7, R2.reuse, 0x1 ;  /* 0x00000002070e7211 */ /* 0x081fe400078208ff */
[-C--:B-1----:R-:W-:Y:S02]  /*23200*/  LEA R6, P0, R11, R2.reuse, 0x1 ;  /* 0x000000020b067211 */ /* 0x082fe400078008ff */
[----:B--2---:R-:W-:-:S03]  /*23210*/  LEA R13, P2, R8, R2, 0x1 ;  /* 0x00000002080d7211 */ /* 0x004fc600078408ff */
        /* <DEDUP_REMOVED lines=10> */
[----:B------:R-:W-:Y:S01]  /*232c0*/  STL [R1+0x16c4], R13 ;  /* 0x0016c40d01007387 */ /* 0x000fe20000100800 */
[----:B------:R-:W-:-:S03]  /*232d0*/  IMAD R12, R3, 0x4, R4 ;  /* 0x00000004030c7824 */ /* 0x000fc600078e0204 */
[----:B------:R0:W-:Y:S01]  /*232e0*/  STL [R1+0x16cc], R11 ;  /* 0x0016cc0b01007387 */ /* 0x0001e20000100800 */
[----:B------:R-:W-:-:S03]  /*232f0*/  IMAD R5, R3, 0x4, R12 ;  /* 0x0000000403057824 */ /* 0x000fc600078e020c */
[----:B------:R-:W-:Y:S01]  /*23300*/  STL [R1+0x16d8], R8 ;  /* 0x0016d80801007387 */ /* 0x000fe20000100800 */
[-C--:B0-----:R-:W-:Y:S02]  /*23310*/  LEA R11, P1, R10, R2.reuse, 0x1 ;  /* 0x000000020a0b7211 */ /* 0x081fe400078208ff */
[----:B------:R-:W-:-:S03]  /*23320*/  LEA R13, P2, R4, R2, 0x1 ;  /* 0x00000002040d7211 */ /* 0x000fc600078408ff */
[----:B------:R0:W-:Y:S01]  /*23330*/  STL [R1+0x16e0], R11 ;  /* 0x0016e00b01007387 */ /* 0x0001e20000100800 */
[----:B------:R-:W-:-:S03]  /*23340*/  IMAD R6, R3, 0x4, R5 ;  /* 0x0000000403067824 */ /* 0x000fc600078e0205 */
[----:B------:R-:W-:Y:S01]  /*23350*/  STL [R1+0x16e8], R13 ;  /* 0x0016e80d01007387 */ /* 0x000fe20000100800 */
[-C--:B0-----:R-:W-:Y:S02]  /*23360*/  LEA.HI.X.SX32 R11, R9, R0.reuse, 0x1, P0 ;  /* 0x00000000090b7211 */ /* 0x081fe400000f0eff */
[-C--:B------:R-:W-:Y:S02]  /*23370*/  LEA.HI.X.SX32 R9, R10, R0.reuse, 0x1, P1 ;  /* 0x000000000a097211 */ /* 0x080fe400008f0eff */
[----:B------:R-:W-:Y:S01]  /*23380*/  LEA.HI.X.SX32 R10, R4, R0, 0x1, P2 ;  /* 0x00000000040a7211 */ /* 0x000fe200010f0eff */
[----:B------:R0:W-:Y:S01]  /*23390*/  STL [R1+0x16d4], R11 ;  /* 0x0016d40b01007387 */ /* 0x0001e20000100800 */
[----:B------:R-:W-:-:S03]  /*233a0*/  IMAD R7, R3, 0x4, R6 ;  /* 0x0000000403077824 */ /* 0x000fc600078e0206 */
[----:B------:R1:W-:Y:S01]  /*233b0*/  STL [R1+0x16dc], R9 ;  /* 0x0016dc0901007387 */ /* 0x0003e20000100800 */
[----:B------:R-:W-:-:S03]  /*233c0*/  IMAD R8, R3, 0x4, R7 ;  /* 0x0000000403087824 */ /* 0x000fc600078e0207 */
[----:B------:R2:W-:Y:S01]  /*233d0*/  STL [R1+0x16e4], R10 ;  /* 0x0016e40a01007387 */ /* 0x0005e20000100800 */
[-C--:B0-----:R-:W-:Y:S02]  /*233e0*/  LEA R11, P1, R5, R2.reuse, 0x1 ;  /* 0x00000002050b7211 */ /* 0x081fe400078208ff */
[-C--:B-1----:R-:W-:Y:S02]  /*233f0*/  LEA R9, P0, R12, R2.reuse, 0x1 ;  /* 0x000000020c097211 */ /* 0x082fe400078008ff */
[----:B--2---:R-:W-:-:S03]  /*23400*/  LEA R10, P2, R6, R2, 0x1 ;  /* 0x00000002060a7211 */ /* 0x004fc600078408ff */
[----:B------:R-:W-:Y:S01]  /*23410*/  STL [R1+0x16f0], R9 ;  /* 0x0016f00901007387 */ /* 0x000fe20000100800 */
[-C--:B------:R-:W-:Y:S01]  /*23420*/  LEA.HI.X.SX32 R12, R12, R0.reuse, 0x1, P0 ;  /* 0x000000000c0c7211 */ /* 0x080fe200000f0eff */
[----:B------:R-:W-:Y:S02]  /*23430*/  IMAD R4, R3, 0x4, R8 ;  /* 0x0000000403047824 */ /* 0x000fe400078e0208 */
[----:B------:R0:W-:Y:S04]  /*23440*/  STL [R1+0x16f8], R11 ;  /* 0x0016f80b01007387 */ /* 0x0001e80000100800 */
[----:B------:R1:W-:Y:S01]  /*23450*/  STL [R1+0x1700], R10 ;  /* 0x0017000a01007387 */ /* 0x0003e20000100800 */
[----:B0-----:R-:W-:-:S03]  /*23460*/  LEA.HI.X.SX32 R11, R5, R0, 0x1, P1 ;  /* 0x00000000050b7211 */ /* 0x001fc600008f0eff */
[----:B------:R-:W-:Y:S01]  /*23470*/  STL [R1+0x16ec], R12 ;  /* 0x0016ec0c01007387 */ /* 0x000fe20000100800 */
[----:B-1----:R-:W-:Y:S01]  /*23480*/  LEA.HI.X.SX32 R10, R6, R0, 0x1, P2 ;  /* 0x00000000060a7211 */ /* 0x002fe200010f0eff */
[----:B------:R-:W-:Y:S02]  /*23490*/  IMAD R9, R3, 0x4, R4 ;  /* 0x0000000403097824 */ /* 0x000fe400078e0204 */
[----:B------:R0:W-:Y:S01]  /*234a0*/  STL [R1+0x16f4], R11 ;  /* 0x0016f40b01007387 */ /* 0x0001e20000100800 */
[----:B------:R-:W-:-:S03]  /*234b0*/  LEA R6, P0, R7, R2, 0x1 ;  /* 0x0000000207067211 */ /* 0x000fc600078008ff */
[----:B------:R1:W-:Y:S01]  /*234c0*/  STL [R1+0x16fc], R10 ;  /* 0x0016fc0a01007387 */ /* 0x0003e20000100800 */
[----:B------:R-:W-:-:S03]  /*234d0*/  IMAD R5, R3, 0x4, R9 ;  /* 0x0000000403057824 */ /* 0x000fc600078e0209 */
[----:B------:R2:W-:Y:S01]  /*234e0*/  STL [R1+0x1708], R6 ;  /* 0x0017080601007387 */ /* 0x0005e20000100800 */
[-C--:B0-----:R-:W-:Y:S02]  /*234f0*/  LEA R11, P2, R4, R2.reuse, 0x1 ;  /* 0x00000002040b7211 */ /* 0x081fe400078408ff */
[----:B-1----:R-:W-:Y:S01]  /*23500*/  LEA R10, P1, R8, R2, 0x1 ;  /* 0x00000002080a7211 */ /* 0x002fe200078208ff */
[----:B------:R-:W0:Y:S01]  /*23510*/  S2R R20, SR_TID.X ;  /* 0x0000000000147919 */ /* 0x000e220000002100 */
[----:B--2---:R-:W-:-:S03]  /*23520*/  IMAD R6, R3, 0x4, R5 ;  /* 0x0000000403067824 */ /* 0x004fc600078e0205 */
[----:B------:R1:W-:Y:S01]  /*23530*/  STL [R1+0x1710], R10 ;  /* 0x0017100a01007387 */ /* 0x0003e20000100800 */
[-C--:B------:R-:W-:Y:S01]  /*23540*/  LEA.HI.X.SX32 R8, R8, R0.reuse, 0x1, P1 ;  /* 0x0000000008087211 */ /* 0x080fe200008f0eff */
[----:B------:R-:W-:Y:S02]  /*23550*/  IMAD R3, R3, 0x4, R6 ;  /* 0x0000000403037824 */ /* 0x000fe400078e0206 */
[----:B------:R-:W-:Y:S01]  /*23560*/  STL [R1+0x1718], R11 ;  /* 0x0017180b01007387 */ /* 0x000fe20000100800 */
[-C--:B-1----:R-:W-:Y:S02]  /*23570*/  LEA.HI.X.SX32 R10, R7, R0.reuse, 0x1, P0 ;  /* 0x00000000070a7211 */ /* 0x082fe400000f0eff */
[----:B------:R-:W-:Y:S02]  /*23580*/  LEA.HI.X.SX32 R7, R4, R0, 0x1, P2 ;  /* 0x0000000004077211 */ /* 0x000fe400010f0eff */
[-C--:B------:R-:W-:Y:S01]  /*23590*/  LEA R4, P0, R9, R2.reuse, 0x1 ;  /* 0x0000000209047211 */ /* 0x080fe200078008ff */
[----:B------:R-:W-:Y:S04]  /*235a0*/  STL [R1+0x1704], R10 ;  /* 0x0017040a01007387 */ /* 0x000fe80000100800 */
[----:B------:R1:W-:Y:S04]  /*235b0*/  STL [R1+0x170c], R8 ;  /* 0x00170c0801007387 */ /* 0x0003e80000100800 */
[----:B------:R2:W-:Y:S04]  /*235c0*/  STL [R1+0x1714], R7 ;  /* 0x0017140701007387 */ /* 0x0005e80000100800 */
[----:B------:R3:W-:Y:S01]  /*235d0*/  STL [R1+0x171c], R4 ;  /* 0x00171c0401007387 */ /* 0x0007e20000100800 */
[----:B-1----:R-:W-:-:S02]  /*235e0*/  LEA R8, P1, R5, R2, 0x1 ;  /* 0x0000000205087211 */ /* 0x002fc400078208ff */
[----:B--2---:R-:W-:-:S03]  /*235f0*/  LEA R7, P2, R6, R2, 0x1 ;  /* 0x0000000206077211 */ /* 0x004fc600078408ff */
[----:B------:R-:W-:Y:S01]  /*23600*/  STL [R1+0x1720], R8 ;  /* 0x0017200801007387 */ /* 0x000fe20000100800 */
[----:B---3--:R-:W-:Y:S02]  /*23610*/  LEA R4, P3, R3, R2, 0x1 ;  /* 0x0000000203047211 */ /* 0x008fe400078608ff */
[-C--:B------:R-:W-:Y:S01]  /*23620*/  LEA.HI.X.SX32 R2, R9, R0.reuse, 0x1, P0 ;  /* 0x0000000009027211 */ /* 0x080fe200000f0eff */
[----:B------:R-:W-:Y:S04]  /*23630*/  STL [R1+0x1724], R7 ;  /* 0x0017240701007387 */ /* 0x000fe80000100800 */
[----:B------:R1:W-:Y:S04]  /*23640*/  STL [R1+0x708], R4 ;  /* 0x0007080401007387 */ /* 0x0003e80000100800 */
[----:B------:R2:W-:Y:S01]  /*23650*/  STL [R1+0x6f8], R2 ;  /* 0x0006f80201007387 */ /* 0x0005e20000100800 */
[----:B-1----:R-:W-:-:S02]  /*23660*/  LEA.HI.X.SX32 R4, R5, R0, 0x1, P1 ;  /* 0x0000000005047211 */ /* 0x002fc400008f0eff */
[----:B--2---:R-:W-:-:S03]  /*23670*/  LEA.HI.X.SX32 R2, R6, R0, 0x1, P2 ;  /* 0x0000000006027211 */ /* 0x004fc600010f0eff */
[----:B------:R-:W-:Y:S01]  /*23680*/  STL [R1+0x700], R4 ;  /* 0x0007000401007387 */ /* 0x000fe20000100800 */
[----:B------:R-:W-:-:S03]  /*23690*/  LEA.HI.X.SX32 R0, R3, R0, 0x1, P3 ;  /* 0x0000000003007211 */ /* 0x000fc600018f0eff */
[----:B------:R0:W-:Y:S04]  /*236a0*/  STL [R1+0x704], R2 ;  /* 0x0007040201007387 */ /* 0x0001e80000100800 */
[----:B------:R1:W-:Y:S01]  /*236b0*/  STL [R1+0x6fc], R0 ;  /* 0x0006fc0001007387 */ /* 0x0003e20000100800 */
[----:B0-----:R-:W-:-:S05]  /*236c0*/  IMAD.SHL.U32 R2, R20, 0x20, RZ ;  /* 0x0000002014027824 */ /* 0x001fca00078e00ff */
[----:B------:R0:W-:Y:S01]  /*236d0*/  STL [R1+0x18c4], R2 ;  /* 0x0018c40201007387 */ /* 0x0001e20000100800 */
[----:B------:R-:W-:Y:S01]  /*236e0*/  IMAD.MOV.U32 R19, RZ, RZ, c[0x0][0x18c] ;  /* 0x00006300ff137624 */ /* 0x000fe200078e00ff */
[----:B------:R-:W-:-:S03]  /*236f0*/  ULDC UR4, c[0x0][0x188] ;  /* 0x0000620000047ab9 */ /* 0x000fc60000000800 */
[----:B------:R-:W-:Y:S01]  /*23700*/  IMAD.SHL.U32 R18, R19, 0x100, RZ ;  /* 0x0000010013127824 */ /* 0x000fe200078e00ff */
[----:B------:R-:W-:-:S04]  /*23710*/  USHF.L.U32 UR4, UR4, 0x8, URZ ;  /* 0x0000000804047899 */ /* 0x000fc8000800063f */
[----:B-1----:R-:W-:Y:S01]  /*23720*/  SHF.R.S32.HI R0, RZ, 0x1f, R18 ;  /* 0x0000001fff007819 */ /* 0x002fe20000011412 */
[----:B------:R-:W-:Y:S02]  /*23730*/  USHF.R.S32.HI UR5, URZ, 0x1f, UR4 ;  /* 0x0000001f3f057899 */ /* 0x000fe40008011404 */
[----:B0-----:R-:W-:-:S05]  /*23740*/  IMAD.MOV.U32 R29, RZ, RZ, 0xff ;  /* 0x000000ffff1d7424 */ /* 0x001fca00078e00ff */
[----:B------:R-:W-:-:S04]  /*23750*/  IADD3 R29, R29, c[0x0][0x180], RZ ;  /* 0x000060001d1d7a10 */ /* 0x000fc80007ffe0ff */
[----:B------:R-:W-:-:S04]  /*23760*/  SHF.R.S32.HI R19, RZ, 0x1f, R29 ;  /* 0x0000001fff137819 */ /* 0x000fc8000001141d */
[----:B------:R-:W-:Y:S02]  /*23770*/  LEA.HI R29, R19, R29, RZ, 0x8 ;  /* 0x0000001d131d7211 */ /* 0x000fe400078f40ff */
[----:B------:R-:W2:Y:S01]  /*23780*/  LDL R19, [R1+0x18a0] ;  /* 0x0018a00001137983 */ /* 0x000ea20000100800 */
[----:B------:R-:W-:Y:S01]  /*23790*/  SHF.L.U64.HI R0, R18, 0x1, R0 ;  /* 0x0000000112007819 */ /* 0x000fe20000010200 */
[----:B------:R-:W-:Y:S01]  /*237a0*/  USHF.L.U32 UR10, UR4, 0x1, URZ ;  /* 0x00000001040a7899 */ /* 0x000fe2000800063f */
[----:B------:R-:W-:Y:S01]  /*237b0*/  SHF.R.S32.HI R3, RZ, 0x8, R29 ;  /* 0x00000008ff037819 */ /* 0x000fe2000001141d */
[----:B------:R-:W-:Y:S01]  /*237c0*/  STL [R1+0x430], RZ ;  /* 0x000430ff01007387 */ /* 0x000fe20000100800 */
[----:B------:R-:W-:-:S03]  /*237d0*/  USHF.L.U64.HI UR5, UR4, 0x1, UR5 ;  /* 0x0000000104057899 */ /* 0x000fc60008010205 */
[----:B------:R-:W-:Y:S04]  /*237e0*/  STL [R1+0x434], RZ ;  /* 0x000434ff01007387 */ /* 0x000fe80000100800 */
[----:B------:R-:W-:Y:S01]  /*237f0*/  STL [R1+0x438], RZ ;  /* 0x000438ff01007387 */ /* 0x000fe20000100800 */
[----:B--2---:R-:W-:-:S05]  /*23800*/  LOP3.LUT R2, R19, 0x200, R2, 0xf8, !PT ;  /* 0x0000020013027812 */ /* 0x004fca00078ef802 */
[----:B------:R0:W-:Y:S04]  /*23810*/  STL [R1+0x294], R2 ;  /* 0x0002940201007387 */ /* 0x0001e80000100800 */
[----:B------:R1:W-:Y:S04]  /*23820*/  STL [R1+0x43c], RZ ;  /* 0x00043cff01007387 */ /* 0x0003e80000100800 */
        /* <DEDUP_REMOVED lines=40> */
[----:B------:R-:W2:Y:S01]  /*23ab0*/  LDL R19, [R1+0x288] ;  /* 0x0002880001137983 */ /* 0x000ea20000100800 */
[----:B0-----:R-:W-:Y:S01]  /*23ac0*/  LOP3.LUT R2, R2, 0x20, RZ, 0x3c, !PT ;  /* 0x0000002002027812 */ /* 0x001fe200078e3cff */
[----:B------:R-:W-:-:S02]  /*23ad0*/  UMOV UR4, URZ ;  /* 0x0000003f00047c82 */ /* 0x000fc40008000000 */
[----:B------:R-:W0:Y:S04]  /*23ae0*/  S2R R18, SR_TID.X ;  /* 0x0000000000127919 */ /* 0x000e280000002100 */
[----:B------:R1:W-:Y:S04]  /*23af0*/  STL [R1+0x380], RZ ;  /* 0x000380ff01007387 */ /* 0x0003e80000100800 */
[----:B------:R1:W-:Y:S04]  /*23b00*/  STL [R1+0x384], RZ ;  /* 0x000384ff01007387 */ /* 0x0003e80000100800 */
[----:B------:R1:W-:Y:S04]  /*23b10*/  STL [R1+0x388], RZ ;  /* 0x000388ff01007387 */ /* 0x0003e80000100800 */
[----:B------:R1:W-:Y:S04]  /*23b20*/  STL [R1+0x38c], RZ ;  /* 0x00038cff01007387 */ /* 0x0003e80000100800 */
[----:B------:R1:W-:Y:S01]  /*23b30*/  STL [R1+0x370], RZ ;  /* 0x000370ff01007387 */ /* 0x0003e20000100800 */
[----:B0-----:R-:W-:-:S03]  /*23b40*/  LOP3.LUT R18, R18, 0x7f, RZ, 0xc0, !PT ;  /* 0x0000007f12127812 */ /* 0x001fc600078ec0ff */
[----:B------:R1:W-:Y:S04]  /*23b50*/  STL [R1+0x374], RZ ;  /* 0x000374ff01007387 */ /* 0x0003e80000100800 */
[----:B------:R1:W-:Y:S01]  /*23b60*/  STL [R1+0x378], RZ ;  /* 0x000378ff01007387 */ /* 0x0003e20000100800 */
[----:B------:R-:W-:Y:S01]  /*23b70*/  IMAD.SHL.U32 R3, R18, 0x2, RZ ;  /* 0x0000000212037824 */ /* 0x000fe200078e00ff */
[----:B------:R-:W-:Y:S01]  /*23b80*/  SHF.R.S32.HI R18, RZ, 0x6, R20 ;  /* 0x00000006ff127819 */ /* 0x000fe20000011414 */
[----:B------:R-:W-:Y:S01]  /*23b90*/  IMAD.SHL.U32 R20, R20, 0x2, RZ ;  /* 0x0000000214147824 */ /* 0x000fe200078e00ff */
[----:B------:R1:W-:Y:S02]  /*23ba0*/  STL [R1+0x37c], RZ ;  /* 0x00037cff01007387 */ /* 0x0003e40000100800 */
[----:B------:R-:W-:-:S02]  /*23bb0*/  LOP3.LUT R5, R3, 0x10, RZ, 0x3c, !PT ;  /* 0x0000001003057812 */ /* 0x000fc400078e3cff */
[----:B------:R1:W-:Y:S01]  /*23bc0*/  STL [R1+0x360], RZ ;  /* 0x000360ff01007387 */ /* 0x0003e20000100800 */
[C---:B------:R-:W-:Y:S02]  /*23bd0*/  LOP3.LUT R4, R3.reuse, 0x20, RZ, 0x3c, !PT ;  /* 0x0000002003047812 */ /* 0x040fe400078e3cff */
[C---:B------:R-:W-:Y:S01]  /*23be0*/  LOP3.LUT R5, R3.reuse, 0x30, RZ, 0x3c, !PT ;  /* 0x0000003003057812 */ /* 0x040fe200078e3cff */
[----:B------:R1:W-:Y:S01]  /*23bf0*/  STL [R1+0x364], RZ ;  /* 0x000364ff01007387 */ /* 0x0003e20000100800 */
[C---:B------:R-:W-:Y:S02]  /*23c00*/  LOP3.LUT R4, R3.reuse, 0x40, RZ, 0x3c, !PT ;  /* 0x0000004003047812 */ /* 0x040fe400078e3cff */
[C---:B------:R-:W-:Y:S01]  /*23c10*/  LOP3.LUT R4, R3.reuse, 0x50, RZ, 0x3c, !PT ;  /* 0x0000005003047812 */ /* 0x040fe200078e3cff */
[----:B------:R1:W-:Y:S01]  /*23c20*/  STL [R1+0x368], RZ ;  /* 0x000368ff01007387 */ /* 0x0003e20000100800 */
[C---:B------:R-:W-:Y:S02]  /*23c30*/  LOP3.LUT R6, R3.reuse, 0x60, RZ, 0x3c, !PT ;  /* 0x0000006003067812 */ /* 0x040fe400078e3cff */
[----:B------:R-:W-:Y:S01]  /*23c40*/  LOP3.LUT R5, R3, 0x70, RZ, 0x3c, !PT ;  /* 0x0000007003057812 */ /* 0x000fe200078e3cff */
[----:B------:R1:W-:Y:S01]  /*23c50*/  STL [R1+0x36c], RZ ;  /* 0x00036cff01007387 */ /* 0x0003e20000100800 */
[----:B------:R-:W-:-:S03]  /*23c60*/  SGXT R18, R18, 0x1 ;  /* 0x000000011212781a */ /* 0x000fc60000000200 */
[----:B------:R1:W-:Y:S01]  /*23c70*/  STL [R1+0x140], RZ ;  /* 0x000140ff01007387 */ /* 0x0003e20000100800 */
[----:B------:R-:W-:-:S03]  /*23c80*/  LOP3.LUT R18, R18, 0x90, RZ, 0xc0, !PT ;  /* 0x0000009012127812 */ /* 0x000fc600078ec0ff */
[----:B------:R1:W-:Y:S01]  /*23c90*/  STL [R1+0x144], RZ ;  /* 0x000144ff01007387 */ /* 0x0003e20000100800 */
[----:B------:R-:W-:-:S03]  /*23ca0*/  LOP3.LUT R18, R18, 0x7e, R20, 0x78, !PT ;  /* 0x0000007e12127812 */ /* 0x000fc600078e7814 */
[----:B------:R1:W-:Y:S01]  /*23cb0*/  STL [R1+0x148], RZ ;  /* 0x000148ff01007387 */ /* 0x0003e20000100800 */
[----:B------:R-:W-:-:S03]  /*23cc0*/  LOP3.LUT R4, R18, 0x20, RZ, 0x3c, !PT ;  /* 0x0000002012047812 */ /* 0x000fc600078e3cff */
[----:B------:R1:W-:Y:S04]  /*23cd0*/  STL [R1+0x14c], RZ ;  /* 0x00014cff01007387 */ /* 0x0003e80000100800 */
[----:B------:R1:W-:Y:S04]  /*23ce0*/  STL [R1+0x120], RZ ;  /* 0x000120ff01007387 */ /* 0x0003e80000100800 */
[----:B------:R1:W-:Y:S04]  /*23cf0*/  STL [R1+0x124], RZ ;  /* 0x000124ff01007387 */ /* 0x0003e80000100800 */
[----:B------:R1:W-:Y:S04]  /*23d00*/  STL [R1+0x128], RZ ;  /* 0x000128ff01007387 */ /* 0x0003e80000100800 */
[----:B------:R1:W-:Y:S01]  /*23d10*/  STL [R1+0x12c], RZ ;  /* 0x00012cff01007387 */ /* 0x0003e20000100800 */
[----:B--2---:R-:W-:-:S05]  /*23d20*/  LOP3.LUT R3, R19, 0x40, RZ, 0x3c, !PT ;  /* 0x0000004013037812 */ /* 0x004fca00078e3cff */
[----:B------:R1:W-:Y:S04]  /*23d30*/  STL [R1+0x18b8], R3 ;  /* 0x0018b80301007387 */ /* 0x0003e80000100800 */
[----:B------:R1:W-:Y:S02]  /*23d40*/  STL [R1+0x298], R2 ;  /* 0x0002980201007387 */ /* 0x0003e40000100800 */
.L_x_3:
[----:B-1---5:R-:W2:Y:S04]  /*23d50*/  LDL R3, [R1+0x1728] ;  /* 0x0017280001037983 */ /* 0x022ea80000100800 */
[----:B0-2---:R0:W-:Y:S04]  /*23d60*/  STL [R1+0x3808], R3 ;  /* 0x0038080301007387 */ /* 0x0051e80000100800 */
[----:B------:R-:W2:Y:S01]  /*23d70*/  LDL R2, [R1+0x172c] ;  /* 0x00172c0001027983 */ /* 0x000ea20000100800 */
[----:B------:R-:W-:-:S02]  /*23d80*/  UMOV UR6, 0xffffff00 ;  /* 0xffffff0000067882 */ /* 0x000fc40000000000 */
[----:B------:R-:W-:Y:S02]  /*23d90*/  ULDC UR7, c[0x0][0x180] ;  /* 0x0000600000077ab9 */ /* 0x000fe40000000800 */
[----:B------:R-:W-:Y:S01]  /*23da0*/  UIMAD UR6, UR4, UR6, UR7 ;  /* 0x00000006040672a4 */ /* 0x000fe2000f8e0207 */
[----:B0-----:R-:W0:Y:S04]  /*23db0*/  S2R R3, SR_TID.X ;  /* 0x0000000000037919 */ /* 0x001e280000002100 */
[----:B--2---:R-:W-:Y:S04]  /*23dc0*/  STL [R1+0x380c], R2 ;  /* 0x00380c0201007387 */ /* 0x004fe80000100800 */
[----:B------:R-:W-:Y:S04]  /*23dd0*/  STL [R1+0x363c], R26 ;  /* 0x00363c1a01007387 */ /* 0x000fe80000100800 */
        /* <DEDUP_REMOVED lines=27> */
[----:B------:R0:W-:Y:S04]  /*23f90*/  STL [R1+0x3728], R26 ;  /* 0x0037281a01007387 */ /* 0x0001e80000100800 */
[----:B------:R-:W-:Y:S04]  /*23fa0*/  STL [R1+0x3638], R25 ;  /* 0x0036381901007387 */ /* 0x000fe80000100800 */
[----:B------:R-:W-:Y:S01]  /*23fb0*/  STL [R1+0x3640], R25 ;  /* 0x0036401901007387 */ /* 0x000fe20000100800 */
[----:B0-----:R-:W-:-:S03]  /*23fc0*/  SHF.R.U32.HI R26, RZ, 0x5, R3 ;  /* 0x00000005ff1a7819 */ /* 0x001fc60000011603 */
[----:B------:R-:W-:Y:S01]  /*23fd0*/  STL [R1+0x3648], R25 ;  /* 0x0036481901007387 */ /* 0x000fe20000100800 */
[----:B------:R-:W-:Y:S02]  /*23fe0*/  SHF.R.U32.HI R3, RZ, 0x5, R3 ;  /* 0x00000005ff037819 */ /* 0x000fe40000011603 */
[----:B------:R-:W-:Y:S01]  /*23ff0*/  SGXT.U32 R26, R26, 0x2 ;  /* 0x000000021a1a781a */ /* 0x000fe20000000000 */
[----:B------:R-:W-:Y:S01]  /*24000*/  STL [R1+0x3650], R25 ;  /* 0x0036501901007387 */ /* 0x000fe20000100800 */
[----:B------:R-:W-:Y:S02]  /*24010*/  SGXT.U32 R3, R3, 0x2 ;  /* 0x000000020303781a */ /* 0x000fe40000000000 */
[----:B------:R-:W-:Y:S01]  /*24020*/  LOP3.LUT R2, R26, 0x4, RZ, 0xfc, !PT ;  /* 0x000000041a027812 */ /* 0x000fe200078efcff */
[----:B------:R-:W-:Y:S01]  /*24030*/  STL [R1+0x3658], R25 ;  /* 0x0036581901007387 */ /* 0x000fe20000100800 */
[----:B------:R-:W-:Y:S02]  /*24040*/  LOP3.LUT R3, R3, 0xc, RZ, 0xfc, !PT ;  /* 0x0000000c03037812 */ /* 0x000fe400078efcff */
[----:B------:R-:W-:Y:S01]  /*24050*/  ISETP.GE.AND P1, PT, R2, UR6, PT ;  /* 0x0000000602007c0c */ /* 0x000fe2000bf26270 */
[----:B------:R-:W-:Y:S01]  /*24060*/  STL [R1+0x3660], R25 ;  /* 0x0036601901007387 */ /* 0x000fe20000100800 */
[----:B------:R-:W-:-:S03]  /*24070*/  LOP3.LUT R26, R26, 0x8, RZ, 0xfc, !PT ;  /* 0x000000081a1a7812 */ /* 0x000fc600078efcff */
        /* <DEDUP_REMOVED lines=126> */
[----:B------:R-:W-:Y:S01]  /*24860*/  STL [R1+0x3580], R19 ;  /* 0x0035801301007387 */ /* 0x000fe20000100800 */
[----:B------:R-:W-:-:S03]  /*24870*/  ISETP.GE.AND P3, PT, R3, UR6, PT ;  /* 0x0000000603007c0c */ /* 0x000fc6000bf66270 */
[----:B------:R-:W-:Y:S04]  /*24880*/  STL [R1+0x357c], R20 ;  /* 0x00357c1401007387 */ /* 0x000fe80000100800 */
[----:B------:R-:W-:Y:S04]  /*24890*/  STL [R1+0x3578], R21 ;  /* 0x0035781501007387 */ /* 0x000fe80000100800 */
[----:B------:R0:W-:Y:S04]  /*248a0*/  STL [R1+0x1bf8], R0 ;  /* 0x001bf80001007387 */ /* 0x0001e80000100800 */
[----:B------:R-:W2:Y:S04]  /*248b0*/  LDL.LU R2, [R1+0x380c] ;  /* 0x00380c0001027983 */ /* 0x000ea80000300800 */
[----:B------:R-:W2:Y:S04]  /*248c0*/  LDL.LU R3, [R1+0x3808] ;  /* 0x0038080001037983 */ /* 0x000ea80000300800 */
[----:B0-----:R-:W0:Y:S01]  /*248d0*/  S2R R0, SR_TID.X ;  /* 0x0000000000007919 */ /* 0x001e220000002100 */
[----:B------:R-:W-:-:S02]  /*248e0*/  PRMT R13, RZ, 0x7610, R13 ;  /* 0x00007610ff0d7816 */ /* 0x000fc4000000000d */
[----:B0-----:R-:W-:-:S04]  /*248f0*/  SHF.R.U32.HI R25, RZ, 0x5, R0 ;  /* 0x00000005ff197819 */ /* 0x001fc80000011600 */
[----:B------:R-:W-:-:S04]  /*24900*/  SGXT.U32 R25, R25, 0x2 ;  /* 0x000000021919781a */ /* 0x000fc80000000000 */
[----:B------:R-:W-:-:S13]  /*24910*/  ISETP.GE.AND P0, PT, R25, UR6, PT ;  /* 0x0000000619007c0c */ /* 0x000fda000bf06270 */
[----:B--2---:R0:W2:Y:S04]  /*24920*/  @!P0 LDG.E.U16 R13, [R2.64] ;  /* 0x00000008020d8981 */ /* 0x0040a8000c1e1500 */
[----:B0-----:R-:W3:Y:S04]  /*24930*/  LDL R2, [R1+0x6fc] ;  /* 0x0006fc0001027983 */ /* 0x001ee80000100800 */
[----:B--2---:R0:W-:Y:S04]  /*24940*/  STL [R1+0x2ec], R13 ;  /* 0x0002ec0d01007387 */ /* 0x0041e80000100800 */
[----:B------:R-:W3:Y:S01]  /*24950*/  LDL R3, [R1+0x708] ;  /* 0x0007080001037983 */ /* 0x000ee20000100800 */
[----:B------:R-:W-:-:S02]  /*24960*/  PRMT R12, RZ, 0x7610, R12 ;  /* 0x00007610ff0c7816 */ /* 0x000fc4000000000c */
[----:B------:R-:W-:Y:S02]  /*24970*/  ISETP.GE.AND P2, PT, R26, UR6, PT ;  /* 0x000000061a007c0c */ /* 0x000fe4000bf46270 */
[----:B------:R-:W1:Y:S01]  /*24980*/  S2R R26, SR_TID.X ;  /* 0x00000000001a7919 */ /* 0x000e620000002100 */
[----:B---3--:R-:W-:-:S04]  /*24990*/  @!P1 LOP3.LUT R3, R3, R2, RZ, 0x3c, !PT ;  /* 0x0000000203039212 */ /* 0x008fc800078e3cff */
[----:B------:R-:W-:-:S04]  /*249a0*/  @!P1 LOP3.LUT R2, R3, R2, RZ, 0x3c, !PT ;  /* 0x0000000203029212 */ /* 0x000fc800078e3cff */
[----:B------:R-:W-:-:S05]  /*249b0*/  @!P1 LOP3.LUT R3, R3, R2, RZ, 0x3c, !PT ;  /* 0x0000000203039212 */ /* 0x000fca00078e3cff */
[----:B------:R2:W3:Y:S01]  /*249c0*/  @!P1 LDG.E.U16 R12, [R2.64] ;  /* 0x00000008020c9981 */ /* 0x0004e2000c1e1500 */
[----:B-1----:R-:W-:-:S04]  /*249d0*/  SHF.R.U32.HI R26, RZ, 0x5, R26 ;  /* 0x00000005ff1a7819 */ /* 0x002fc8000001161a */
[----:B------:R-:W-:-:S04]  /*249e0*/  SGXT.U32 R26, R26, 0x2 ;  /* 0x000000021a1a781a */ /* 0x000fc80000000000 */
[----:B0-----:R-:W-:-:S04]  /*249f0*/  LOP3.LUT R13, R26, 0x10, RZ, 0xfc, !PT ;  /* 0x000000101a0d7812 */ /* 0x001fc800078efcff */
[----:B------:R-:W-:Y:S02]  /*24a00*/  ISETP.GE.AND P0, PT, R13, UR6, PT ;  /* 0x000000060d007c0c */ /* 0x000fe4000bf06270 */
[----:B------:R-:W4:Y:S04]  /*24a10*/  LDL.LU R13, [R1+0x3804] ;  /* 0x00380400010d7983 */ /* 0x000f280000300800 */
[----:B--2---:R-:W2:Y:S04]  /*24a20*/  LDL R2, [R1+0x704] ;  /* 0x0007040001027983 */ /* 0x004ea80000100800 */
[----:B---3--:R0:W-:Y:S04]  /*24a30*/  STL [R1+0x2e8], R12 ;  /* 0x0002e80c01007387 */ /* 0x0081e80000100800 */
[----:B------:R-:W2:Y:S01]  /*24a40*/  LDL R3, [R1+0x1724] ;  /* 0x0017240001037983 */ /* 0x000ea20000100800 */
[----:B------:R-:W-:-:S03]  /*24a50*/  PRMT R11, RZ, 0x7610, R11 ;  /* 0x00007610ff0b7816 */ /* 0x000fc6000000000b */
[----:B------:R-:W1:Y:S01]  /*24a60*/  S2R R26, SR_TID.X ;  /* 0x00000000001a7919 */ /* 0x000e620000002100 */
[----:B--2---:R-:W-:-:S04]  /*24a70*/  @!P2 LOP3.LUT R3, R3, R2, RZ, 0x3c, !PT ;  /* 0x000000020303a212 */ /* 0x004fc800078e3cff */
        /* <DEDUP_REMOVED lines=11> */
[----:B----4-:R-:W-:-:S03]  /*24b30*/  PRMT R13, RZ, 0x7610, R13 ;  /* 0x00007610ff0d7816 */ /* 0x010fc6000000000d */
        /* <DEDUP_REMOVED lines=718> */
[----:B------:R-:W2:Y:S01]  /*27820*/  @!P2 LDG.E.U16 R13, [R2.64] ;  /* 0x00000008020da981 */ /* 0x000ea2000c1e1500 */
[----:B-1----:R-:W-:-:S04]  /*27830*/  SHF.R.U32.HI R26, RZ, 0x5, R26 ;  /* 0x00000005ff1a7819 */ /* 0x002fc8000001161a */
[----:B------:R-:W-:-:S04]  /*27840*/  SGXT.U32 R26, R26, 0x2 ;  /* 0x000000021a1a781a */ /* 0x000fc80000000000 */
[----:B0-----:R-:W-:-:S04]  /*27850*/  LOP3.LUT R11, R26, 0xe4, RZ, 0xfc, !PT ;  /* 0x000000e41a0b7812 */ /* 0x001fc800078efcff */
[----:B------:R-:W-:Y:S02]  /*27860*/  ISETP.GE.AND P1, PT, R11, UR6, PT ;  /* 0x000000060b007c0c */ /* 0x000fe4000bf26270 */
[----:B------:R-:W3:Y:S04]  /*27870*/  LDL.LU R11, [R1+0x3730] ;  /* 0x00373000010b7983 */ /* 0x000ee80000300800 */
[----:B--2---:R0:W-:Y:S04]  /*27880*/  STL [R1+0x1f8], R13 ;  /* 0x0001f80d01007387 */ /* 0x0041e80000100800 */
[----:B------:R-:W2:Y:S04]  /*27890*/  LDL R2, [R1+0x1584] ;  /* 0x0015840001027983 */ /* 0x000ea80000100800 */
[----:B------:R-:W2:Y:S01]  /*278a0*/  LDL R3, [R1+0x1588] ;  /* 0x0015880001037983 */ /* 0x000ea20000100800 */
[----:B----4-:R-:W-:-:S03]  /*278b0*/  PRMT R12, RZ, 0x7610, R12 ;  /* 0x00007610ff0c7816 */ /* 0x010fc6000000000c */
[----:B------:R-:W0:Y:S01]  /*278c0*/  S2R R26, SR_TID.X ;  /* 0x00000000001a7919 */ /* 0x000e220000002100 */
[----:B--2---:R-:W-:-:S04]  /*278d0*/  @!P3 LOP3.LUT R3, R3, R2, RZ, 0x3c, !PT ;  /* 0x000000020303b212 */ /* 0x004fc800078e3cff */
[----:B------:R-:W-:-:S04]  /*278e0*/  @!P3 LOP3.LUT R2, R3, R2, RZ, 0x3c, !PT ;  /* 0x000000020302b212 */ /* 0x000fc800078e3cff */
[----:B------:R-:W-:-:S05]  /*278f0*/  @!P3 LOP3.LUT R3, R3, R2, RZ, 0x3c, !PT ;  /* 0x000000020303b212 */ /* 0x000fca00078e3cff */
[----:B------:R1:W2:Y:S01]  /*27900*/  @!P3 LDG.E.U16 R12, [R2.64] ;  /* 0x00000008020cb981 */ /* 0x0002a2000c1e1500 */
[----:B0-----:R-:W-:-:S04]  /*27910*/  SHF.R.U32.HI R13, RZ, 0x5, R26 ;  /* 0x00000005ff0d7819 */ /* 0x001fc8000001161a */
[----:B------:R-:W-:-:S04]  /*27920*/  SGXT.U32 R13, R13, 0x2 ;  /* 0x000000020d0d781a */ /* 0x000fc80000000000 */
[----:B------:R-:W-:-:S04]  /*27930*/  LOP3.LUT R13, R13, 0xe8, RZ, 0xfc, !PT ;  /* 0x000000e80d0d7812 */ /* 0x000fc800078efcff */
[----:B------:R-:W-:Y:S02]  /*27940*/  ISETP.GE.AND P2, PT, R13, UR6, PT ;  /* 0x000000060d007c0c */ /* 0x000fe4000bf46270 */
[----:B------:R-:W4:Y:S04]  /*27950*/  LDL.LU R13, [R1+0x372c] ;  /* 0x00372c00010d7983 */ /* 0x000f280000300800 */
[----:B-1----:R-:W4:Y:S04]  /*27960*/  LDL R2, [R1+0x157c] ;  /* 0x00157c0001027983 */ /* 0x002f280000100800 */
[----:B--2---:R0:W-:Y:S04]  /*27970*/  STL [R1+0x1f4], R12 ;  /* 0x0001f40c01007387 */ /* 0x0041e80000100800 */
[----:B------:R-:W4:Y:S01]  /*27980*/  LDL R3, [R1+0x1580] ;  /* 0x0015800001037983 */ /* 0x000f220000100800 */
[----:B---3--:R-:W-:-:S02]  /*27990*/  PRMT R11, RZ, 0x7610, R11 ;  /* 0x00007610ff0b7816 */ /* 0x008fc4000000000b */
[----:B------:R-:W-:Y:S02]  /*279a0*/  SHF.R.U32.HI R26, RZ, 0x5, R26 ;  /* 0x00000005ff1a7819 */ /* 0x000fe4000001161a */
[----:B----4-:R-:W-:-:S04]  /*279b0*/  @!P0 LOP3.LUT R3, R3, R2, RZ, 0x3c, !PT ;  /* 0x0000000203038212 */ /* 0x010fc800078e3cff */
[----:B------:R-:W-:-:S04]  /*279c0*/  @!P0 LOP3.LUT R2, R3, R2, RZ, 0x3c, !PT ;  /* 0x0000000203028212 */ /* 0x000fc800078e3cff */
[----:B------:R-:W-:-:S05]  /*279d0*/  @!P0 LOP3.LUT R3, R3, R2, RZ, 0x3c, !PT ;  /* 0x0000000203038212 */ /* 0x000fca00078e3cff */
[----:B------:R1:W2:Y:S01]  /*279e0*/  @!P0 LDG.E.U16 R11, [R2.64] ;  /* 0x00000008020b8981 */ /* 0x0002a2000c1e1500 */
[----:B------:R-:W-:-:S04]  /*279f0*/  SGXT.U32 R26, R26, 0x2 ;  /* 0x000000021a1a781a */ /* 0x000fc80000000000 */
[----:B------:R-:W-:-:S04]  /*27a00*/  LOP3.LUT R26, R26, 0xec, RZ, 0xfc, !PT ;  /* 0x000000ec1a1a7812 */ /* 0x000fc800078efcff */
[----:B------:R-:W-:Y:S02]  /*27a10*/  ISETP.GE.AND P3, PT, R26, UR6, PT ;  /* 0x000000061a007c0c */ /* 0x000fe4000bf66270 */
[----:B------:R-:W3:Y:S04]  /*27a20*/  LDL.LU R26, [R1+0x3728] ;  /* 0x00372800011a7983 */ /* 0x000ee80000300800 */
[----:B-1----:R-:W4:Y:S04]  /*27a30*/  LDL R2, [R1+0x1574] ;  /* 0x0015740001027983 */ /* 0x002f280000100800 */
[----:B--2---:R1:W-:Y:S04]  /*27a40*/  STL [R1+0x1f0], R11 ;  /* 0x0001f00b01007387 */ /* 0x0043e80000100800 */
[----:B------:R-:W4:Y:S01]  /*27a50*/  LDL R3, [R1+0x1578] ;  /* 0x0015780001037983 */ /* 0x000f220000100800 */
[----:B------:R-:W-:-:S03]  /*27a60*/  PRMT R13, RZ, 0x7610, R13 ;  /* 0x00007610ff0d7816 */ /* 0x000fc6000000000d */
[----:B0-----:R-:W0:Y:S01]  /*27a70*/  S2R R12, SR_TID.X ;  /* 0x00000000000c7919 */ /* 0x001e220000002100 */
[----:B----4-:R-:W-:-:S04]  /*27a80*/  @!P1 LOP3.LUT R3, R3, R2, RZ, 0x3c, !PT ;  /* 0x0000000203039212 */ /* 0x010fc800078e3cff */
[----:B------:R-:W-:-:S04]  /*27a90*/  @!P1 LOP3.LUT R2, R3, R2, RZ, 0x3c, !PT ;  /* 0x0000000203029212 */ /* 0x000fc800078e3cff */
[----:B------:R-:W-:-:S05]  /*27aa0*/  @!P1 LOP3.LUT R3, R3, R2, RZ, 0x3c, !PT ;  /* 0x0000000203039212 */ /* 0x000fca00078e3cff */
[----:B------:R-:W2:Y:S01]  /*27ab0*/  @!P1 LDG.E.U16 R13, [R2.64] ;  /* 0x00000008020d9981 */ /* 0x000ea2000c1e1500 */
[----:B0-----:R-:W-:-:S04]  /*27ac0*/  SHF.R.U32.HI R12, RZ, 0x5, R12 ;  /* 0x00000005ff0c7819 */ /* 0x001fc8000001160c */
[----:B------:R-:W-:-:S04]  /*27ad0*/  SGXT.U32 R12, R12, 0x2 ;  /* 0x000000020c0c781a */ /* 0x000fc80000000000 */
[----:B-1----:R-:W-:-:S04]  /*27ae0*/  LOP3.LUT R11, R12, 0xf0, RZ, 0xfc, !PT ;  /* 0x000000f00c0b7812 */ /* 0x002fc800078efcff */
[----:B------:R-:W-:Y:S02]  /*27af0*/  ISETP.GE.AND P0, PT, R11, UR6, PT ;  /* 0x000000060b007c0c */ /* 0x000fe4000bf06270 */
[----:B------:R-:W4:Y:S04]  /*27b00*/  LDL.LU R11, [R1+0x3724] ;  /* 0x00372400010b7983 */ /* 0x000f280000300800 */
[----:B--2---:R0:W-:Y:S04]  /*27b10*/  STL [R1+0x1ec], R13 ;  /* 0x0001ec0d01007387 */ /* 0x0041e80000100800 */
[----:B0-----:R-:W2:Y:S04]  /*27b20*/  LDL.LU R13, [R1+0x3720] ;  /* 0x00372000010d7983 */ /* 0x001ea80000300800 */
[----:B------:R-:W2:Y:S04]  /*27b30*/  LDL R2, [R1+0x156c] ;  /* 0x00156c0001027983 */ /* 0x000ea80000100800 */
[----:B------:R-:W2:Y:S01]  /*27b40*/  LDL R3, [R1+0x1570] ;  /* 0x0015700001037983 */ /* 0x000ea20000100800 */
[----:B---3--:R-:W-:-:S03]  /*27b50*/  PRMT R26, RZ, 0x7610, R26 ;  /* 0x00007610ff1a7816 */ /* 0x008fc6000000001a */
[----:B------:R-:W0:Y:S01]  /*27b60*/  S2R R12, SR_TID.X ;  /* 0x00000000000c7919 */ /* 0x000e220000002100 */
[----:B--2---:R-:W-:-:S04]  /*27b70*/  @!P2 LOP3.LUT R3, R3, R2, RZ, 0x3c, !PT ;  /* 0x000000020303a212 */ /* 0x004fc800078e3cff */
[----:B------:R-:W-:-:S04]  /*27b80*/  @!P2 LOP3.LUT R2, R3, R2, RZ, 0x3c, !PT ;  /* 0x000000020302a212 */ /* 0x000fc800078e3cff */
[----:B------:R-:W-:-:S05]  /*27b90*/  @!P2 LOP3.LUT R3, R3, R2, RZ, 0x3c, !PT ;  /* 0x000000020303a212 */ /* 0x000fca00078e3cff */
[----:B------:R-:W2:Y:S01]  /*27ba0*/  @!P2 LDG.E.U16 R26, [R2.64] ;  /* 0x00000008021aa981 */ /* 0x000ea2000c1e1500 */
[----:B0-----:R-:W-:-:S04]  /*27bb0*/  SHF.R.U32.HI R12, RZ, 0x5, R12 ;  /* 0x00000005ff0c7819 */ /* 0x001fc8000001160c */
[----:B------:R-:W-:-:S04]  /*27bc0*/  SGXT.U32 R12, R12, 0x2 ;  /* 0x000000020c0c781a */ /* 0x000fc80000000000 */
[----:B------:R-:W-:-:S04]  /*27bd0*/  LOP3.LUT R12, R12, 0xf4, RZ, 0xfc, !PT ;  /* 0x000000f40c0c7812 */ /* 0x000fc800078efcff */
[----:B------:R-:W-:Y:S02]  /*27be0*/  ISETP.GE.AND P1, PT, R12, UR6, PT ;  /* 0x000000060c007c0c */ /* 0x000fe4000bf26270 */
[----:B------:R-:W3:Y:S04]  /*27bf0*/  LDL.LU R12, [R1+0x371c] ;  /* 0x00371c00010c7983 */ /* 0x000ee80000300800 */
[----:B--2---:R0:W-:Y:S04]  /*27c00*/  STL [R1+0x1e8], R26 ;  /* 0x0001e81a01007387 */ /* 0x0041e80000100800 */
[----:B0-----:R-:W2:Y:S04]  /*27c10*/  LDL.LU R26, [R1+0x3718] ;  /* 0x00371800011a7983 */ /* 0x001ea80000300800 */
[----:B------:R-:W2:Y:S04]  /*27c20*/  LDL R2, [R1+0x1564] ;  /* 0x0015640001027983 */ /* 0x000ea80000100800 */
[----:B------:R-:W2:Y:S01]  /*27c30*/  LDL R3, [R1+0x1568] ;  /* 0x0015680001037983 */ /* 0x000ea20000100800 */
[----:B------:R-:W-:-:S02]  /*27c40*/  PRMT R13, RZ, 0x7610, R13 ;  /* 0x00007610ff0d7816 */ /* 0x000fc4000000000d */
[----:B--2---:R-:W-:-:S04]  /*27c50*/  @!P3 LOP3.LUT R3, R3, R2, RZ, 0x3c, !PT ;  /* 0x000000020303b212 */ /* 0x004fc800078e3cff */
[----:B------:R-:W-:-:S04]  /*27c60*/  @!P3 LOP3.LUT R2, R3, R2, RZ, 0x3c, !PT ;  /* 0x000000020302b212 */ /* 0x000fc800078e3cff */
[----:B------:R-:W-:-:S05]  /*27c70*/  @!P3 LOP3.LUT R3, R3, R2, RZ, 0x3c, !PT ;  /* 0x000000020303b212 */ /* 0x000fca00078e3cff */
[----:B------:R-:W2:Y:S01]  /*27c80*/  @!P3 LDG.E.U16 R13, [R2.64] ;  /* 0x00000008020db981 */ /* 0x000ea2000c1e1500 */
[----:B------:R-:W-:-:S04]  /*27c90*/  SHF.R.U32.HI R0, RZ, 0x5, R0 ;  /* 0x00000005ff007819 */ /* 0x000fc80000011600 */
[----:B------:R-:W-:-:S04]  /*27ca0*/  SGXT.U32 R0, R0, 0x2 ;  /* 0x000000020000781a */ /* 0x000fc80000000000 */
[----:B------:R-:W-:-:S04]  /*27cb0*/  LOP3.LUT R0, R0, 0xf8, RZ, 0xfc, !PT ;  /* 0x000000f800007812 */ /* 0x000fc800078efcff */
[----:B------:R-:W-:Y:S02]  /*27cc0*/  ISETP.GE.AND P2, PT, R0, UR6, PT ;  /* 0x0000000600007c0c */ /* 0x000fe4000bf46270 */
[----:B------:R-:W3:Y:S04]  /*27cd0*/  LDL.LU R0, [R1+0x1544] ;  /* 0x0015440001007983 */ /* 0x000ee80000300800 */
[----:B--2---:R-:W-:Y:S04]  /*27ce0*/  STL [R1+0x1e4], R13 ;  /* 0x0001e40d01007387 */ /* 0x004fe80000100800 */
[----:B------:R-:W2:Y:S04]  /*27cf0*/  LDL R2, [R1+0x155c] ;  /* 0x00155c0001027983 */ /* 0x000ea80000100800 */
[----:B------:R-:W2:Y:S01]  /*27d00*/  LDL R3, [R1+0x1560] ;  /* 0x0015600001037983 */ /* 0x000ea20000100800 */
[----:B------:R-:W-:-:S02]  /*27d10*/  PRMT R26, RZ, 0x7610, R26 ;  /* 0x00007610ff1a7816 */ /* 0x000fc4000000001a */
[----:B--2---:R-:W-:-:S04]  /*27d20*/  @!P0 LOP3.LUT R3, R3, R2, RZ, 0x3c, !PT ;  /* 0x0000000203038212 */ /* 0x004fc800078e3cff */
[----:B------:R-:W-:-:S04]  /*27d30*/  @!P0 LOP3.LUT R2, R3, R2, RZ, 0x3c, !PT ;  /* 0x0000000203028212 */ /* 0x000fc800078e3cff */
[----:B------:R-:W-:-:S05]  /*27d40*/  @!P0 LOP3.LUT R3, R3, R2, RZ, 0x3c, !PT ;  /* 0x0000000203038212 */ /* 0x000fca00078e3cff */
[----:B------:R-:W2:Y:S01]  /*27d50*/  @!P0 LDG.E.U16 R26, [R2.64] ;  /* 0x00000008021a8981 */ /* 0x000ea2000c1e1500 */
[----:B------:R-:W-:-:S04]  /*27d60*/  LOP3.LUT R25, R25, 0xfc, RZ, 0xfc, !PT ;  /* 0x000000fc19197812 */ /* 0x000fc800078efcff */
[----:B------:R-:W-:Y:S02]  /*27d70*/  ISETP.GE.AND P3, PT, R25, UR6, PT ;  /* 0x0000000619007c0c */ /* 0x000fe4000bf66270 */
[----:B------:R-:W3:Y:S04]  /*27d80*/  LDL.LU R25, [R1+0x3714] ;  /* 0x0037140001197983 */ /* 0x000ee80000300800 */
        /* <DEDUP_REMOVED lines=10> */
[----:B0-----:R-:W-:-:S04]  /*27e30*/  LOP3.LUT R13, R13, 0x7f, RZ, 0xc0, !PT ;  /* 0x0000007f0d0d7812 */ /* 0x001fc800078ec0ff */
[C---:B------:R-:W-:Y:S02]  /*27e40*/  ISETP.GE.AND P4, PT, R13.reuse, UR6, PT ;  /* 0x000000060d007c0c */ /* 0x040fe4000bf86270 */
        /* <DEDUP_REMOVED lines=11> */
[----:B------:R-:W2:Y:S04]  /*27f00*/  @!P2 LDG.E.U16 R26, [R2.64] ;  /* 0x00000008021aa981 */ /* 0x000ea8000c1e1500 */
[----:B--2---:R0:W-:Y:S04]  /*27f10*/  STL [R1+0x1d8], R26 ;  /* 0x0001d81a01007387 */ /* 0x0041e80000100800 */
[----:B0-----:R-:W2:Y:S04]  /*27f20*/  LDL.LU R26, [R1+0x3704] ;  /* 0x00370400011a7983 */ /* 0x001ea80000300800 */
[----:B------:R-:W2:Y:S01]  /*27f30*/  LDL R3, [R1+0x1548] ;  /* 0x0015480001037983 */ /* 0x000ea20000100800 */
[----:B------:R-:W-:Y:S01]  /*27f40*/  PRMT R25, RZ, 0x7610, R25 ;  /* 0x00007610ff197816 */ /* 0x000fe20000000019 */
[----:B--2---:R-:W-:-:S02]  /*27f50*/  @!P3 IMAD.MOV.U32 R2, RZ, RZ, R3 ;  /* 0x000000ffff02b224 */ /* 0x004fc400078e0003 */
[----:B------:R-:W-:-:S05]  /*27f60*/  @!P3 IMAD.MOV.U32 R3, RZ, RZ, R0 ;  /* 0x000000ffff03b224 */ /* 0x000fca00078e0000 */
[----:B------:R-:W2:Y:S04]  /*27f70*/  @!P3 LDG.E.U16 R25, [R2.64] ;  /* 0x000000080219b981 */ /* 0x000ea8000c1e1500 */
[----:B------:R-:W-:Y:S01]  /*27f80*/  STL [R1+0x1bfc], R0 ;  /* 0x001bfc0001007387 */ /* 0x000fe20000100800 */
[----:B------:R-:W-:-:S03]  /*27f90*/  PRMT R26, RZ, 0x7610, R26 ;  /* 0x00007610ff1a7816 */ /* 0x000fc6000000001a */
[----:B------:R-:W-:Y:S06]  /*27fa0*/  BAR.SYNC.DEFER_BLOCKING 0x0 ;  /* 0x0000000000007b1d */ /* 0x000fec0000010000 */
[----:B--2---:R0:W-:Y:S04]  /*27fb0*/  STL [R1+0x1d4], R25 ;  /* 0x0001d41901007387 */ /* 0x0041e80000100800 */
[----:B0-----:R-:W2:Y:S04]  /*27fc0*/  LDL.LU R25, [R1+0x3700] ;  /* 0x0037000001197983 */ /* 0x001ea80000300800 */
[----:B------:R-:W2:Y:S04]  /*27fd0*/  LDL R2, [R1+0x153c] ;  /* 0x00153c0001027983 */ /* 0x000ea80000100800 */
[----:B------:R-:W2:Y:S02]  /*27fe0*/  LDL R3, [R1+0x1540] ;  /* 0x0015400001037983 */ /* 0x000ea40000100800 */
[----:B--2---:R-:W-:-:S04]  /*27ff0*/  @!P4 LOP3.LUT R3, R3, R2, RZ, 0x3c, !PT ;  /* 0x000000020303c212 */ /* 0x004fc800078e3cff */
[----:B------:R-:W-:-:S04]  /*28000*/  @!P4 LOP3.LUT R2, R3, R2, RZ, 0x3c, !PT ;  /* 0x000000020302c212 */ /* 0x000fc800078e3cff */
[----:B------:R-:W-:-:S05]  /*28010*/  @!P4 LOP3.LUT R3, R3, R2, RZ, 0x3c, !PT ;  /* 0x000000020303c212 */ /* 0x000fca00078e3cff */
[----:B------:R-:W2:Y:S04]  /*28020*/  @!P4 LDG.E.U16 R26, [R2.64] ;  /* 0x00000008021ac981 */ /* 0x000ea8000c1e1500 */
        /* <DEDUP_REMOVED lines=445> */
[----:B---3--:R-:W-:-:S02]  /*29c00*/  PRMT R13, RZ, 0x7610, R13 ;  /* 0x00007610ff0d7816 */ /* 0x008fc4000000000d */
[----:B--2---:R-:W-:-:S04]  /*29c10*/  @!P4 LOP3.LUT R3, R3, R2, RZ, 0x3c, !PT ;  /* 0x000000020303c212 */ /* 0x004fc800078e3cff */
[----:B------:R-:W-:-:S04]  /*29c20*/  @!P4 LOP3.LUT R2, R3, R2, RZ, 0x3c, !PT ;  /* 0x000000020302c212 */ /* 0x000fc800078e3cff */
[----:B------:R-:W-:-:S05]  /*29c30*/  @!P4 LOP3.LUT R3, R3, R2, RZ, 0x3c, !PT ;  /* 0x000000020303c212 */ /* 0x000fca00078e3cff */
[----:B------:R-:W2:Y:S04]  /*29c40*/  @!P4 LDG.E.U16 R13, [R2.64] ;  /* 0x00000008020dc981 */ /* 0x000ea8000c1e1500 */
[----:B--2---:R0:W-:Y:S04]  /*29c50*/  STL [R1+0xe8], R13 ;  /* 0x0000e80d01007387 */ /* 0x0041e80000100800 */
[----:B0-----:R-:W2:Y:S04]  /*29c60*/  LDL.LU R13, [R1+0x3634] ;  /* 0x00363400010d7983 */ /* 0x001ea80000300800 */
[----:B------:R-:W3:Y:S04]  /*29c70*/  LDL R2, [R1+0x8b4] ;  /* 0x0008b40001027983 */ /* 0x000ee80000100800 */
[----:B------:R-:W3:Y:S01]  /*29c80*/  LDL R3, [R1+0x8b8] ;  /* 0x0008b80001037983 */ /* 0x000ee20000100800 */
[----:B------:R-:W-:-:S02]  /*29c90*/  PRMT R12, RZ, 0x7610, R12 ;  /* 0x00007610ff0c7816 */ /* 0x000fc4000000000c */
[----:B---3--:R-:W-:-:S04]  /*29ca0*/  @!P0 LOP3.LUT R3, R3, R2, RZ, 0x3c, !PT ;  /* 0x0000000203038212 */ /* 0x008fc800078e3cff */
[----:B------:R-:W-:-:S04]  /*29cb0*/  @!P0 LOP3.LUT R2, R3, R2, RZ, 0x3c, !PT ;  /* 0x0000000203028212 */ /* 0x000fc800078e3cff */
[----:B------:R-:W-:-:S05]  /*29cc0*/  @!P0 LOP3.LUT R3, R3, R2, RZ, 0x3c, !PT ;  /* 0x0000000203038212 */ /* 0x000fca00078e3cff */
[----:B------:R-:W3:Y:S04]  /*29cd0*/  @!P0 LDG.E.U16 R12, [R2.64] ;  /* 0x00000008020c8981 */ /* 0x000ee8000c1e1500 */
[----:B---3--:R0:W-:Y:S04]  /*29ce0*/  STL [R1+0xe4], R12 ;  /* 0x0000e40c01007387 */ /* 0x0081e80000100800 */
[----:B0-----:R-:W3:Y:S04]  /*29cf0*/  LDL.LU R12, [R1+0x3630] ;  /* 0x00363000010c7983 */ /* 0x001ee80000300800 */
[----:B------:R-:W2:Y:S04]  /*29d00*/  LDL R2, [R1+0x83c] ;  /* 0x00083c0001027983 */ /* 0x000ea80000100800 */
[----:B------:R-:W2:Y:S01]  /*29d10*/  LDL R3, [R1+0x840] ;  /* 0x0008400001037983 */ /* 0x000ea20000100800 */
[----:B----4-:R-:W-:-:S02]  /*29d20*/  PRMT R11, RZ, 0x7610, R11 ;  /* 0x00007610ff0b7816 */ /* 0x010fc4000000000b */
[----:B--2---:R-:W-:-:S04]  /*29d30*/  @!P4 LOP3.LUT R3, R3, R2, RZ, 0x3c, !PT ;  /* 0x000000020303c212 */ /* 0x004fc800078e3cff */
[----:B------:R-:W-:-:S04]  /*29d40*/  @!P4 LOP3.LUT R2, R3, R2, RZ, 0x3c, !PT ;  /* 0x000000020302c212 */ /* 0x000fc800078e3cff */
[----:B------:R-:W-:-:S05]  /*29d50*/  @!P4 LOP3.LUT R3, R3, R2, RZ, 0x3c, !PT ;  /* 0x000000020303c212 */ /* 0x000fca00078e3cff */
[----:B------:R-:W2:Y:S04]  /*29d60*/  @!P4 LDG.E.U16 R11, [R2.64] ;  /* 0x00000008020bc981 */ /* 0x000ea8000c1e1500 */
[----:B--2---:R0:W-:Y:S04]  /*29d70*/  STL [R1+0xe0], R11 ;  /* 0x0000e00b01007387 */ /* 0x0041e80000100800 */
[----:B0-----:R-:W2:Y:S04]  /*29d80*/  LDL.LU R11, [R1+0x362c] ;  /* 0x00362c00010b7983 */ /* 0x001ea80000300800 */
[----:B------:R-:W4:Y:S04]  /*29d90*/  LDL R2, [R1+0x834] ;  /* 0x0008340001027983 */ /* 0x000f280000100800 */
[----:B------:R-:W4:Y:S01]  /*29da0*/  LDL R3, [R1+0x838] ;  /* 0x0008380001037983 */ /* 0x000f220000100800 */
[----:B------:R-:W-:-:S02]  /*29db0*/  PRMT R10, RZ, 0x7610, R10 ;  /* 0x00007610ff0a7816 */ /* 0x000fc4000000000a */
[----:B----4-:R-:W-:-:S04]  /*29dc0*/  @!P0 LOP3.LUT R3, R3, R2, RZ, 0x3c, !PT ;  /* 0x0000000203038212 */ /* 0x010fc800078e3cff */
[----:B------:R-:W-:-:S04]  /*29dd0*/  @!P0 LOP3.LUT R2, R3, R2, RZ, 0x3c, !PT ;  /* 0x0000000203028212 */ /* 0x000fc800078e3cff */
[----:B------:R-:W-:-:S05]  /*29de0*/  @!P0 LOP3.LUT R3, R3, R2, RZ, 0x3c, !PT ;  /* 0x0000000203038212 */ /* 0x000fca00078e3cff */
[----:B------:R-:W4:Y:S04]  /*29df0*/  @!P0 LDG.E.U16 R10, [R2.64] ;  /* 0x00000008020a8981 */ /* 0x000f28000c1e1500 */
[----:B----4-:R0:W-:Y:S04]  /*29e00*/  STL [R1+0xdc], R10 ;  /* 0x0000dc0a01007387 */ /* 0x0101e80000100800 */
[----:B0-----:R-:W4:Y:S04]  /*29e10*/  LDL.LU R10, [R1+0x3628] ;  /* 0x00362800010a7983 */ /* 0x001f280000300800 */
        /* <DEDUP_REMOVED lines=24> */
[----:B------:R0:W2:Y:S04]  /*29fa0*/  @!P4 LDG.E.U16 R26, [R2.64] ;  /* 0x00000008021ac981 */ /* 0x0000a8000c1e1500 */
[----:B0-----:R-:W3:Y:S04]  /*29fb0*/  LDL R2, [R1+0x734] ;  /* 0x0007340001027983 */ /* 0x001ee80000100800 */
[----:B------:R-:W3:Y:S01]  /*29fc0*/  LDL R3, [R1+0x738] ;  /* 0x0007380001037983 */ /* 0x000ee20000100800 */
[----:B------:R-:W-:-:S03]  /*29fd0*/  PRMT R25, RZ, 0x7610, R25 ;  /* 0x00007610ff197816 */ /* 0x000fc60000000019 */
[----:B--2---:R-:W-:Y:S01]  /*29fe0*/  STL [R1+0x3534], R26 ;  /* 0x0035341a01007387 */ /* 0x004fe20000100800 */
[----:B---3--:R-:W-:-:S04]  /*29ff0*/  @!P0 LOP3.LUT R3, R3, R2, RZ, 0x3c, !PT ;  /* 0x0000000203038212 */ /* 0x008fc800078e3cff */
        /* <DEDUP_REMOVED lines=29> */
[----:B----4-:R-:W-:-:S03]  /*2a1d0*/  PRMT R10, RZ, 0x7610, R10 ;  /* 0x00007610ff0a7816 */ /* 0x010fc6000000000a */
        /* <DEDUP_REMOVED lines=23> */
[----:B------:R-:W-:Y:S02]  /*2a350*/  PRMT R15, RZ, 0x7610, R15 ;  /* 0x00007610ff0f7816 */ /* 0x000fe4000000000f */
[----:B---3--:R-:W-:-:S04]  /*2a360*/  @!P4 LOP3.LUT R3, R3, R2, RZ, 0x3c, !PT ;  /* 0x000000020303c212 */ /* 0x008fc800078e3cff */
[----:B------:R-:W-:-:S04]  /*2a370*/  @!P4 LOP3.LUT R2, R3, R2, RZ, 0x3c, !PT ;  /* 0x000000020302c212 */ /* 0x000fc800078e3cff */
[----:B------:R-:W-:-:S05]  /*2a380*/  @!P4 LOP3.LUT R3, R3, R2, RZ, 0x3c, !PT ;  /* 0x000000020303c212 */ /* 0x000fca00078e3cff */
[----:B------:R-:W3:Y:S04]  /*2a390*/  @!P4 LDG.E.U16 R15, [R2.64] ;  /* 0x00000008020fc981 */ /* 0x000ee8000c1e1500 */
[----:B--2---:R-:W-:Y:S04]  /*2a3a0*/  STL [R1+0x3550], R8 ;  /* 0x0035500801007387 */ /* 0x004fe80000100800 */
[----:B---3--:R0:W-:Y:S04]  /*2a3b0*/  STL [R1+0xd0], R15 ;  /* 0x0000d00f01007387 */ /* 0x0081e80000100800 */
        /* <DEDUP_REMOVED lines=10> */
[----:B------:R-:W4:Y:S04]  /*2a460*/  LDL R2, [R1+0x14ac] ;  /* 0x0014ac0001027983 */ /* 0x000f280000100800 */
[----:B------:R-:W4:Y:S01]  /*2a470*/  LDL R3, [R1+0x14b0] ;  /* 0x0014b00001037983 */ /* 0x000f220000100800 */
[----:B--2---:R-:W-:-:S02]  /*2a480*/  PRMT R15, RZ, 0x7610, R15 ;  /* 0x00007610ff0f7816 */ /* 0x004fc4000000000f */
[----:B----4-:R-:W-:-:S04]  /*2a490*/  @!P4 LOP3.LUT R3, R3, R2, RZ, 0x3c, !PT ;  /* 0x000000020303c212 */ /* 0x010fc800078e3cff */
[----:B------:R-:W-:-:S04]  /*2a4a0*/  @!P4 LOP3.LUT R2, R3, R2, RZ, 0x3c, !PT ;  /* 0x000000020302c212 */ /* 0x000fc800078e3cff */
[----:B------:R-:W-:-:S05]  /*2a4b0*/  @!P4 LOP3.LUT R3, R3, R2, RZ, 0x3c, !PT ;  /* 0x000000020303c212 */ /* 0x000fca00078e3cff */
[----:B------:R-:W2:Y:S04]  /*2a4c0*/  @!P4 LDG.E.U16 R15, [R2.64] ;  /* 0x00000008020fc981 */ /* 0x000ea8000c1e1500 */
[----:B--2---:R0:W-:Y:S04]  /*2a4d0*/  STL [R1+0xc8], R15 ;  /* 0x0000c80f01007387 */ /* 0x0041e80000100800 */
[----:B0-----:R-:W2:Y:S04]  /*2a4e0*/  LDL.LU R15, [R1+0x3614] ;  /* 0x00361400010f7983 */ /* 0x001ea80000300800 */
[----:B------:R-:W4:Y:S04]  /*2a4f0*/  LDL R2, [R1+0x14a4] ;  /* 0x0014a40001027983 */ /* 0x000f280000100800 */
[----:B------:R-:W4:Y:S01]  /*2a500*/  LDL R3, [R1+0x14a8] ;  /* 0x0014a80001037983 */ /* 0x000f220000100800 */
[----:B---3--:R-:W-:-:S02]  /*2a510*/  PRMT R14, RZ, 0x7610, R14 ;  /* 0x00007610ff0e7816 */ /* 0x008fc4000000000e */
[----:B----4-:R-:W-:-:S04]  /*2a520*/  @!P0 LOP3.LUT R3, R3, R2, RZ, 0x3c, !PT ;  /* 0x0000000203038212 */ /* 0x010fc800078e3cff */
        /* <DEDUP_REMOVED lines=255> */
[----:B0-----:R-:W2:Y:S04]  /*2b520*/  LDL R2, [R1+0xd2c] ;  /* 0x000d2c0001027983 */ /* 0x001ea80000100800 */
[----:B------:R-:W2:Y:S01]  /*2b530*/  LDL R3, [R1+0xd30] ;  /* 0x000d300001037983 */ /* 0x000ea20000100800 */
[----:B------:R-:W-:Y:S02]  /*2b540*/  PRMT R7, RZ, 0x7610, R7 ;  /* 0x00007610ff077816 */ /* 0x000fe40000000007 */
[----:B--2---:R-:W-:-:S04]  /*2b550*/  @!P4 LOP3.LUT R3, R3, R2, RZ, 0x3c, !PT ;  /* 0x000000020303c212 */ /* 0x004fc800078e3cff */
[----:B------:R-:W-:-:S04]  /*2b560*/  @!P4 LOP3.LUT R2, R3, R2, RZ, 0x3c, !PT ;  /* 0x000000020302c212 */ /* 0x000fc800078e3cff */
[----:B------:R-:W-:-:S05]  /*2b570*/  @!P4 LOP3.LUT R3, R3, R2, RZ, 0x3c, !PT ;  /* 0x000000020303c212 */ /* 0x000fca00078e3cff */
[----:B------:R-:W2:Y:S04]  /*2b580*/  @!P4 LDG.E.U16 R7, [R2.64] ;  /* 0x000000080207c981 */ /* 0x000ea8000c1e1500 */
[----:B------:R0:W-:Y:S04]  /*2b590*/  STL [R1+0x54], R15 ;  /* 0x0000540f01007387 */ /* 0x0001e80000100800 */
[----:B0-----:R-:W3:Y:S04]  /*2b5a0*/  LDL R15, [R1+0xc28] ;  /* 0x000c2800010f7983 */ /* 0x001ee80000100800 */
        /* <DEDUP_REMOVED lines=19> */
[----:B0-----:R-:W2:Y:S01]  /*2b6e0*/  LDL.LU R5, [R1+0x3598] ;  /* 0x0035980001057983 */ /* 0x001ea20000300800 */
[----:B------:R-:W2:Y:S02]  /*2b6f0*/  LDL R2, [R1+0xca4] ;  /* 0x000ca40001027983 */ /* 0x000ea40000100800 */
        /* <DEDUP_REMOVED lines=16> */
[----:B0-----:R-:W2:Y:S01]  /*2b800*/  LDL.LU R4, [R1+0x3594] ;  /* 0x0035940001047983 */ /* 0x001ea20000300800 */
[----:B------:R-:W2:Y:S01]  /*2b810*/  LDL R3, [R1+0xc24] ;  /* 0x000c240001037983 */ /* 0x000ea20000100800 */
[----:B------:R-:W-:Y:S01]  /*2b820*/  PRMT R22, RZ, 0x7610, R22 ;  /* 0x00007610ff167816 */ /* 0x000fe20000000016 */
[----:B---3--:R-:W-:-:S02]  /*2b830*/  @!P0 IMAD.MOV.U32 R2, RZ, RZ, R15 ;  /* 0x000000ffff028224 */ /* 0x008fc400078e000f */
[----:B------:R-:W3:Y:S04]  /*2b840*/  LDL R15, [R1+0xab0] ;  /* 0x000ab000010f7983 */ /* 0x000ee80000100800 */
[----:B--2---:R-:W2:Y:S04]  /*2b850*/  @!P0 LDG.E.U16 R22, [R2.64] ;  /* 0x0000000802168981 */ /* 0x004ea8000c1e1500 */
        /* <DEDUP_REMOVED lines=26> */
[----:B------:R-:W2:Y:S01]  /*2ba00*/  @!P4 LDG.E.U16 R17, [R2.64] ;  /* 0x000000080211c981 */ /* 0x000ea2000c1e1500 */
[----:B------:R-:W-:-:S03]  /*2ba10*/  PRMT R25, RZ, 0x7610, R25 ;  /* 0x00007610ff197816 */ /* 0x000fc60000000019 */
[----:B--2---:R0:W-:Y:S04]  /*2ba20*/  STL [R1+0x30], R17 ;  /* 0x0000301101007387 */ /* 0x0041e80000100800 */
[----:B0-----:R-:W2:Y:S01]  /*2ba30*/  LDL.LU R17, [R1+0x3584] ;  /* 0x0035840001117983 */ /* 0x001ea20000300800 */
[----:B------:R-:W2:Y:S02]  /*2ba40*/  LDL R3, [R1+0xb24] ;  /* 0x000b240001037983 */ /* 0x000ea40000100800 */
[----:B------:R-:W-:Y:S01]  /*2ba50*/  @!P0 IMAD.MOV.U32 R2, RZ, RZ, R26 ;  /* 0x000000ffff028224 */ /* 0x000fe200078e001a */
[----:B------:R-:W-:Y:S01]  /*2ba60*/  PRMT R13, RZ, 0x7610, R13 ;  /* 0x00007610ff0d7816 */ /* 0x000fe2000000000d */
[----:B------:R-:W3:Y:S04]  /*2ba70*/  LDL R26, [R1+0x9ac] ;  /* 0x0009ac00011a7983 */ /* 0x000ee80000100800 */
[----:B--2---:R0:W2:Y:S04]  /*2ba80*/  @!P0 LDG.E.U16 R25, [R2.64] ;  /* 0x0000000802198981 */ /* 0x0040a8000c1e1500 */
[----:B0-----:R-:W4:Y:S01]  /*2ba90*/  LDL R3, [R1+0xaac] ;  /* 0x000aac0001037983 */ /* 0x001f220000100800 */
[----:B---3--:R-:W-:-:S03]  /*2baa0*/  @!P4 IMAD.MOV.U32 R2, RZ, RZ, R15 ;  /* 0x000000ffff02c224 */ /* 0x008fc600078e000f */
[----:B--2---:R0:W-:Y:S01]  /*2bab0*/  STL [R1+0x2c], R25 ;  /* 0x00002c1901007387 */ /* 0x0041e20000100800 */
[----:B------:R-:W-:Y:S01]  /*2bac0*/  PRMT R19, RZ, 0x7610, R19 ;  /* 0x00007610ff137816 */ /* 0x000fe20000000013 */
[----:B------:R-:W2:Y:S02]  /*2bad0*/  LDL R15, [R1+0x9a4] ;  /* 0x0009a400010f7983 */ /* 0x000ea40000100800 */
[----:B----4-:R1:W3:Y:S04]  /*2bae0*/  @!P4 LDG.E.U16 R13, [R2.64] ;  /* 0x00000008020dc981 */ /* 0x0102e8000c1e1500 */
[----:B0-----:R-:W4:Y:S04]  /*2baf0*/  LDL R25, [R1+0x9b0] ;  /* 0x0009b00001197983 */ /* 0x001f280000100800 */
[----:B-1----:R-:W2:Y:S04]  /*2bb00*/  LDL R2, [R1+0xaa4] ;  /* 0x000aa40001027983 */ /* 0x002ea80000100800 */
[----:B------:R-:W2:Y:S02]  /*2bb10*/  LDL R3, [R1+0xaa8] ;  /* 0x000aa80001037983 */ /* 0x000ea40000100800 */
[----:B--2---:R-:W-:-:S04]  /*2bb20*/  @!P0 LOP3.LUT R3, R3, R2, RZ, 0x3c, !PT ;  /* 0x0000000203038212 */ /* 0x004fc800078e3cff */
[----:B------:R-:W-:-:S04]  /*2bb30*/  @!P0 LOP3.LUT R2, R3, R2, RZ, 0x3c, !PT ;  /* 0x0000000203028212 */ /* 0x000fc800078e3cff */
[----:B------:R-:W-:-:S05]  /*2bb40*/  @!P0 LOP3.LUT R3, R3, R2, RZ, 0x3c, !PT ;  /* 0x0000000203038212 */ /* 0x000fca00078e3cff */
[----:B------:R-:W2:Y:S04]  /*2bb50*/  @!P0 LDG.E.U16 R19, [R2.64] ;  /* 0x0000000802138981 */ /* 0x000ea8000c1e1500 */
[----:B---3--:R0:W-:Y:S04]  /*2bb60*/  STL [R1+0x28], R13 ;  /* 0x0000280d01007387 */ /* 0x0081e80000100800 */
[----:B0-----:R-:W3:Y:S04]  /*2bb70*/  LDL R13, [R1+0x9a8] ;  /* 0x0009a800010d7983 */ /* 0x001ee80000100800 */
        /* <DEDUP_REMOVED lines=14> */
[----:B------:R-:W-:Y:S02]  /*2bc60*/  PRMT R8, RZ, 0x7610, R8 ;  /* 0x00007610ff087816 */ /* 0x000fe40000000008 */
[----:B--2---:R-:W-:-:S04]  /*2bc70*/  @!P0 LOP3.LUT R3, R3, R2, RZ, 0x3c, !PT ;  /* 0x0000000203038212 */ /* 0x004fc800078e3cff */
[----:B------:R-:W-:-:S04]  /*2bc80*/  @!P0 LOP3.LUT R2, R3, R2, RZ, 0x3c, !PT ;  /* 0x0000000203028212 */ /* 0x000fc800078e3cff */
[----:B------:R-:W-:-:S05]  /*2bc90*/  @!P0 LOP3.LUT R3, R3, R2, RZ, 0x3c, !PT ;  /* 0x0000000203038212 */ /* 0x000fca00078e3cff */
[----:B------:R4:W2:Y:S02]  /*2bca0*/  @!P0 LDG.E.U16 R12, [R2.64] ;  /* 0x00000008020c8981 */ /* 0x0008a4000c1e1500 */
[----:B----4-:R-:W-:Y:S02]  /*2bcb0*/  @!P4 IMAD.MOV.U32 R2, RZ, RZ, R25 ;  /* 0x000000ffff02c224 */ /* 0x010fe400078e0019 */
[----:B------:R-:W-:-:S05]  /*2bcc0*/  @!P4 IMAD.MOV.U32 R3, RZ, RZ, R26 ;  /* 0x000000ffff03c224 */ /* 0x000fca00078e001a */
[----:B------:R3:W4:Y:S01]  /*2bcd0*/  @!P4 LDG.E.U16 R8, [R2.64] ;  /* 0x000000080208c981 */ /* 0x000722000c1e1500 */
[----:B------:R-:W-:Y:S01]  /*2bce0*/  PRMT R11, RZ, 0x7610, R11 ;  /* 0x00007610ff0b7816 */ /* 0x000fe2000000000b */
[----:B---3--:R-:W-:Y:S02]  /*2bcf0*/  @!P0 IMAD.MOV.U32 R2, RZ, RZ, R13 ;  /* 0x000000ffff028224 */ /* 0x008fe400078e000d */
[----:B------:R-:W-:-:S05]  /*2bd00*/  @!P0 IMAD.MOV.U32 R3, RZ, RZ, R15 ;  /* 0x000000ffff038224 */ /* 0x000fca00078e000f */
[----:B------:R0:W3:Y:S04]  /*2bd10*/  @!P0 LDG.E.U16 R11, [R2.64] ;  /* 0x00000008020b8981 */ /* 0x0000e8000c1e1500 */
[----:B--2---:R1:W-:Y:S01]  /*2bd20*/  STL [R1+0x1c], R12 ;  /* 0x00001c0c01007387 */ /* 0x0043e20000100800 */
[----:B------:R-:W2:Y:S03]  /*2bd30*/  LDL R26, [R1+0x8ac] ;  /* 0x0008ac00011a7983 */ /* 0x000ea60000100800 */
[----:B-1----:R-:W2:Y:S04]  /*2bd40*/  LDL R12, [R1+0x928] ;  /* 0x00092800010c7983 */ /* 0x002ea80000100800 */
[----:B----4-:R1:W-:Y:S01]  /*2bd50*/  STL [R1+0x18], R8 ;  /* 0x0000180801007387 */ /* 0x0103e20000100800 */
[----:B0-----:R-:W4:Y:S02]  /*2bd60*/  LDL R2, [R1+0x92c] ;  /* 0x00092c0001027983 */ /* 0x001f240000100800 */
[----:B------:R-:W4:Y:S01]  /*2bd70*/  LDL R3, [R1+0x930] ;  /* 0x0009300001037983 */ /* 0x000f220000100800 */
[----:B------:R-:W-:Y:S01]  /*2bd80*/  PRMT R21, RZ, 0x7610, R21 ;  /* 0x00007610ff157816 */ /* 0x000fe20000000015 */
[----:B------:R-:W2:Y:S04]  /*2bd90*/  LDL R25, [R1+0x8a4] ;  /* 0x0008a40001197983 */ /* 0x000ea80000100800 */
[----:B------:R-:W2:Y:S04]  /*2bda0*/  LDL R15, [R1+0x8a8] ;  /* 0x0008a800010f7983 */ /* 0x000ea80000100800 */
[----:B------:R-:W2:Y:S04]  /*2bdb0*/  LDL R13, [R1+0x82c] ;  /* 0x00082c00010d7983 */ /* 0x000ea80000100800 */
[----:B-1----:R-:W2:Y:S01]  /*2bdc0*/  LDL R8, [R1+0x8b0] ;  /* 0x0008b00001087983 */ /* 0x002ea20000100800 */
[----:B----4-:R-:W-:-:S04]  /*2bdd0*/  @!P4 LOP3.LUT R3, R3, R2, RZ, 0x3c, !PT ;  /* 0x000000020303c212 */ /* 0x010fc800078e3cff */
[----:B------:R-:W-:-:S04]  /*2bde0*/  @!P4 LOP3.LUT R2, R3, R2, RZ, 0x3c, !PT ;  /* 0x000000020302c212 */ /* 0x000fc800078e3cff */
[----:B------:R-:W-:-:S05]  /*2bdf0*/  @!P4 LOP3.LUT R3, R3, R2, RZ, 0x3c, !PT ;  /* 0x000000020303c212 */ /* 0x000fca00078e3cff */
[----:B------:R-:W4:Y:S04]  /*2be00*/  @!P4 LDG.E.U16 R21, [R2.64] ;  /* 0x000000080215c981 */ /* 0x000f28000c1e1500 */
[----:B---3--:R0:W-:Y:S04]  /*2be10*/  STL [R1+0x14], R11 ;  /* 0x0000140b01007387 */ /* 0x0081e80000100800 */
[----:B0-----:R-:W3:Y:S04]  /*2be20*/  LDL R11, [R1+0x830] ;  /* 0x00083000010b7983 */ /* 0x001ee80000100800 */
[----:B----4-:R0:W-:Y:S04]  /*2be30*/  STL [R1+0x10], R21 ;  /* 0x0000101501007387 */ /* 0x0101e80000100800 */
[----:B0-----:R-:W4:Y:S01]  /*2be40*/  LDL.LU R21, [R1+0x3578] ;  /* 0x0035780001157983 */ /* 0x001f220000300800 */
[----:B------:R-:W3:Y:S01]  /*2be50*/  LDL R3, [R1+0x924] ;  /* 0x0009240001037983 */ /* 0x000ee20000100800 */
[----:B------:R-:W-:Y:S01]  /*2be60*/  PRMT R9, RZ, 0x7610, R9 ;  /* 0x00007610ff097816 */ /* 0x000fe20000000009 */
[----:B--2---:R-:W-:Y:S01]  /*2be70*/  @!P0 IMAD.MOV.U32 R2, RZ, RZ, R12 ;  /* 0x000000ffff028224 */ /* 0x004fe200078e000c */
[----:B------:R-:W-:-:S02]  /*2be80*/  PRMT R0, RZ, 0x7610, R0 ;  /* 0x00007610ff007816 */ /* 0x000fc40000000000 */
[----:B------:R-:W-:Y:S02]  /*2be90*/  PRMT R14, RZ, 0x7610, R14 ;  /* 0x00007610ff0e7816 */ /* 0x000fe4000000000e */
[----:B------:R-:W-:Y:S01]  /*2bea0*/  PRMT R10, RZ, 0x7610, R10 ;  /* 0x00007610ff0a7816 */ /* 0x000fe2000000000a */
[----:B------:R-:W2:Y:S04]  /*2beb0*/  LDL R12, [R1+0x824] ;  /* 0x00082400010c7983 */ /* 0x000ea80000100800 */
[----:B---3--:R0:W3:Y:S02]  /*2bec0*/  @!P0 LDG.E.U16 R9, [R2.64] ;  /* 0x0000000802098981 */ /* 0x0080e4000c1e1500 */
[----:B0-----:R-:W-:Y:S02]  /*2bed0*/  @!P4 IMAD.MOV.U32 R2, RZ, RZ, R8 ;  /* 0x000000ffff02c224 */ /* 0x001fe400078e0008 */
[----:B------:R-:W-:-:S05]  /*2bee0*/  @!P4 IMAD.MOV.U32 R3, RZ, RZ, R26 ;  /* 0x000000ffff03c224 */ /* 0x000fca00078e001a */
[----:B------:R0:W2:Y:S02]  /*2bef0*/  @!P4 LDG.E.U16 R0, [R2.64] ;  /* 0x000000080200c981 */ /* 0x0000a4000c1e1500 */
[----:B0-----:R-:W-:Y:S02]  /*2bf00*/  @!P0 IMAD.MOV.U32 R2, RZ, RZ, R15 ;  /* 0x000000ffff028224 */ /* 0x001fe400078e000f */
[----:B------:R-:W-:-:S05]  /*2bf10*/  @!P0 IMAD.MOV.U32 R3, RZ, RZ, R25 ;  /* 0x000000ffff038224 */ /* 0x000fca00078e0019 */
[----:B------:R0:W4:Y:S02]  /*2bf20*/  @!P0 LDG.E.U16 R14, [R2.64] ;  /* 0x00000008020e8981 */ /* 0x000124000c1e1500 */
[----:B0-----:R-:W-:Y:S02]  /*2bf30*/  @!P4 IMAD.MOV.U32 R2, RZ, RZ, R11 ;  /* 0x000000ffff02c224 */ /* 0x001fe400078e000b */
[----:B------:R-:W-:-:S05]  /*2bf40*/  @!P4 IMAD.MOV.U32 R3, RZ, RZ, R13 ;  /* 0x000000ffff03c224 */ /* 0x000fca00078e000d */
[----:B------:R-:W4:Y:S04]  /*2bf50*/  @!P4 LDG.E.U16 R10, [R2.64] ;  /* 0x00000008020ac981 */ /* 0x000f28000c1e1500 */
[----:B---3--:R0:W-:Y:S01]  /*2bf60*/  STL [R1+0xc], R9 ;  /* 0x00000c0901007387 */ /* 0x0081e20000100800 */
[----:B------:R-:W3:Y:S03]  /*2bf70*/  LDL R8, [R1+0x7ac] ;  /* 0x0007ac0001087983 */ /* 0x000ee60000100800 */
[----:B0-----:R-:W3:Y:S04]  /*2bf80*/  LDL R9, [R1+0x828] ;  /* 0x0008280001097983 */ /* 0x001ee80000100800 */
[----:B--2---:R0:W-:Y:S04]  /*2bf90*/  STL [R1+0x8], R0 ;  /* 0x0000080001007387 */ /* 0x0041e80000100800 */
[----:B0-----:R-:W2:Y:S04]  /*2bfa0*/  LDL R0, [R1+0x7b0] ;  /* 0x0007b00001007983 */ /* 0x001ea80000100800 */
[----:B----4-:R0:W-:Y:S01]  /*2bfb0*/  STL [R1+0x4], R14 ;  /* 0x0000040e01007387 */ /* 0x0101e20000100800 */
[----:B------:R-:W4:Y:S02]  /*2bfc0*/  LDL R13, [R1+0x7a8] ;  /* 0x0007a800010d7983 */ /* 0x000f240000100800 */
[----:B------:R-:W4:Y:S01]  /*2bfd0*/  LDL R11, [R1+0x72c] ;  /* 0x00072c00010b7983 */ /* 0x000f220000100800 */
[----:B0-----:R-:W4:Y:S04]  /*2bfe0*/  LDL R14, [R1+0x7a4] ;  /* 0x0007a400010e7983 */ /* 0x001f280000100800 */
[----:B------:R0:W-:Y:S01]  /*2bff0*/  STL [R1], R10 ;  /* 0x0000000a01007387 */ /* 0x0001e20000100800 */
[----:B------:R-:W-:Y:S01]  /*2c000*/  PRMT R29, RZ, 0x7610, R29 ;  /* 0x00007610ff1d7816 */ /* 0x000fe2000000001d */
[----:B------:R-:W-:Y:S01]  /*2c010*/  @!P0 IMAD.MOV.U32 R3, RZ, RZ, R12 ;  /* 0x000000ffff038224 */ /* 0x000fe200078e000c */
[----:B------:R-:W-:-:S02]  /*2c020*/  PRMT R28, RZ, 0x7610, R28 ;  /* 0x00007610ff1c7816 */ /* 0x000fc4000000001c */
[----:B------:R-:W-:Y:S02]  /*2c030*/  PRMT R27, RZ, 0x7610, R27 ;  /* 0x00007610ff1b7816 */ /* 0x000fe4000000001b */
[----:B------:R-:W-:Y:S01]  /*2c040*/  PRMT R24, RZ, 0x7610, R24 ;  /* 0x00007610ff187816 */ /* 0x000fe20000000018 */
[----:B------:R-:W4:Y:S04]  /*2c050*/  LDL R12, [R1+0x724] ;  /* 0x00072400010c7983 */ /* 0x000f280000100800 */
[----:B0-----:R-:W4:Y:S01]  /*2c060*/  LDL R10, [R1+0x730] ;  /* 0x00073000010a7983 */ /* 0x001f220000100800 */
[----:B---3--:R-:W-:-:S03]  /*2c070*/  @!P0 IMAD.MOV.U32 R2, RZ, RZ, R9 ;  /* 0x000000ffff028224 */ /* 0x008fc600078e0009 */
[----:B------:R-:W3:Y:S04]  /*2c080*/  LDL R9, [R1+0x728] ;  /* 0x0007280001097983 */ /* 0x000ee80000100800 */
[----:B------:R0:W3:Y:S02]  /*2c090*/  @!P0 LDG.E.U16 R29, [R2.64] ;  /* 0x00000008021d8981 */ /* 0x0000e4000c1e1500 */
[----:B0-----:R-:W-:Y:S02]  /*2c0a0*/  @!P4 IMAD.MOV.U32 R3, RZ, RZ, R8 ;  /* 0x000000ffff03c224 */ /* 0x001fe400078e0008 */
[----:B--2---:R-:W-:-:S05]  /*2c0b0*/  @!P4 IMAD.MOV.U32 R2, RZ, RZ, R0 ;  /* 0x000000ffff02c224 */ /* 0x004fca00078e0000 */
[----:B------:R4:W2:Y:S02]  /*2c0c0*/  @!P4 LDG.E.U16 R28, [R2.64] ;  /* 0x00000008021cc981 */ /* 0x0008a4000c1e1500 */
[----:B----4-:R-:W-:Y:S02]  /*2c0d0*/  @!P0 IMAD.MOV.U32 R2, RZ, RZ, R13 ;  /* 0x000000ffff028224 */ /* 0x010fe400078e000d */
[----:B------:R-:W-:-:S05]  /*2c0e0*/  @!P0 IMAD.MOV.U32 R3, RZ, RZ, R14 ;  /* 0x000000ffff038224 */ /* 0x000fca00078e000e */
[----:B------:R0:W4:Y:S02]  /*2c0f0*/  @!P0 LDG.E.U16 R27, [R2.64] ;  /* 0x00000008021b8981 */ /* 0x000124000c1e1500 */
[----:B0-----:R-:W-:Y:S02]  /*2c100*/  @!P4 IMAD.MOV.U32 R3, RZ, RZ, R11 ;  /* 0x000000ffff03c224 */ /* 0x001fe400078e000b */
[----:B------:R-:W-:-:S05]  /*2c110*/  @!P4 IMAD.MOV.U32 R2, RZ, RZ, R10 ;  /* 0x000000ffff02c224 */ /* 0x000fca00078e000a */
[----:B------:R0:W4:Y:S04]  /*2c120*/  @!P4 LDG.E.U16 R24, [R2.64] ;  /* 0x000000080218c981 */ /* 0x000128000c1e1500 */
[----:B---3--:R-:W-:Y:S01]  /*2c130*/  STL [R1+0x34b8], R29 ;  /* 0x0034b81d01007387 */ /* 0x008fe20000100800 */
[----:B------:R-:W3:Y:S02]  /*2c140*/  LDL R8, [R1+0x69c] ;  /* 0x00069c0001087983 */ /* 0x000ee40000100800 */
[----:B------:R-:W3:Y:S01]  /*2c150*/  LDL R0, [R1+0x1734] ;  /* 0x0017340001007983 */ /* 0x000ee20000100800 */
[----:B------:R-:W-:Y:S01]  /*2c160*/  PRMT R23, RZ, 0x7610, R23 ;  /* 0x00007610ff177816 */ /* 0x000fe20000000017 */
[----:B0-----:R-:W-:Y:S02]  /*2c170*/  @!P0 IMAD.MOV.U32 R2, RZ, RZ, R9 ;  /* 0x000000ffff028224 */ /* 0x001fe400078e0009 */
[----:B------:R-:W-:Y:S01]  /*2c180*/  @!P0 IMAD.MOV.U32 R3, RZ, RZ, R12 ;  /* 0x000000ffff038224 */ /* 0x000fe200078e000c */
[----:B------:R-:W-:-:S04]  /*2c190*/  PRMT R7, RZ, 0x7610, R7 ;  /* 0x00007610ff077816 */ /* 0x000fc80000000007 */
[----:B------:R3:W3:Y:S04]  /*2c1a0*/  @!P0 LDG.E.U16 R23, [R2.64] ;  /* 0x0000000802178981 */ /* 0x0006e8000c1e1500 */
[----:B--2---:R-:W-:Y:S04]  /*2c1b0*/  STL [R1+0x34bc], R28 ;  /* 0x0034bc1c01007387 */ /* 0x004fe80000100800 */
[----:B----4-:R-:W-:Y:S01]  /*2c1c0*/  STL [R1+0x34c0], R27 ;  /* 0x0034c01b01007387 */ /* 0x010fe20000100800 */
[----:B------:R-:W2:Y:S02]  /*2c1d0*/  LDL R11, [R1+0x1730] ;  /* 0x00173000010b7983 */ /* 0x000ea40000100800 */
[----:B------:R-:W4:Y:S01]  /*2c1e0*/  LDL R10, [R1+0x173c] ;  /* 0x00173c00010a7983 */ /* 0x000f220000100800 */
[----:B------:R-:W-:Y:S01]  /*2c1f0*/  STL [R1+0x34c4], R24 ;  /* 0x0034c41801007387 */ /* 0x000fe20000100800 */
[----:B------:R-:W4:Y:S02]  /*2c200*/  LDL R15, [R1+0x17a8] ;  /* 0x0017a800010f7983 */ /* 0x000f240000100800 */
[----:B------:R-:W4:Y:S02]  /*2c210*/  LDL R14, [R1+0x17b4] ;  /* 0x0017b400010e7983 */ /* 0x000f240000100800 */
[----:B---3--:R-:W-:-:S02]  /*2c220*/  @!P4 IMAD.MOV.U32 R3, RZ, RZ, R8 ;  /* 0x000000ffff03c224 */ /* 0x008fc400078e0008 */
[----:B------:R-:W-:-:S05]  /*2c230*/  @!P4 IMAD.MOV.U32 R2, RZ, RZ, R0 ;  /* 0x000000ffff02c224 */ /* 0x000fca00078e0000 */
[----:B------:R2:W3:Y:S01]  /*2c240*/  @!P4 LDG.E.U16 R7, [R2.64] ;  /* 0x000000080207c981 */ /* 0x0004e2000c1e1500 */
[----:B------:R-:W-:Y:S02]  /*2c250*/  PRMT R6, RZ, 0x7610, R6 ;  /* 0x00007610ff067816 */ /* 0x000fe40000000006 */
[----:B------:R-:W-:Y:S01]  /*2c260*/  PRMT R5, RZ, 0x7610, R5 ;  /* 0x00007610ff057816 */ /* 0x000fe20000000005 */
[----:B------:R-:W-:Y:S01]  /*2c270*/  STL [R1+0x34c8], R23 ;  /* 0x0034c81701007387 */ /* 0x000fe20000100800 */
[----:B------:R-:W3:Y:S02]  /*2c280*/  LDL R9, [R1+0x17b0] ;  /* 0x0017b00001097983 */ /* 0x000ee40000100800 */
[----:B------:R-:W3:Y:S02]  /*2c290*/  LDL R8, [R1+0x17bc] ;  /* 0x0017bc0001087983 */ /* 0x000ee40000100800 */
[----:B------:R-:W3:Y:S02]  /*2c2a0*/  LDL.LU R0, [R1+0x1520] ;  /* 0x0015200001007983 */ /* 0x000ee40000300800 */
[----:B--2---:R-:W-:-:S02]  /*2c2b0*/  @!P0 IMAD.MOV.U32 R3, RZ, RZ, R11 ;  /* 0x000000ffff038224 */ /* 0x004fc400078e000b */
[----:B----4-:R-:W-:-:S05]  /*2c2c0*/  @!P0 IMAD.MOV.U32 R2, RZ, RZ, R10 ;  /* 0x000000ffff028224 */ /* 0x010fca00078e000a */
[----:B------:R0:W2:Y:S02]  /*2c2d0*/  @!P0 LDG.E.U16 R6, [R2.64] ;  /* 0x0000000802068981 */ /* 0x0000a4000c1e1500 */
[----:B0-----:R-:W-:Y:S02]  /*2c2e0*/  @!P4 IMAD.MOV.U32 R3, RZ, RZ, R15 ;  /* 0x000000ffff03c224 */ /* 0x001fe400078e000f */
[----:B------:R-:W-:-:S05]  /*2c2f0*/  @!P4 IMAD.MOV.U32 R2, RZ, RZ, R14 ;  /* 0x000000ffff02c224 */ /* 0x000fca00078e000e */
[----:B------:R0:W4:Y:S04]  /*2c300*/  @!P4 LDG.E.U16 R5, [R2.64] ;  /* 0x000000080205c981 */ /* 0x000128000c1e1500 */
[----:B---3--:R1:W-:Y:S01]  /*2c310*/  STL [R1+0x34cc], R7 ;  /* 0x0034cc0701007387 */ /* 0x0083e20000100800 */
[----:B------:R-:W3:Y:S02]  /*2c320*/  LDL R13, [R1+0x1828] ;  /* 0x00182800010d7983 */ /* 0x000ee40000100800 */
[----:B------:R-:W3:Y:S02]  /*2c330*/  LDL R12, [R1+0x1834] ;  /* 0x00183400010c7983 */ /* 0x000ee40000100800 */
[----:B------:R-:W3:Y:S01]  /*2c340*/  LDL R11, [R1+0x1830] ;  /* 0x00183000010b7983 */ /* 0x000ee20000100800 */
[----:B------:R-:W3:Y:S01]  /*2c350*/  LDL R10, [R1+0x183c] ;  /* 0x00183c00010a7983 */ /* 0x000ee20000100800 */
[----:B------:R-:W-:Y:S01]  /*2c360*/  @!P0 IMAD.MOV.U32 R15, RZ, RZ, R9 ;  /* 0x000000ffff0f8224 */ /* 0x000fe200078e0009 */
[----:B------:R-:W-:Y:S01]  /*2c370*/  PRMT R4, RZ, 0x7610, R4 ;  /* 0x00007610ff047816 */ /* 0x000fe20000000004 */
[----:B------:R-:W-:Y:S01]  /*2c380*/  @!P0 IMAD.MOV.U32 R14, RZ, RZ, R8 ;  /* 0x000000ffff0e8224 */ /* 0x000fe200078e0008 */
[----:B0-----:R-:W-:-:S04]  /*2c390*/  PRMT R3, RZ, 0x7610, R3 ;  /* 0x00007610ff037816 */ /* 0x001fc80000000003 */
[----:B------:R3:W3:Y:S04]  /*2c3a0*/  @!P0 LDG.E.U16 R4, [R14.64] ;  /* 0x000000080e048981 */ /* 0x0006e8000c1e1500 */
[----:B--2---:R-:W-:Y:S04]  /*2c3b0*/  STL [R1+0x34d0], R6 ;  /* 0x0034d00601007387 */ /* 0x004fe80000100800 */
[----:B----4-:R0:W-:Y:S01]  /*2c3c0*/  STL [R1+0x34d4], R5 ;  /* 0x0034d40501007387 */ /* 0x0101e20000100800 */
[----:B------:R-:W2:Y:S02]  /*2c3d0*/  LDL R9, [R1+0x151c] ;  /* 0x00151c0001097983 */ /* 0x000ea40000100800 */
[----:B------:R-:W4:Y:S02]  /*2c3e0*/  LDL R8, [R1+0x1514] ;  /* 0x0015140001087983 */ /* 0x000f240000100800 */
[----:B-1----:R-:W4:Y:S02]  /*2c3f0*/  LDL R7, [R1+0x1518] ;  /* 0x0015180001077983 */ /* 0x002f240000100800 */
[----:B---3--:R-:W-:-:S02]  /*2c400*/  @!P4 IMAD.MOV.U32 R15, RZ, RZ, R13 ;  /* 0x000000ffff0fc224 */ /* 0x008fc400078e000d */
[----:B------:R-:W-:-:S05]  /*2c410*/  @!P4 IMAD.MOV.U32 R14, RZ, RZ, R12 ;  /* 0x000000ffff0ec224 */ /* 0x000fca00078e000c */
[----:B------:R1:W3:Y:S01]  /*2c420*/  @!P4 LDG.E.U16 R3, [R14.64] ;  /* 0x000000080e03c981 */ /* 0x0002e2000c1e1500 */
[----:B------:R-:W-:Y:S02]  /*2c430*/  PRMT R2, RZ, 0x7610, R2 ;  /* 0x00007610ff027816 */ /* 0x000fe40000000002 */
[----:B------:R-:W-:Y:S01]  /*2c440*/  PRMT R22, RZ, 0x7610, R22 ;  /* 0x00007610ff167816 */ /* 0x000fe20000000016 */
[----:B-1----:R-:W-:Y:S02]  /*2c450*/  @!P0 IMAD.MOV.U32 R14, RZ, RZ, R10 ;  /* 0x000000ffff0e8224 */ /* 0x002fe400078e000a */
[----:B------:R-:W-:-:S05]  /*2c460*/  @!P0 IMAD.MOV.U32 R15, RZ, RZ, R11 ;  /* 0x000000ffff0f8224 */ /* 0x000fca00078e000b */
[----:B------:R1:W3:Y:S02]  /*2c470*/  @!P0 LDG.E.U16 R2, [R14.64] ;  /* 0x000000080e028981 */ /* 0x0002e4000c1e1500 */
[----:B-1----:R-:W-:Y:S02]  /*2c480*/  @!P4 IMAD.MOV.U32 R14, RZ, RZ, R0 ;  /* 0x000000ffff0ec224 */ /* 0x002fe400078e0000 */
[----:B------:R-:W-:Y:S01]  /*2c490*/  STL [R1+0x34d8], R4 ;  /* 0x0034d80401007387 */ /* 0x000fe20000100800 */
[----:B0-----:R-:W3:Y:S01]  /*2c4a0*/  LDL R5, [R1+0x14a0] ;  /* 0x0014a00001057983 */ /* 0x001ee20000100800 */
[----:B------:R-:W-:Y:S01]  /*2c4b0*/  PRMT R18, RZ, 0x7610, R18 ;  /* 0x00007610ff127816 */ /* 0x000fe20000000012 */
[----:B--2---:R-:W-:-:S05]  /*2c4c0*/  @!P4 IMAD.MOV.U32 R15, RZ, RZ, R9 ;  /* 0x000000ffff0fc224 */ /* 0x004fca00078e0009 */
[----:B------:R4:W2:Y:S02]  /*2c4d0*/  @!P4 LDG.E.U16 R22, [R14.64] ;  /* 0x000000080e16c981 */ /* 0x0008a4000c1e1500 */
[----:B----4-:R-:W-:Y:S02]  /*2c4e0*/  @!P0 IMAD.MOV.U32 R14, RZ, RZ, R7 ;  /* 0x000000ffff0e8224 */ /* 0x010fe400078e0007 */
[----:B------:R-:W-:-:S05]  /*2c4f0*/  @!P0 IMAD.MOV.U32 R15, RZ, RZ, R8 ;  /* 0x000000ffff0f8224 */ /* 0x000fca00078e0008 */
[----:B------:R0:W4:Y:S04]  /*2c500*/  @!P0 LDG.E.U16 R18, [R14.64] ;  /* 0x000000080e128981 */ /* 0x000128000c1e1500 */
[----:B---3--:R1:W-:Y:S01]  /*2c510*/  STL [R1+0x34dc], R3 ;  /* 0x0034dc0301007387 */ /* 0x0083e20000100800 */
[----:B------:R-:W3:Y:S02]  /*2c520*/  LDL R6, [R1+0x149c] ;  /* 0x00149c0001067983 */ /* 0x000ee40000100800 */
[----:B------:R-:W3:Y:S01]  /*2c530*/  LDL R13, [R1+0x1494] ;  /* 0x00149400010d7983 */ /* 0x000ee20000100800 */
[----:B-1----:R-:W3:Y:S04]  /*2c540*/  LDL R3, [R1+0x1498] ;  /* 0x0014980001037983 */ /* 0x002ee80000100800 */
[----:B------:R1:W-:Y:S01]  /*2c550*/  STL [R1+0x34e0], R2 ;  /* 0x0034e00201007387 */ /* 0x0003e20000100800 */
[----:B------:R0:W-:Y:S01]  /*2c560*/  STL [R1+0x1c00], R0 ;  /* 0x001c000001007387 */ /* 0x0001e20000100800 */
[----:B------:R-:W-:Y:S01]  /*2c570*/  PRMT R16, RZ, 0x7610, R16 ;  /* 0x00007610ff107816 */ /* 0x000fe20000000010 */
[----:B0-----:R-:W-:Y:S01]  /*2c580*/  @!P4 IMAD.MOV.U32 R14, RZ, RZ, R5 ;  /* 0x000000ffff0ec224 */ /* 0x001fe200078e0005 */
[----:B--2---:R-:W-:Y:S01]  /*2c590*/  STL [R1+0x34b4], R22 ;  /* 0x0034b41601007387 */ /* 0x004fe20000100800 */
[----:B------:R-:W2:Y:S02]  /*2c5a0*/  LDL R12, [R1+0x141c] ;  /* 0x00141c00010c7983 */ /* 0x000ea40000100800 */
[----:B------:R-:W2:Y:S02]  /*2c5b0*/  LDL R11, [R1+0x1420] ;  /* 0x00142000010b7983 */ /* 0x000ea40000100800 */
[----:B------:R-:W2:Y:S01]  /*2c5c0*/  LDL R10, [R1+0x1414] ;  /* 0x00141400010a7983 */ /* 0x000ea20000100800 */
[----:B------:R-:W2:Y:S04]  /*2c5d0*/  LDL R9, [R1+0x1418] ;  /* 0x0014180001097983 */ /* 0x000ea80000100800 */
[----:B----4-:R-:W-:Y:S01]  /*2c5e0*/  STL [R1+0x34e4], R18 ;  /* 0x0034e41201007387 */ /* 0x010fe20000100800 */
[----:B------:R-:W4:Y:S02]  /*2c5f0*/  LDL R8, [R1+0x139c] ;  /* 0x00139c0001087983 */ /* 0x000f240000100800 */
[----:B------:R-:W4:Y:S02]  /*2c600*/  LDL R7, [R1+0x13a0] ;  /* 0x0013a00001077983 */ /* 0x000f240000100800 */
[----:B------:R-:W4:Y:S02]  /*2c610*/  LDL R5, [R1+0x1894] ;  /* 0x0018940001057983 */ /* 0x000f240000100800 */
[----:B---3--:R-:W-:-:S02]  /*2c620*/  @!P4 IMAD.MOV.U32 R15, RZ, RZ, R6 ;  /* 0x000000ffff0fc224 */ /* 0x008fc400078e0006 */
[----:B------:R-:W3:Y:S04]  /*2c630*/  LDL R6, [R1+0x1888] ;  /* 0x0018880001067983 */ /* 0x000ee80000100800 */
[----:B------:R0:W3:Y:S01]  /*2c640*/  @!P4 LDG.E.U16 R16, [R14.64] ;  /* 0x000000080e10c981 */ /* 0x0000e2000c1e1500 */
[----:B------:R-:W-:Y:S02]  /*2c650*/  PRMT R17, RZ, 0x7610, R17 ;  /* 0x00007610ff117816 */ /* 0x000fe40000000011 */
[----:B------:R-:W-:Y:S01]  /*2c660*/  PRMT R19, RZ, 0x7610, R19 ;  /* 0x00007610ff137816 */ /* 0x000fe20000000013 */
[----:B0-----:R-:W-:Y:S02]  /*2c670*/  @!P0 IMAD.MOV.U32 R14, RZ, RZ, R3 ;  /* 0x000000ffff0e8224 */ /* 0x001fe400078e0003 */
[----:B------:R-:W-:-:S05]  /*2c680*/  @!P0 IMAD.MOV.U32 R15, RZ, RZ, R13 ;  /* 0x000000ffff0f8224 */ /* 0x000fca00078e000d */
[----:B------:R2:W3:Y:S01]  /*2c690*/  @!P0 LDG.E.U16 R17, [R14.64] ;  /* 0x000000080e118981 */ /* 0x0004e2000c1e1500 */
[----:B------:R-:W-:Y:S02]  /*2c6a0*/  PRMT R20, RZ, 0x7610, R20 ;  /* 0x00007610ff147816 */ /* 0x000fe40000000014 */
[----:B------:R-:W-:Y:S01]  /*2c6b0*/  PRMT R21, RZ, 0x7610, R21 ;  /* 0x00007610ff157816 */ /* 0x000fe20000000015 */
[----:B--2---:R-:W-:Y:S02]  /*2c6c0*/  @!P4 IMAD.MOV.U32 R15, RZ, RZ, R12 ;  /* 0x000000ffff0fc224 */ /* 0x004fe400078e000c */
[----:B------:R-:W-:-:S05]  /*2c6d0*/  @!P4 IMAD.MOV.U32 R14, RZ, RZ, R11 ;  /* 0x000000ffff0ec224 */ /* 0x000fca00078e000b */
[----:B------:R0:W2:Y:S02]  /*2c6e0*/  @!P4 LDG.E.U16 R19, [R14.64] ;  /* 0x000000080e13c981 */ /* 0x0000a4000c1e1500 */
[----:B0-----:R-:W-:Y:S02]  /*2c6f0*/  @!P0 IMAD.MOV.U32 R14, RZ, RZ, R9 ;  /* 0x000000ffff0e8224 */ /* 0x001fe400078e0009 */
[----:B------:R-:W-:-:S05]  /*2c700*/  @!P0 IMAD.MOV.U32 R15, RZ, RZ, R10 ;  /* 0x000000ffff0f8224 */ /* 0x000fca00078e000a */
[----:B------:R4:W2:Y:S02]  /*2c710*/  @!P0 LDG.E.U16 R20, [R14.64] ;  /* 0x000000080e148981 */ /* 0x0008a4000c1e1500 */
[----:B----4-:R-:W-:Y:S02]  /*2c720*/  @!P4 IMAD.MOV.U32 R14, RZ, RZ, R7 ;  /* 0x000000ffff0ec224 */ /* 0x010fe400078e0007 */
[----:B------:R-:W-:-:S05]  /*2c730*/  @!P4 IMAD.MOV.U32 R15, RZ, RZ, R8 ;  /* 0x000000ffff0fc224 */ /* 0x000fca00078e0008 */
[----:B------:R0:W4:Y:S01]  /*2c740*/  @!P4 LDG.E.U16 R21, [R14.64] ;  /* 0x000000080e15c981 */ /* 0x000122000c1e1500 */
[----:B------:R-:W-:Y:S01]  /*2c750*/  PRMT R4, RZ, 0x7610, R4 ;  /* 0x00007610ff047816 */ /* 0x000fe20000000004 */
[----:B0-----:R-:W-:Y:S02]  /*2c760*/  @!P4 IMAD.MOV.U32 R14, RZ, RZ, R5 ;  /* 0x000000ffff0ec224 */ /* 0x001fe400078e0005 */
[----:B---3--:R-:W-:Y:S01]  /*2c770*/  STL [R1+0x34e8], R16 ;  /* 0x0034e81001007387 */ /* 0x008fe20000100800 */
[----:B------:R-:W3:Y:S02]  /*2c780*/  LDL R3, [R1+0x1890] ;  /* 0x0018900001037983 */ /* 0x000ee40000100800 */
[----:B------:R-:W-:Y:S02]  /*2c790*/  @!P4 IMAD.MOV.U32 R15, RZ, RZ, R6 ;  /* 0x000000ffff0fc224 */ /* 0x000fe400078e0006 */
[----:B-1----:R-:W3:Y:S03]  /*2c7a0*/  LDL R2, [R1+0x1898] ;  /* 0x0018980001027983 */ /* 0x002ee60000100800 */
[----:B------:R3:W3:Y:S04]  /*2c7b0*/  @!P4 LDG.E.U16 R4, [R14.64] ;  /* 0x000000080e04c981 */ /* 0x0006e8000c1e1500 */
[----:B------:R-:W-:Y:S04]  /*2c7c0*/  STL [R1+0x34ec], R17 ;  /* 0x0034ec1101007387 */ /* 0x000fe80000100800 */
[----:B--2---:R-:W-:Y:S04]  /*2c7d0*/  STL [R1+0x34f0], R19 ;  /* 0x0034f01301007387 */ /* 0x004fe80000100800 */
[----:B------:R-:W-:Y:S04]  /*2c7e0*/  STL [R1+0x34f4], R20 ;  /* 0x0034f41401007387 */ /* 0x000fe80000100800 */
[----:B----4-:R-:W-:Y:S01]  /*2c7f0*/  STL [R1+0x34f8], R21 ;  /* 0x0034f81501007387 */ /* 0x010fe20000100800 */
[----:B------:R-:W-:Y:S01]  /*2c800*/  PRMT R0, RZ, 0x7610, R0 ;  /* 0x00007610ff007816 */ /* 0x000fe20000000000 */
[----:B---3--:R-:W-:-:S05]  /*2c810*/  @!P0 IMAD.MOV.U32 R15, RZ, RZ, R3 ;  /* 0x000000ffff0f8224 */ /* 0x008fca00078e0003 */
[----:B------:R-:W-:Y:S01]  /*2c820*/  STL [R1+0x2f6c], R15 ;  /* 0x002f6c0f01007387 */ /* 0x000fe20000100800 */
[----:B------:R-:W-:Y:S02]  /*2c830*/  STL [R1+0x2f70], R15 ;  /* 0x002f700f01007387 */ /* 0x000fe40000100800 */
[----:B------:R-:W-:Y:S02]  /*2c840*/  STL [R1+0x2f74], R15 ;  /* 0x002f740f01007387 */ /* 0x000fe40000100800 */
[----:B------:R-:W-:Y:S01]  /*2c850*/  STL [R1+0x2f78], R15 ;  /* 0x002f780f01007387 */ /* 0x000fe20000100800 */
        /* <DEDUP_REMOVED lines=59> */
[----:B------:R-:W-:Y:S02]  /*2cc10*/  STL [R1+0x3070], R15 ;  /* 0x0030700f01007387 */ /* 0x000fe40000100800 */
[----:B------:R-:W-:Y:S01]  /*2cc20*/  @!P0 IMAD.MOV.U32 R14, RZ, RZ, R2 ;  /* 0x000000ffff0e8224 */ /* 0x000fe200078e0002 */
[----:B------:R-:W-:Y:S01]  /*2cc30*/  STL [R1+0x3078], R15 ;  /* 0x0030780f01007387 */ /* 0x000fe20000100800 */
[----:B------:R-:W-:Y:S02]  /*2cc40*/  STL [R1+0x3080], R15 ;  /* 0x0030800f01007387 */ /* 0x000fe40000100800 */
[----:B------:R-:W-:Y:S02]  /*2cc50*/  STL [R1+0x3088], R15 ;  /* 0x0030880f01007387 */ /* 0x000fe40000100800 */
[----:B------:R-:W-:Y:S01]  /*2cc60*/  STL [R1+0x3090], R15 ;  /* 0x0030900f01007387 */ /* 0x000fe20000100800 */
[----:B------:R-:W-:Y:S04]  /*2cc70*/  STL [R1+0x3098], R15 ;  /* 0x0030980f01007387 */ /* 0x000fe80000100800 */
[----:B------:R0:W2:Y:S01]  /*2cc80*/  @!P0 LDG.E.U16 R0, [R14.64] ;  /* 0x000000080e008981 */ /* 0x0000a2000c1e1500 */
        /* <DEDUP_REMOVED lines=130> */
[----:B------:R0:W-:Y:S01]  /*2d4b0*/  STL [R1+0x34b0], R15 ;  /* 0x0034b00f01007387 */ /* 0x0001e20000100800 */
        /* <DEDUP_REMOVED lines=126> */
[----:B------:R-:W-:Y:S01]  /*2dca0*/  STL [R1+0x3434], R14 ;  /* 0x0034340e01007387 */ /* 0x000fe20000100800 */
[----:B------:R-:W1:Y:S01]  /*2dcb0*/  S2R R26, SR_TID.X ;  /* 0x00000000001a7919 */ /* 0x000e620000002100 */
        /* <DEDUP_REMOVED lines=15> */
[----:B------:R-:W3:Y:S01]  /*2ddb0*/  LDL.LU R13, [R1+0x2ec] ;  /* 0x0002ec00010d7983 */ /* 0x000ee20000300800 */
[----:B0-----:R-:W4:Y:S02]  /*2ddc0*/  LDL.LU R15, [R1+0x2d4] ;  /* 0x0002d400010f7983 */ /* 0x001f240000300800 */
[----:B------:R-:W4:Y:S02]  /*2ddd0*/  LDL.LU R21, [R1+0x2cc] ;  /* 0x0002cc0001157983 */ /* 0x000f240000300800 */
[----:B------:R-:W4:Y:S01]  /*2dde0*/  LDL.LU R20, [R1+0x2c4] ;  /* 0x0002c40001147983 */ /* 0x000f220000300800 */
[----:B------:R-:W4:Y:S01]  /*2ddf0*/  LDL.LU R19, [R1+0x2bc] ;  /* 0x0002bc0001137983 */ /* 0x000f220000300800 */
[----:B------:R-:W4:Y:S02]  /*2de00*/  LDL.LU R17, [R1+0x2b4] ;  /* 0x0002b40001117983 */ /* 0x000f240000300800 */
[----:B------:R-:W4:Y:S02]  /*2de10*/  LDL.LU R16, [R1+0x2ac] ;  /* 0x0002ac0001107983 */ /* 0x000f240000300800 */
[----:B------:R-:W4:Y:S01]  /*2de20*/  LDL.LU R18, [R1+0x2a4] ;  /* 0x0002a40001127983 */ /* 0x000f220000300800 */
[----:B-1----:R-:W-:Y:S01]  /*2de30*/  SHF.R.S32.HI R25, RZ, 0x6, R26 ;  /* 0x00000006ff197819 */ /* 0x002fe2000001141a */
[----:B------:R-:W4:Y:S01]  /*2de40*/  LDL.LU R22, [R1+0x29c] ;  /* 0x00029c0001167983 */ /* 0x000f220000300800 */
[----:B------:R-:W4:Y:S02]  /*2de50*/  LDL.LU R3, [R1+0x278] ;  /* 0x0002780001037983 */ /* 0x000f240000300800 */
[----:B------:R-:W4:Y:S02]  /*2de60*/  LDL.LU R4, [R1+0x270] ;  /* 0x0002700001047983 */ /* 0x000f240000300800 */
[----:B------:R-:W4:Y:S01]  /*2de70*/  LDL.LU R5, [R1+0x268] ;  /* 0x0002680001057983 */ /* 0x000f220000300800 */
[----:B------:R-:W-:Y:S01]  /*2de80*/  SGXT R25, R25, 0x1 ;  /* 0x000000011919781a */ /* 0x000fe20000000200 */
[----:B------:R-:W4:Y:S01]  /*2de90*/  LDL.LU R6, [R1+0x260] ;  /* 0x0002600001067983 */ /* 0x000f220000300800 */
[----:B------:R-:W4:Y:S02]  /*2dea0*/  LDL.LU R7, [R1+0x258] ;  /* 0x0002580001077983 */ /* 0x000f240000300800 */
[----:B------:R-:W4:Y:S02]  /*2deb0*/  LDL.LU R23, [R1+0x250] ;  /* 0x0002500001177983 */ /* 0x000f240000300800 */
[----:B------:R-:W-:Y:S01]  /*2dec0*/  IMAD.SHL.U32 R26, R26, 0x2, RZ ;  /* 0x000000021a1a7824 */ /* 0x000fe200078e00ff */
[----:B------:R-:W4:Y:S01]  /*2ded0*/  LDL.LU R24, [R1+0x248] ;  /* 0x0002480001187983 */ /* 0x000f220000300800 */
[----:B------:R-:W-:Y:S01]  /*2dee0*/  LOP3.LUT R2, R25, 0x90, RZ, 0xc0, !PT ;  /* 0x0000009019027812 */ /* 0x000fe200078ec0ff */
[----:B------:R-:W4:Y:S02]  /*2def0*/  LDL.LU R27, [R1+0x240] ;  /* 0x00024000011b7983 */ /* 0x000f240000300800 */
[----:B------:R-:W4:Y:S01]  /*2df00*/  LDL.LU R28, [R1+0x238] ;  /* 0x00023800011c7983 */ /* 0x000f220000300800 */
[----:B------:R-:W4:Y:S01]  /*2df10*/  LDL.LU R29, [R1+0x230] ;  /* 0x00023000011d7983 */ /* 0x000f220000300800 */
[----:B------:R-:W4:Y:S01]  /*2df20*/  LDL.LU R8, [R1+0x228] ;  /* 0x0002280001087983 */ /* 0x000f220000300800 */
[----:B------:R-:W-:Y:S01]  /*2df30*/  LOP3.LUT R2, R2, 0x7e, R26, 0x78, !PT ;  /* 0x0000007e02027812 */ /* 0x000fe200078e781a */
[----:B------:R-:W4:Y:S01]  /*2df40*/  LDL.LU R9, [R1+0x220] ;  /* 0x0002200001097983 */ /* 0x000f220000300800 */
[----:B------:R-:W4:Y:S01]  /*2df50*/  LDL.LU R26, [R1+0x218] ;  /* 0x00021800011a7983 */ /* 0x000f220000300800 */
[----:B------:R-:W4:Y:S02]  /*2df60*/  LDL.LU R10, [R1+0x210] ;  /* 0x00021000010a7983 */ /* 0x000f240000300800 */
[----:B------:R-:W4:Y:S02]  /*2df70*/  LDL.LU R11, [R1+0x208] ;  /* 0x00020800010b7983 */ /* 0x000f240000300800 */
[----:B------:R-:W4:Y:S01]  /*2df80*/  LDL.LU R25, [R1+0x200] ;  /* 0x0002000001197983 */ /* 0x000f220000300800 */
[----:B------:R0:W-:Y:S04]  /*2df90*/  STL [R1+0x34fc], R14 ;  /* 0x0034fc0e01007387 */ /* 0x0001e80000100800 */
[----:B0-----:R-:W4:Y:S01]  /*2dfa0*/  LDL.LU R14, [R1+0x2dc] ;  /* 0x0002dc00010e7983 */ /* 0x001f220000300800 */
[----:B--2---:R-:W-:Y:S02]  /*2dfb0*/  STL [R1+0x2ea0], R0 ;  /* 0x002ea00001007387 */ /* 0x004fe40000100800 */
[----:B------:R0:W-:Y:S02]  /*2dfc0*/  STL [R1+0x3500], R0 ;  /* 0x0035000001007387 */ /* 0x0001e40000100800 */
[----:B0-----:R-:W2:Y:S01]  /*2dfd0*/  LDL.LU R0, [R1+0x2e4] ;  /* 0x0002e40001007983 */ /* 0x001ea20000300800 */
[----:B------:R-:W4:Y:S03]  /*2dfe0*/  LDL.LU R12, [R1+0x1f8] ;  /* 0x0001f800010c7983 */ /* 0x000f260000300800 */
[----:B---3--:R0:W-:Y:S04]  /*2dff0*/  STS.U16 [R2+0x20000], R13 ;  /* 0x0200000d02007388 */ /* 0x0081e80000000400 */
[----:B0-----:R-:W3:Y:S04]  /*2e000*/  LDL.LU R13, [R1+0x1f0] ;  /* 0x0001f000010d7983 */ /* 0x001ee80000300800 */
[----:B--2---:R-:W-:Y:S01]  /*2e010*/  STS.U16 [R2+0x20200], R0 ;  /* 0x0202000002007388 */ /* 0x004fe20000000400 */
[----:B----4-:R0:W-:Y:S03]  /*2e020*/  STS.U16 [R2+0x20400], R14 ;  /* 0x0204000e02007388 */ /* 0x0101e60000000400 */
[----:B0-----:R-:W2:Y:S04]  /*2e030*/  LDL.LU R14, [R1+0x1d8] ;  /* 0x0001d800010e7983 */ /* 0x001ea80000300800 */
[----:B--2---:R0:W-:Y:S04]  /*2e040*/  STL [R1+0x3570], R14 ;  /* 0x0035700e01007387 */ /* 0x0041e80000100800 */
[----:B0-----:R-:W2:Y:S01]  /*2e050*/  LDL.LU R14, [R1+0x1e0] ;  /* 0x0001e000010e7983 */ /* 0x001ea20000300800 */
[----:B------:R-:W-:Y:S02]  /*2e060*/  STS.U16 [R2+0x20600], R15 ;  /* 0x0206000f02007388 */ /* 0x000fe40000000400 */
[----:B------:R-:W-:Y:S02]  /*2e070*/  STS.U16 [R2+0x20800], R21 ;  /* 0x0208001502007388 */ /* 0x000fe40000000400 */
[----:B------:R-:W-:Y:S01]  /*2e080*/  STS.U16 [R2+0x20a00], R20 ;  /* 0x020a001402007388 */ /* 0x000fe20000000400 */
[----:B------:R-:W-:Y:S01]  /*2e090*/  STS.U16 [R2+0x20c00], R19 ;  /* 0x020c001302007388 */ /* 0x000fe20000000400 */
        /* <DEDUP_REMOVED lines=12> */
[----:B------:R-:W-:Y:S03]  /*2e160*/  STS.U16 [R2+0x22600], R28 ;  /* 0x0226001c02007388 */ /* 0x000fe60000000400 */
[----:B--2---:R0:W-:Y:S04]  /*2e170*/  STL [R1+0x3574], R14 ;  /* 0x0035740e01007387 */ /* 0x0041e80000100800 */
[----:B0-----:R-:W2:Y:S01]  /*2e180*/  LDL.LU R14, [R1+0x1e8] ;  /* 0x0001e800010e7983 */ /* 0x001ea20000300800 */
[----:B------:R-:W4:Y:S02]  /*2e190*/  LDL.LU R15, [R1+0x2e8] ;  /* 0x0002e800010f7983 */ /* 0x000f240000300800 */
[----:B------:R-:W-:Y:S02]  /*2e1a0*/  STS.U16 [R2+0x22800], R29 ;  /* 0x0228001d02007388 */ /* 0x000fe40000000400 */
[----:B------:R-:W-:Y:S01]  /*2e1b0*/  STS.U16 [R2+0x22a00], R8 ;  /* 0x022a000802007388 */ /* 0x000fe20000000400 */
[----:B------:R-:W-:Y:S01]  /*2e1c0*/  STS.U16 [R2+0x22c00], R9 ;  /* 0x022c000902007388 */ /* 0x000fe20000000400 */
[----:B------:R0:W-:Y:S03]  /*2e1d0*/  STS.U16 [R2+0x22e00], R26 ;  /* 0x022e001a02007388 */ /* 0x0001e60000000400 */
[----:B0-----:R-:W0:Y:S01]  /*2e1e0*/  S2R R26, SR_TID.X ;  /* 0x00000000001a7919 */ /* 0x001e220000002100 */
[----:B------:R-:W-:Y:S02]  /*2e1f0*/  STS.U16 [R2+0x23000], R10 ;  /* 0x0230000a02007388 */ /* 0x000fe40000000400 */
[----:B------:R-:W-:Y:S02]  /*2e200*/  STS.U16 [R2+0x23200], R11 ;  /* 0x0232000b02007388 */ /* 0x000fe40000000400 */
[----:B------:R0:W-:Y:S01]  /*2e210*/  STS.U16 [R2+0x23400], R25 ;  /* 0x0234001902007388 */ /* 0x0001e20000000400 */
[----:B------:R-:W-:Y:S01]  /*2e220*/  STS.U16 [R2+0x23600], R12 ;  /* 0x0236000c02007388 */ /* 0x000fe20000000400 */
[----:B---3--:R1:W-:Y:S01]  /*2e230*/  STS.U16 [R2+0x23800], R13 ;  /* 0x0238000d02007388 */ /* 0x0083e20000000400 */
[----:B0-----:R-:W-:Y:S01]  /*2e240*/  SHF.R.S32.HI R25, RZ, 0x6, R26 ;  /* 0x00000006ff197819 */ /* 0x001fe2000001141a */
[----:B------:R-:W-:-:S03]  /*2e250*/  IMAD.SHL.U32 R26, R26, 0x2, RZ ;  /* 0x000000021a1a7824 */ /* 0x000fc600078e00ff */
[----:B------:R-:W-:-:S04]  /*2e260*/  SGXT R25, R25, 0x1 ;  /* 0x000000011919781a */ /* 0x000fc80000000200 */
[----:B------:R-:W-:-:S04]  /*2e270*/  LOP3.LUT R0, R25, 0x90, RZ, 0xc0, !PT ;  /* 0x0000009019007812 */ /* 0x000fc800078ec0ff */
[--C-:B------:R-:W-:Y:S01]  /*2e280*/  LOP3.LUT R0, R0, 0x7e, R26.reuse, 0x78, !PT ;  /* 0x0000007e00007812 */ /* 0x100fe200078e781a */
[----:B----4-:R0:W-:Y:S01]  /*2e290*/  STL [R1+0x356c], R15 ;  /* 0x00356c0f01007387 */ /* 0x0101e20000100800 */
[----:B------:R-:W3:Y:S02]  /*2e2a0*/  LDL.LU R21, [R1+0x2e0] ;  /* 0x0002e00001157983 */ /* 0x000ee40000300800 */
[----:B------:R-:W4:Y:S02]  /*2e2b0*/  LDL.LU R20, [R1+0x2d8] ;  /* 0x0002d80001147983 */ /* 0x000f240000300800 */
[----:B------:R-:W3:Y:S01]  /*2e2c0*/  LDL.LU R19, [R1+0x2d0] ;  /* 0x0002d00001137983 */ /* 0x000ee20000300800 */
[----:B------:R-:W3:Y:S01]  /*2e2d0*/  LDL.LU R17, [R1+0x2c8] ;  /* 0x0002c80001117983 */ /* 0x000ee20000300800 */
[----:B------:R-:W3:Y:S02]  /*2e2e0*/  LDL.LU R16, [R1+0x2c0] ;  /* 0x0002c00001107983 */ /* 0x000ee40000300800 */
[----:B------:R-:W3:Y:S02]  /*2e2f0*/  LDL.LU R18, [R1+0x2b8] ;  /* 0x0002b80001127983 */ /* 0x000ee40000300800 */
[----:B------:R-:W3:Y:S01]  /*2e300*/  LDL.LU R22, [R1+0x2b0] ;  /* 0x0002b00001167983 */ /* 0x000ee20000300800 */
[----:B-1----:R-:W3:Y:S01]  /*2e310*/  LDL.LU R2, [R1+0x2a8] ;  /* 0x0002a80001027983 */ /* 0x002ee20000300800 */
[----:B------:R-:W3:Y:S02]  /*2e320*/  LDL.LU R3, [R1+0x2a0] ;  /* 0x0002a00001037983 */ /* 0x000ee40000300800 */
[----:B------:R-:W3:Y:S02]  /*2e330*/  LDL.LU R4, [R1+0x27c] ;  /* 0x00027c0001047983 */ /* 0x000ee40000300800 */
[----:B------:R-:W3:Y:S01]  /*2e340*/  LDL.LU R5, [R1+0x274] ;  /* 0x0002740001057983 */ /* 0x000ee20000300800 */
[----:B------:R-:W3:Y:S01]  /*2e350*/  LDL.LU R6, [R1+0x26c] ;  /* 0x00026c0001067983 */ /* 0x000ee20000300800 */
[----:B------:R-:W3:Y:S02]  /*2e360*/  LDL.LU R7, [R1+0x264] ;  /* 0x0002640001077983 */ /* 0x000ee40000300800 */
[----:B------:R-:W3:Y:S02]  /*2e370*/  LDL.LU R23, [R1+0x25c] ;  /* 0x00025c0001177983 */ /* 0x000ee40000300800 */
[----:B------:R-:W3:Y:S01]  /*2e380*/  LDL.LU R24, [R1+0x254] ;  /* 0x0002540001187983 */ /* 0x000ee20000300800 */
[----:B------:R-:W3:Y:S01]  /*2e390*/  LDL.LU R27, [R1+0x24c] ;  /* 0x00024c00011b7983 */ /* 0x000ee20000300800 */
[----:B------:R-:W3:Y:S01]  /*2e3a0*/  LDL.LU R28, [R1+0x244] ;  /* 0x00024400011c7983 */ /* 0x000ee20000300800 */
[----:B0-----:R-:W-:Y:S01]  /*2e3b0*/  LOP3.LUT R15, R25, 0x90, RZ, 0xc0, !PT ;  /* 0x00000090190f7812 */ /* 0x001fe200078ec0ff */
[----:B------:R-:W3:Y:S01]  /*2e3c0*/  LDL.LU R29, [R1+0x23c] ;  /* 0x00023c00011d7983 */ /* 0x000ee20000300800 */
[----:B------:R-:W3:Y:S01]  /*2e3d0*/  LDL.LU R8, [R1+0x234] ;  /* 0x0002340001087983 */ /* 0x000ee20000300800 */
[----:B------:R-:W3:Y:S02]  /*2e3e0*/  LDL.LU R9, [R1+0x22c] ;  /* 0x00022c0001097983 */ /* 0x000ee40000300800 */
[----:B------:R-:W3:Y:S01]  /*2e3f0*/  LDL.LU R10, [R1+0x224] ;  /* 0x00022400010a7983 */ /* 0x000ee20000300800 */
[----:B------:R-:W-:Y:S01]  /*2e400*/  LOP3.LUT R15, R15, 0x7e, R26, 0x78, !PT ;  /* 0x0000007e0f0f7812 */ /* 0x000fe200078e781a */
[----:B------:R-:W3:Y:S01]  /*2e410*/  LDL.LU R11, [R1+0x21c] ;  /* 0x00021c00010b7983 */ /* 0x000ee20000300800 */
[----:B------:R-:W3:Y:S02]  /*2e420*/  LDL.LU R12, [R1+0x214] ;  /* 0x00021400010c7983 */ /* 0x000ee40000300800 */
[----:B------:R-:W3:Y:S02]  /*2e430*/  LDL.LU R13, [R1+0x20c] ;  /* 0x00020c00010d7983 */ /* 0x000ee40000300800 */
[----:B------:R-:W3:Y:S01]  /*2e440*/  LDL.LU R25, [R1+0x204] ;  /* 0x0002040001197983 */ /* 0x000ee20000300800 */
[----:B------:R-:W3:Y:S04]  /*2e450*/  LDL.LU R26, [R1+0x1fc] ;  /* 0x0001fc00011a7983 */ /* 0x000ee80000300800 */
[----:B--2---:R0:W-:Y:S04]  /*2e460*/  STS.U16 [R15+0x23a00], R14 ;  /* 0x023a000e0f007388 */ /* 0x0041e80000000400 */
[----:B0-----:R-:W2:Y:S04]  /*2e470*/  LDL.LU R14, [R1+0x3574] ;  /* 0x00357400010e7983 */ /* 0x001ea80000300800 */
[----:B--2---:R0:W-:Y:S04]  /*2e480*/  STS.U16 [R15+0x23c00], R14 ;  /* 0x023c000e0f007388 */ /* 0x0041e80000000400 */
[----:B0-----:R-:W2:Y:S04]  /*2e490*/  LDL.LU R14, [R1+0x3570] ;  /* 0x00357000010e7983 */ /* 0x001ea80000300800 */
[----:B--2---:R0:W-:Y:S04]  /*2e4a0*/  STS.U16 [R15+0x23e00], R14 ;  /* 0x023e000e0f007388 */ /* 0x0041e80000000400 */
[----:B0-----:R-:W2:Y:S01]  /*2e4b0*/  LDL.LU R15, [R1+0x356c] ;  /* 0x00356c00010f7983 */ /* 0x001ea20000300800 */
[----:B------:R-:W2:Y:S03]  /*2e4c0*/  LDL.LU R14, [R1+0x1dc] ;  /* 0x0001dc00010e7983 */ /* 0x000ea60000300800 */
[----:B--2---:R0:W-:Y:S04]  /*2e4d0*/  STL [R1+0x3560], R14 ;  /* 0x0035600e01007387 */ /* 0x0041e80000100800 */
[----:B0-----:R-:W2:Y:S04]  /*2e4e0*/  LDL.LU R14, [R1+0x1e4] ;  /* 0x0001e400010e7983 */ /* 0x001ea80000300800 */
[----:B--2---:R0:W-:Y:S04]  /*2e4f0*/  STL [R1+0x3564], R14 ;  /* 0x0035640e01007387 */ /* 0x0041e80000100800 */
[----:B0-----:R-:W2:Y:S01]  /*2e500*/  LDL.LU R14, [R1+0x1ec] ;  /* 0x0001ec00010e7983 */ /* 0x001ea20000300800 */
[----:B------:R-:W-:-:S05]  /*2e510*/  LOP3.LUT R0, R0, 0x20, RZ, 0x3c, !PT ;  /* 0x0000002000007812 */ /* 0x000fca00078e3cff */
[----:B------:R-:W-:Y:S01]  /*2e520*/  STS.U16 [R0+0x20100], R15 ;  /* 0x0201000f00007388 */ /* 0x000fe20000000400 */
[----:B---3--:R-:W-:Y:S02]  /*2e530*/  STS.U16 [R0+0x20300], R21 ;  /* 0x0203001500007388 */ /* 0x008fe40000000400 */
[----:B----4-:R-:W-:Y:S02]  /*2e540*/  STS.U16 [R0+0x20500], R20 ;  /* 0x0205001400007388 */ /* 0x010fe40000000400 */
        /* <DEDUP_REMOVED lines=19> */
[----:B------:R-:W-:Y:S01]  /*2e680*/  STS.U16 [R0+0x22d00], R11 ;  /* 0x022d000b00007388 */ /* 0x000fe20000000400 */
[----:B--2---:R0:W-:Y:S04]  /*2e690*/  STL [R1+0x3568], R14 ;  /* 0x0035680e01007387 */ /* 0x0041e80000100800 */
[----:B0-----:R-:W2:Y:S01]  /*2e6a0*/  LDL.LU R14, [R1+0x1f4] ;  /* 0x0001f400010e7983 */ /* 0x001ea20000300800 */
[----:B------:R-:W-:Y:S02]  /*2e6b0*/  STS.U16 [R0+0x22f00], R12 ;  /* 0x022f000c00007388 */ /* 0x000fe40000000400 */
[----:B------:R-:W-:Y:S02]  /*2e6c0*/  STS.U16 [R0+0x23100], R13 ;  /* 0x0231000d00007388 */ /* 0x000fe40000000400 */
[----:B------:R-:W-:Y:S01]  /*2e6d0*/  STS.U16 [R0+0x23300], R25 ;  /* 0x0233001900007388 */ /* 0x000fe20000000400 */
[----:B------:R0:W-:Y:S04]  /*2e6e0*/  STS.U16 [R0+0x23500], R26 ;  /* 0x0235001a00007388 */ /* 0x0001e80000000400 */
[----:B------:R-:W3:Y:S01]  /*2e6f0*/  LDL.LU R21, [R1+0x1d4] ;  /* 0x0001d40001157983 */ /* 0x000ee20000300800 */
[----:B------:R-:W4:Y:S02]  /*2e700*/  LDL.LU R20, [R1+0x1d0] ;  /* 0x0001d00001147983 */ /* 0x000f240000300800 */
[----:B------:R-:W3:Y:S02]  /*2e710*/  LDL.LU R19, [R1+0x1cc] ;  /* 0x0001cc0001137983 */ /* 0x000ee40000300800 */
[----:B------:R-:W3:Y:S01]  /*2e720*/  LDL.LU R17, [R1+0x1c8] ;  /* 0x0001c80001117983 */ /* 0x000ee20000300800 */
[----:B------:R-:W3:Y:S01]  /*2e730*/  LDL.LU R16, [R1+0x1c4] ;  /* 0x0001c40001107983 */ /* 0x000ee20000300800 */
[----:B------:R-:W3:Y:S02]  /*2e740*/  LDL.LU R18, [R1+0x1c0] ;  /* 0x0001c00001127983 */ /* 0x000ee40000300800 */
[----:B------:R-:W3:Y:S02]  /*2e750*/  LDL.LU R22, [R1+0x1bc] ;  /* 0x0001bc0001167983 */ /* 0x000ee40000300800 */
[----:B------:R-:W3:Y:S01]  /*2e760*/  LDL.LU R2, [R1+0x1b8] ;  /* 0x0001b80001027983 */ /* 0x000ee20000300800 */
[----:B------:R-:W3:Y:S04]  /*2e770*/  LDL.LU R3, [R1+0x1b4] ;  /* 0x0001b40001037983 */ /* 0x000ee80000300800 */
[----:B0-----:R-:W0:Y:S01]  /*2e780*/  S2R R26, SR_TID.X ;  /* 0x00000000001a7919 */ /* 0x001e220000002100 */
        /* <DEDUP_REMOVED lines=16> */
[----:B0-----:R-:W-:-:S03]  /*2e890*/  LOP3.LUT R15, R26, 0x7f, RZ, 0xc0, !PT ;  /* 0x0000007f1a0f7812 */ /* 0x001fc600078ec0ff */
[----:B------:R-:W3:Y:S04]  /*2e8a0*/  LDL.LU R26, [R1+0x170] ;  /* 0x00017000011a7983 */ /* 0x000ee80000300800 */
[----:B--2---:R0:W-:Y:S04]  /*2e8b0*/  STS.U16 [R0+0x23700], R14 ;  /* 0x0237000e00007388 */ /* 0x0041e80000000400 */
[----:B0-----:R-:W2:Y:S04]  /*2e8c0*/  LDL.LU R14, [R1+0x3568] ;  /* 0x00356800010e7983 */ /* 0x001ea80000300800 */
[----:B--2---:R0:W-:Y:S04]  /*2e8d0*/  STS.U16 [R0+0x23900], R14 ;  /* 0x0239000e00007388 */ /* 0x0041e80000000400 */
[----:B0-----:R-:W2:Y:S01]  /*2e8e0*/  LDL.LU R14, [R1+0x3564] ;  /* 0x00356400010e7983 */ /* 0x001ea20000300800 */
[----:B------:R-:W-:-:S03]  /*2e8f0*/  IMAD.SHL.U32 R15, R15, 0x2, RZ ;  /* 0x000000020f0f7824 */ /* 0x000fc600078e00ff */
[----:B--2---:R0:W-:Y:S04]  /*2e900*/  STS.U16 [R0+0x23b00], R14 ;  /* 0x023b000e00007388 */ /* 0x0041e80000000400 */
[----:B0-----:R-:W2:Y:S04]  /*2e910*/  LDL.LU R14, [R1+0x3560] ;  /* 0x00356000010e7983 */ /* 0x001ea80000300800 */
[----:B--2---:R-:W-:Y:S01]  /*2e920*/  STS.U16 [R0+0x23d00], R14 ;  /* 0x023d000e00007388 */ /* 0x004fe20000000400 */
[----:B---3--:R-:W-:Y:S02]  /*2e930*/  STS.U16 [R0+0x23f00], R21 ;  /* 0x023f001500007388 */ /* 0x008fe40000000400 */
[----:B----4-:R-:W-:Y:S02]  /*2e940*/  STS.U16 [R15], R20 ;  /* 0x000000140f007388 */ /* 0x010fe40000000400 */
        /* <DEDUP_REMOVED lines=16> */
[----:B------:R0:W-:Y:S02]  /*2ea50*/  STS.U16 [R15+0x8100], R8 ;  /* 0x008100080f007388 */ /* 0x0001e40000000400 */
[----:B0-----:R-:W2:Y:S04]  /*2ea60*/  LDL.LU R8, [R1+0x160] ;  /* 0x0001600001087983 */ /* 0x001ea80000300800 */
[----:B--2---:R0:W-:Y:S04]  /*2ea70*/  STL [R1+0x3554], R8 ;  /* 0x0035540801007387 */ /* 0x0041e80000100800 */
[----:B0-----:R-:W2:Y:S04]  /*2ea80*/  LDL.LU R8, [R1+0x164] ;  /* 0x0001640001087983 */ /* 0x001ea80000300800 */
[----:B--2---:R0:W-:Y:S04]  /*2ea90*/  STL [R1+0x3558], R8 ;  /* 0x0035580801007387 */ /* 0x0041e80000100800 */
[----:B0-----:R-:W2:Y:S04]  /*2eaa0*/  LDL.LU R8, [R1+0x168] ;  /* 0x0001680001087983 */ /* 0x001ea80000300800 */
        /* <DEDUP_REMOVED lines=9> */
[----:B------:R-:W3:Y:S02]  /*2eb40*/  LDL.LU R9, [R1+0x15c] ;  /* 0x00015c0001097983 */ /* 0x000ee40000300800 */
[----:B------:R-:W4:Y:S02]  /*2eb50*/  LDL.LU R10, [R1+0x158] ;  /* 0x00015800010a7983 */ /* 0x000f240000300800 */
        /* <DEDUP_REMOVED lines=25> */
[----:B--2---:R0:W-:Y:S04]  /*2ecf0*/  STS.U16 [R15+0xc100], R8 ;  /* 0x00c100080f007388 */ /* 0x0041e80000000400 */
[----:B0-----:R-:W2:Y:S04]  /*2ed00*/  LDL.LU R8, [R1+0x355c] ;  /* 0x00355c0001087983 */ /* 0x001ea80000300800 */
[----:B--2---:R0:W-:Y:S04]  /*2ed10*/  STS.U16 [R15+0xd000], R8 ;  /* 0x00d000080f007388 */ /* 0x0041e80000000400 */
[----:B0-----:R-:W2:Y:S04]  /*2ed20*/  LDL.LU R8, [R1+0x3558] ;  /* 0x0035580001087983 */ /* 0x001ea80000300800 */
[----:B--2---:R0:W-:Y:S04]  /*2ed30*/  STS.U16 [R15+0xd100], R8 ;  /* 0x00d100080f007388 */ /* 0x0041e80000000400 */
[----:B0-----:R-:W2:Y:S04]  /*2ed40*/  LDL.LU R8, [R1+0x3554] ;  /* 0x0035540001087983 */ /* 0x001ea80000300800 */
[----:B--2---:R0:W-:Y:S01]  /*2ed50*/  STS.U16 [R15+0xe000], R8 ;  /* 0x00e000080f007388 */ /* 0x0041e20000000400 */
[----:B---3--:R1:W-:Y:S02]  /*2ed60*/  STS.U16 [R15+0xe100], R9 ;  /* 0x00e100090f007388 */ /* 0x0083e40000000400 */
[----:B----4-:R2:W-:Y:S02]  /*2ed70*/  STS.U16 [R15+0xf000], R10 ;  /* 0x00f0000a0f007388 */ /* 0x0105e40000000400 */
[----:B------:R3:W-:Y:S01]  /*2ed80*/  STS.U16 [R15+0xf100], R11 ;  /* 0x00f1000b0f007388 */ /* 0x0007e20000000400 */
[----:B------:R3:W-:Y:S01]  /*2ed90*/  STS.U16 [R15+0x10000], R12 ;  /* 0x0100000c0f007388 */ /* 0x0007e20000000400 */
[----:B------:R3:W-:Y:S03]  /*2eda0*/  STS.U16 [R15+0x10100], R13 ;  /* 0x0101000d0f007388 */ /* 0x0007e60000000400 */
[----:B0-----:R-:W4:Y:S01]  /*2edb0*/  LDL.LU R8, [R1+0x3550] ;  /* 0x0035500001087983 */ /* 0x001f220000300800 */
[----:B-1----:R-:W4:Y:S02]  /*2edc0*/  LDL.LU R9, [R1+0x354c] ;  /* 0x00354c0001097983 */ /* 0x002f240000300800 */
[----:B--2---:R-:W2:Y:S02]  /*2edd0*/  LDL.LU R10, [R1+0x3548] ;  /* 0x00354800010a7983 */ /* 0x004ea40000300800 */
[----:B---3--:R-:W3:Y:S01]  /*2ede0*/  LDL.LU R11, [R1+0x3544] ;  /* 0x00354400010b7983 */ /* 0x008ee20000300800 */
[----:B------:R-:W2:Y:S01]  /*2edf0*/  LDL.LU R12, [R1+0x3540] ;  /* 0x00354000010c7983 */ /* 0x000ea20000300800 */
[----:B------:R-:W2:Y:S03]  /*2ee00*/  LDL.LU R13, [R1+0x353c] ;  /* 0x00353c00010d7983 */ /* 0x000ea60000300800 */
[----:B------:R0:W-:Y:S01]  /*2ee10*/  STS.U16 [R15+0x11000], R25 ;  /* 0x011000190f007388 */ /* 0x0001e20000000400 */
[----:B------:R1:W-:Y:S03]  /*2ee20*/  STS.U16 [R15+0x11100], R26 ;  /* 0x0111001a0f007388 */ /* 0x0003e60000000400 */
[----:B0-----:R-:W2:Y:S01]  /*2ee30*/  LDL.LU R25, [R1+0x3538] ;  /* 0x0035380001197983 */ /* 0x001ea20000300800 */
[----:B-1----:R-:W2:Y:S02]  /*2ee40*/  LDL.LU R26, [R1+0x3534] ;  /* 0x00353400011a7983 */ /* 0x002ea40000300800 */
[----:B------:R0:W-:Y:S02]  /*2ee50*/  STS.U16 [R15+0x12000], R0 ;  /* 0x012000000f007388 */ /* 0x0001e40000000400 */
[----:B------:R1:W-:Y:S01]  /*2ee60*/  STS.U16 [R15+0x12100], R14 ;  /* 0x0121000e0f007388 */ /* 0x0003e20000000400 */
[----:B------:R1:W-:Y:S01]  /*2ee70*/  STS.U16 [R15+0x13000], R21 ;  /* 0x013000150f007388 */ /* 0x0003e20000000400 */
[----:B------:R1:W-:Y:S02]  /*2ee80*/  STS.U16 [R15+0x13100], R20 ;  /* 0x013100140f007388 */ /* 0x0003e40000000400 */
[----:B------:R1:W-:Y:S02]  /*2ee90*/  STS.U16 [R15+0x14000], R19 ;  /* 0x014000130f007388 */ /* 0x0003e40000000400 */
[----:B------:R1:W-:Y:S01]  /*2eea0*/  STS.U16 [R15+0x14100], R17 ;  /* 0x014100110f007388 */ /* 0x0003e20000000400 */
[----:B------:R1:W-:Y:S04]  /*2eeb0*/  STS.U16 [R15+0x15000], R16 ;  /* 0x015000100f007388 */ /* 0x0003e80000000400 */
[----:B0-----:R-:W3:Y:S01]  /*2eec0*/  LDL.LU R0, [R1+0xc4] ;  /* 0x0000c40001007983 */ /* 0x001ee20000300800 */
[----:B-1----:R-:W3:Y:S03]  /*2eed0*/  LDL.LU R14, [R1+0xc0] ;  /* 0x0000c000010e7983 */ /* 0x002ee60000300800 */
[----:B------:R-:W3:Y:S01]  /*2eee0*/  LDL.LU R21, [R1+0xbc] ;  /* 0x0000bc0001157983 */ /* 0x000ee20000300800 */
[----:B------:R-:W4:Y:S03]  /*2eef0*/  LDL.LU R20, [R1+0xb8] ;  /* 0x0000b80001147983 */ /* 0x000f260000300800 */
[----:B------:R-:W4:Y:S04]  /*2ef00*/  LDL.LU R19, [R1+0xb4] ;  /* 0x0000b40001137983 */ /* 0x000f280000300800 */
[----:B------:R0:W-:Y:S01]  /*2ef10*/  STS.U16 [R15+0x15100], R18 ;  /* 0x015100120f007388 */ /* 0x0001e20000000400 */
[----:B------:R-:W4:Y:S02]  /*2ef20*/  LDL.LU R17, [R1+0xb0] ;  /* 0x0000b00001117983 */ /* 0x000f240000300800 */
[----:B------:R-:W-:Y:S02]  /*2ef30*/  STS.U16 [R15+0x16000], R22 ;  /* 0x016000160f007388 */ /* 0x000fe40000000400 */
[----:B------:R-:W4:Y:S01]  /*2ef40*/  LDL.LU R16, [R1+0xac] ;  /* 0x0000ac0001107983 */ /* 0x000f220000300800 */
[----:B------:R1:W-:Y:S01]  /*2ef50*/  STS.U16 [R15+0x16100], R2 ;  /* 0x016100020f007388 */ /* 0x0003e20000000400 */
[----:B------:R1:W-:Y:S02]  /*2ef60*/  STS.U16 [R15+0x17000], R3 ;  /* 0x017000030f007388 */ /* 0x0003e40000000400 */
[----:B------:R1:W-:Y:S02]  /*2ef70*/  STS.U16 [R15+0x17100], R4 ;  /* 0x017100040f007388 */ /* 0x0003e40000000400 */
[----:B------:R1:W-:Y:S01]  /*2ef80*/  STS.U16 [R15+0x18000], R5 ;  /* 0x018000050f007388 */ /* 0x0003e20000000400 */
[----:B0-----:R-:W4:Y:S04]  /*2ef90*/  LDL.LU R18, [R1+0xa8] ;  /* 0x0000a80001127983 */ /* 0x001f280000300800 */
[----:B------:R0:W-:Y:S04]  /*2efa0*/  STS.U16 [R15+0x18100], R6 ;  /* 0x018100060f007388 */ /* 0x0001e80000000400 */
[----:B-1----:R-:W4:Y:S01]  /*2efb0*/  LDL.LU R2, [R1+0xa4] ;  /* 0x0000a40001027983 */ /* 0x002f220000300800 */
[----:B------:R-:W4:Y:S02]  /*2efc0*/  LDL.LU R3, [R1+0xa0] ;  /* 0x0000a00001037983 */ /* 0x000f240000300800 */
[----:B------:R1:W-:Y:S01]  /*2efd0*/  STS.U16 [R15+0x19000], R7 ;  /* 0x019000070f007388 */ /* 0x0003e20000000400 */
[----:B------:R-:W4:Y:S01]  /*2efe0*/  LDL.LU R4, [R1+0x9c] ;  /* 0x00009c0001047983 */ /* 0x000f220000300800 */
[----:B------:R-:W4:Y:S02]  /*2eff0*/  LDL.LU R5, [R1+0x98] ;  /* 0x0000980001057983 */ /* 0x000f240000300800 */
[----:B------:R1:W-:Y:S02]  /*2f000*/  STS.U16 [R15+0x19100], R23 ;  /* 0x019100170f007388 */ /* 0x0003e40000000400 */
[----:B------:R1:W-:Y:S01]  /*2f010*/  STS.U16 [R15+0x1a000], R24 ;  /* 0x01a000180f007388 */ /* 0x0003e20000000400 */
[----:B0-----:R-:W4:Y:S04]  /*2f020*/  LDL.LU R6, [R1+0x94] ;  /* 0x0000940001067983 */ /* 0x001f280000300800 */
[----:B-1----:R-:W4:Y:S04]  /*2f030*/  LDL.LU R7, [R1+0x90] ;  /* 0x0000900001077983 */ /* 0x002f280000300800 */
[----:B------:R0:W-:Y:S01]  /*2f040*/  STS.U16 [R15+0x1a100], R27 ;  /* 0x01a1001b0f007388 */ /* 0x0001e20000000400 */
[----:B------:R1:W-:Y:S02]  /*2f050*/  STS.U16 [R15+0x1b000], R28 ;  /* 0x01b0001c0f007388 */ /* 0x0003e40000000400 */
[----:B------:R1:W-:Y:S01]  /*2f060*/  STS.U16 [R15+0x1b100], R29 ;  /* 0x01b1001d0f007388 */ /* 0x0003e20000000400 */
[----:B------:R-:W4:Y:S01]  /*2f070*/  LDL.LU R23, [R1+0x8c] ;  /* 0x00008c0001177983 */ /* 0x000f220000300800 */
[----:B------:R-:W4:Y:S03]  /*2f080*/  LDL.LU R24, [R1+0x88] ;  /* 0x0000880001187983 */ /* 0x000f260000300800 */
[----:B0-----:R-:W4:Y:S01]  /*2f090*/  LDL.LU R27, [R1+0x84] ;  /* 0x00008400011b7983 */ /* 0x001f220000300800 */
[----:B-1----:R-:W4:Y:S02]  /*2f0a0*/  LDL.LU R28, [R1+0x80] ;  /* 0x00008000011c7983 */ /* 0x002f240000300800 */
[----:B------:R-:W4:Y:S01]  /*2f0b0*/  LDL.LU R29, [R1+0x7c] ;  /* 0x00007c00011d7983 */ /* 0x000f220000300800 */
[----:B--2---:R-:W-:Y:S04]  /*2f0c0*/  STS.U16 [R15+0x1c000], R26 ;  /* 0x01c0001a0f007388 */ /* 0x004fe80000000400 */
[----:B------:R0:W-:Y:S01]  /*2f0d0*/  STL [R1+0x3504], R26 ;  /* 0x0035041a01007387 */ /* 0x0001e20000100800 */
[----:B------:R-:W-:Y:S02]  /*2f0e0*/  STS.U16 [R15+0x1c100], R25 ;  /* 0x01c100190f007388 */ /* 0x000fe40000000400 */
[----:B------:R-:W-:Y:S02]  /*2f0f0*/  STS.U16 [R15+0x1d000], R13 ;  /* 0x01d0000d0f007388 */ /* 0x000fe40000000400 */
[----:B------:R-:W-:Y:S01]  /*2f100*/  STS.U16 [R15+0x1d100], R12 ;  /* 0x01d1000c0f007388 */ /* 0x000fe20000000400 */
[----:B0-----:R-:W2:Y:S01]  /*2f110*/  LDL.LU R26, [R1+0xc8] ;  /* 0x0000c800011a7983 */ /* 0x001ea20000300800 */
[----:B------:R0:W-:Y:S03]  /*2f120*/  STL [R1+0x3508], R25 ;  /* 0x0035081901007387 */ /* 0x0001e60000100800 */
[----:B---3--:R-:W-:Y:S01]  /*2f130*/  STS.U16 [R15+0x1e000], R11 ;  /* 0x01e0000b0f007388 */ /* 0x008fe20000000400 */
[----:B------:R-:W-:Y:S02]  /*2f140*/  STS.U16 [R15+0x1e100], R10 ;  /* 0x01e1000a0f007388 */ /* 0x000fe40000000400 */
[----:B----4-:R-:W-:Y:S01]  /*2f150*/  STS.U16 [R15+0x1f000], R9 ;  /* 0x01f000090f007388 */ /* 0x010fe20000000400 */
[----:B0-----:R-:W3:Y:S01]  /*2f160*/  LDL.LU R25, [R1+0xcc] ;  /* 0x0000cc0001197983 */ /* 0x001ee20000300800 */
[----:B------:R0:W-:Y:S02]  /*2f170*/  STL [R1+0x350c], R13 ;  /* 0x00350c0d01007387 */ /* 0x0001e40000100800 */
[----:B------:R-:W-:Y:S01]  /*2f180*/  STS.U16 [R15+0x1f100], R8 ;  /* 0x01f100080f007388 */ /* 0x000fe20000000400 */
[----:B0-----:R-:W4:Y:S01]  /*2f190*/  LDL.LU R13, [R1+0xd0] ;  /* 0x0000d000010d7983 */ /* 0x001f220000300800 */
[----:B------:R-:W-:Y:S02]  /*2f1a0*/  STL [R1+0x3510], R12 ;  /* 0x0035100c01007387 */ /* 0x000fe40000100800 */
[----:B------:R-:W-:Y:S02]  /*2f1b0*/  STL [R1+0x3514], R11 ;  /* 0x0035140b01007387 */ /* 0x000fe40000100800 */
[----:B------:R-:W-:Y:S01]  /*2f1c0*/  STL [R1+0x3518], R10 ;  /* 0x0035180a01007387 */ /* 0x000fe20000100800 */
[----:B------:R-:W-:Y:S01]  /*2f1d0*/  STL [R1+0x351c], R9 ;  /* 0x00351c0901007387 */ /* 0x000fe20000100800 */
[----:B------:R0:W-:Y:S02]  /*2f1e0*/  STL [R1+0x3524], R8 ;  /* 0x0035240801007387 */ /* 0x0001e40000100800 */
[----:B------:R-:W-:Y:S01]  /*2f1f0*/  STL [R1+0x3520], R15 ;  /* 0x0035200f01007387 */ /* 0x000fe20000100800 */
[----:B0-----:R-:W2:Y:S04]  /*2f200*/  LDL.LU R8, [R1+0x6c] ;  /* 0x00006c0001087983 */ /* 0x001ea80000300800 */
[----:B--2---:R0:W-:Y:S04]  /*2f210*/  STL [R1+0x3528], R8 ;  /* 0x0035280801007387 */ /* 0x0041e80000100800 */
[----:B0-----:R-:W2:Y:S04]  /*2f220*/  LDL.LU R8, [R1+0x70] ;  /* 0x0000700001087983 */ /* 0x001ea80000300800 */
[----:B--2---:R0:W-:Y:S04]  /*2f230*/  STL [R1+0x352c], R8 ;  /* 0x00352c0801007387 */ /* 0x0041e80000100800 */
[----:B0-----:R-:W2:Y:S01]  /*2f240*/  LDL.LU R8, [R1+0x74] ;  /* 0x0000740001087983 */ /* 0x001ea20000300800 */
[----:B------:R-:W-:-:S05]  /*2f250*/  LOP3.LUT R22, R15, 0x10, RZ, 0x3c, !PT ;  /* 0x000000100f167812 */ /* 0x000fca00078e3cff */
[----:B----4-:R-:W-:Y:S01]  /*2f260*/  STS.U16 [R22+0x200], R13 ;  /* 0x0002000d16007388 */ /* 0x010fe20000000400 */
[----:B---3--:R-:W-:Y:S02]  /*2f270*/  STS.U16 [R22+0x300], R25 ;  /* 0x0003001916007388 */ /* 0x008fe40000000400 */
[----:B------:R-:W-:Y:S02]  /*2f280*/  STS.U16 [R22+0x1200], R26 ;  /* 0x0012001a16007388 */ /* 0x000fe40000000400 */
[----:B------:R-:W-:Y:S01]  /*2f290*/  STS.U16 [R22+0x1300], R0 ;  /* 0x0013000016007388 */ /* 0x000fe20000000400 */
[----:B------:R-:W-:Y:S01]  /*2f2a0*/  STS.U16 [R22+0x2200], R14 ;  /* 0x0022000e16007388 */ /* 0x000fe20000000400 */
[----:B------:R-:W-:Y:S02]  /*2f2b0*/  STS.U16 [R22+0x2300], R21 ;  /* 0x0023001516007388 */ /* 0x000fe40000000400 */
        /* <DEDUP_REMOVED lines=15> */
[----:B------:R-:W3:Y:S04]  /*2f3b0*/  LDL.LU R20, [R1+0x3c] ;  /* 0x00003c0001147983 */ /* 0x000ee80000300800 */
[----:B------:R0:W-:Y:S01]  /*2f3c0*/  STS.U16 [R22+0x4200], R17 ;  /* 0x0042001116007388 */ /* 0x0001e20000000400 */
[----:B------:R-:W3:Y:S02]  /*2f3d0*/  LDL.LU R19, [R1+0x38] ;  /* 0x0000380001137983 */ /* 0x000ee40000300800 */
[----:B------:R1:W-:Y:S02]  /*2f3e0*/  STS.U16 [R22+0x4300], R16 ;  /* 0x0043001016007388 */ /* 0x0003e40000000400 */
[----:B------:R1:W-:Y:S01]  /*2f3f0*/  STS.U16 [R22+0x5200], R18 ;  /* 0x0052001216007388 */ /* 0x0003e20000000400 */
[----:B------:R1:W-:Y:S01]  /*2f400*/  STS.U16 [R22+0x5300], R2 ;  /* 0x0053000216007388 */ /* 0x0003e20000000400 */
[----:B------:R1:W-:Y:S02]  /*2f410*/  STS.U16 [R22+0x6200], R3 ;  /* 0x0062000316007388 */ /* 0x0003e40000000400 */
[----:B------:R1:W-:Y:S01]  /*2f420*/  STS.U16 [R22+0x6300], R4 ;  /* 0x0063000416007388 */ /* 0x0003e20000000400 */
[----:B0-----:R-:W3:Y:S01]  /*2f430*/  LDL.LU R17, [R1+0x34] ;  /* 0x0000340001117983 */ /* 0x001ee20000300800 */
[----:B-1----:R-:W3:Y:S03]  /*2f440*/  LDL.LU R16, [R1+0x30] ;  /* 0x0000300001107983 */ /* 0x002ee60000300800 */
[----:B------:R-:W3:Y:S04]  /*2f450*/  LDL.LU R18, [R1+0x2c] ;  /* 0x00002c0001127983 */ /* 0x000ee80000300800 */
[----:B------:R-:W3:Y:S01]  /*2f460*/  LDL.LU R2, [R1+0x28] ;  /* 0x0000280001027983 */ /* 0x000ee20000300800 */
[----:B------:R-:W3:Y:S02]  /*2f470*/  LDL.LU R3, [R1+0x24] ;  /* 0x0000240001037983 */ /* 0x000ee40000300800 */
[----:B------:R0:W-:Y:S02]  /*2f480*/  STS.U16 [R22+0x7200], R5 ;  /* 0x0072000516007388 */ /* 0x0001e40000000400 */
[----:B------:R-:W3:Y:S01]  /*2f490*/  LDL.LU R4, [R1+0x20] ;  /* 0x0000200001047983 */ /* 0x000ee20000300800 */
[----:B------:R1:W-:Y:S01]  /*2f4a0*/  STS.U16 [R22+0x7300], R6 ;  /* 0x0073000616007388 */ /* 0x0003e20000000400 */
[----:B------:R1:W-:Y:S02]  /*2f4b0*/  STS.U16 [R22+0x8200], R7 ;  /* 0x0082000716007388 */ /* 0x0003e40000000400 */
[----:B------:R1:W-:Y:S02]  /*2f4c0*/  STS.U16 [R22+0x8300], R23 ;  /* 0x0083001716007388 */ /* 0x0003e40000000400 */
[----:B------:R1:W-:Y:S01]  /*2f4d0*/  STS.U16 [R22+0x9200], R24 ;  /* 0x0092001816007388 */ /* 0x0003e20000000400 */
[----:B------:R1:W-:Y:S04]  /*2f4e0*/  STS.U16 [R22+0x9300], R27 ;  /* 0x0093001b16007388 */ /* 0x0003e80000000400 */
[----:B0-----:R-:W3:Y:S01]  /*2f4f0*/  LDL.LU R5, [R1+0x1c] ;  /* 0x00001c0001057983 */ /* 0x001ee20000300800 */
[----:B-1----:R-:W3:Y:S03]  /*2f500*/  LDL.LU R6, [R1+0x18] ;  /* 0x0000180001067983 */ /* 0x002ee60000300800 */
[----:B------:R-:W3:Y:S04]  /*2f510*/  LDL.LU R7, [R1+0x14] ;  /* 0x0000140001077983 */ /* 0x000ee80000300800 */
[----:B------:R-:W3:Y:S01]  /*2f520*/  LDL.LU R23, [R1+0x10] ;  /* 0x0000100001177983 */ /* 0x000ee20000300800 */
[----:B------:R-:W3:Y:S02]  /*2f530*/  LDL.LU R24, [R1+0xc] ;  /* 0x00000c0001187983 */ /* 0x000ee40000300800 */
[----:B------:R0:W-:Y:S02]  /*2f540*/  STS.U16 [R22+0xa200], R28 ;  /* 0x00a2001c16007388 */ /* 0x0001e40000000400 */
[----:B------:R-:W3:Y:S01]  /*2f550*/  LDL.LU R27, [R1+0x8] ;  /* 0x00000800011b7983 */ /* 0x000ee20000300800 */
[----:B------:R1:W-:Y:S04]  /*2f560*/  STS.U16 [R22+0xa300], R29 ;  /* 0x00a3001d16007388 */ /* 0x0003e80000000400 */
[----:B0-----:R-:W3:Y:S01]  /*2f570*/  LDL.LU R28, [R1+0x4] ;  /* 0x00000400011c7983 */ /* 0x001ee20000300800 */
[----:B-1----:R-:W3:Y:S03]  /*2f580*/  LDL.LU R29, [R1] ;  /* 0x00000000011d7983 */ /* 0x002ee60000300800 */
        /* <DEDUP_REMOVED lines=19> */
[----:B------:R1:W-:Y:S02]  /*2f6c0*/  STS.U16 [R22+0x10200], R25 ;  /* 0x0102001916007388 */ /* 0x0003e40000000400 */
[----:B------:R1:W-:Y:S02]  /*2f6d0*/  STS.U16 [R22+0x10300], R26 ;  /* 0x0103001a16007388 */ /* 0x0003e40000000400 */
[----:B------:R1:W-:Y:S01]  /*2f6e0*/  STS.U16 [R22+0x11200], R0 ;  /* 0x0112000016007388 */ /* 0x0003e20000000400 */
[----:B------:R1:W-:Y:S01]  /*2f6f0*/  STS.U16 [R22+0x11300], R14 ;  /* 0x0113000e16007388 */ /* 0x0003e20000000400 */
[----:B------:R1:W-:Y:S03]  /*2f700*/  STS.U16 [R22+0x12200], R21 ;  /* 0x0122001516007388 */ /* 0x0003e60000000400 */
[----:B0-----:R-:W2:Y:S01]  /*2f710*/  LDL.LU R13, [R1+0x350c] ;  /* 0x00350c00010d7983 */ /* 0x001ea20000300800 */
[----:B-1----:R-:W2:Y:S03]  /*2f720*/  LDL.LU R25, [R1+0x3508] ;  /* 0x0035080001197983 */ /* 0x002ea60000300800 */
[----:B------:R-:W2:Y:S01]  /*2f730*/  LDL.LU R26, [R1+0x3504] ;  /* 0x00350400011a7983 */ /* 0x000ea20000300800 */
[----:B------:R-:W2:Y:S03]  /*2f740*/  LDL.LU R0, [R1+0x3500] ;  /* 0x0035000001007983 */ /* 0x000ea60000300800 */
        /* <DEDUP_REMOVED lines=30> */
[----:B0-----:R-:W2:Y:S01]  /*2f930*/  LDL.LU R24, [R1+0x34c4] ;  /* 0x0034c40001187983 */ /* 0x001ea20000300800 */
[----:B-1----:R-:W2:Y:S02]  /*2f940*/  LDL.LU R27, [R1+0x34c0] ;  /* 0x0034c000011b7983 */ /* 0x002ea40000300800 */
[----:B------:R-:W2:Y:S02]  /*2f950*/  LDL.LU R28, [R1+0x34bc] ;  /* 0x0034bc00011c7983 */ /* 0x000ea40000300800 */
[----:B------:R-:W2:Y:S02]  /*2f960*/  LDL.LU R29, [R1+0x34b8] ;  /* 0x0034b800011d7983 */ /* 0x000ea40000300800 */
[----:B--2---:R-:W-:Y:S01]  /*2f970*/  STS.U16 [R22+0x1a300], R29 ;  /* 0x01a3001d16007388 */ /* 0x004fe20000000400 */
        /* <DEDUP_REMOVED lines=8> */
[----:B------:R0:W-:Y:S02]  /*2fa00*/  STS.U16 [R22+0x1f200], R3 ;  /* 0x01f2000316007388 */ /* 0x0001e40000000400 */
[----:B------:R1:W-:Y:S01]  /*2fa10*/  STS.U16 [R22+0x1f300], R2 ;  /* 0x01f3000216007388 */ /* 0x0003e20000000400 */
[----:B0-----:R-:W2:Y:S01]  /*2fa20*/  LDL R3, [R1+0x1510] ;  /* 0x0015100001037983 */ /* 0x001ea20000100800 */
[----:B-1----:R-:W2:Y:S02]  /*2fa30*/  LDL.LU R22, [R1+0x34b4] ;  /* 0x0034b40001167983 */ /* 0x002ea40000300800 */
[----:B------:R-:W2:Y:S01]  /*2fa40*/  LDL R2, [R1+0x150c] ;  /* 0x00150c0001027983 */ /* 0x000ea20000100800 */
[----:B------:R-:W-:-:S02]  /*2fa50*/  PRMT R14, RZ, 0x7610, R14 ;  /* 0x00007610ff0e7816 */ /* 0x000fc4000000000e */
[----:B--2---:R-:W-:-:S04]  /*2fa60*/  @!P4 LOP3.LUT R3, R3, R2, RZ, 0x3c, !PT ;  /* 0x000000020303c212 */ /* 0x004fc800078e3cff */
[----:B------:R-:W-:-:S04]  /*2fa70*/  @!P4 LOP3.LUT R2, R3, R2, RZ, 0x3c, !PT ;  /* 0x000000020302c212 */ /* 0x000fc800078e3cff */
[----:B------:R-:W-:-:S05]  /*2fa80*/  @!P4 LOP3.LUT R3, R3, R2, RZ, 0x3c, !PT ;  /* 0x000000020303c212 */ /* 0x000fca00078e3cff */
[----:B------:R-:W2:Y:S01]  /*2fa90*/  @!P4 LDG.E.U16 R14, [R2.64] ;  /* 0x00000008020ec981 */ /* 0x000ea2000c1e1500 */
[----:B----4-:R-:W-:-:S05]  /*2faa0*/  LOP3.LUT R15, R15, 0x20, RZ, 0x3c, !PT ;  /* 0x000000200f0f7812 */ /* 0x010fca00078e3cff */
[----:B------:R-:W-:Y:S01]  /*2fab0*/  STS.U16 [R15+0x400], R22 ;  /* 0x000400160f007388 */ /* 0x000fe20000000400 */
[----:B------:R-:W-:Y:S02]  /*2fac0*/  STS.U16 [R15+0x500], R18 ;  /* 0x000500120f007388 */ /* 0x000fe40000000400 */
[----:B------:R-:W-:Y:S02]  /*2fad0*/  STS.U16 [R15+0x1400], R16 ;  /* 0x001400100f007388 */ /* 0x000fe40000000400 */
[----:B------:R-:W-:Y:S01]  /*2fae0*/  STS.U16 [R15+0x1500], R17 ;  /* 0x001500110f007388 */ /* 0x000fe20000000400 */
[----:B------:R-:W-:Y:S01]  /*2faf0*/  STS.U16 [R15+0x2400], R19 ;  /* 0x002400130f007388 */ /* 0x000fe20000000400 */
[----:B------:R-:W-:Y:S02]  /*2fb00*/  STS.U16 [R15+0x2500], R20 ;  /* 0x002500140f007388 */ /* 0x000fe40000000400 */
[----:B------:R0:W-:Y:S02]  /*2fb10*/  STS.U16 [R15+0x3400], R21 ;  /* 0x003400150f007388 */ /* 0x0001e40000000400 */
[----:B0-----:R-:W4:Y:S04]  /*2fb20*/  LDL.LU R15, [R1+0x34b0] ;  /* 0x0034b000010f7983 */ /* 0x001f280000300800 */
[----:B--2---:R0:W-:Y:S04]  /*2fb30*/  STL [R1+0x690], R14 ;  /* 0x0006900e01007387 */ /* 0x0041e80000100800 */
[----:B0-----:R-:W2:Y:S01]  /*2fb40*/  LDL.LU R14, [R1+0x34ac] ;  /* 0x0034ac00010e7983 */ /* 0x001ea20000300800 */
[----:B------:R-:W2:Y:S02]  /*2fb50*/  LDL R2, [R1+0x1504] ;  /* 0x0015040001027983 */ /* 0x000ea40000100800 */
[----:B------:R-:W2:Y:S01]  /*2fb60*/  LDL R3, [R1+0x1508] ;  /* 0x0015080001037983 */ /* 0x000ea20000100800 */
[----:B----4-:R-:W-:-:S02]  /*2fb70*/  PRMT R15, RZ, 0x7610, R15 ;  /* 0x00007610ff0f7816 */ /* 0x010fc4000000000f */
[----:B--2---:R-:W-:-:S04]  /*2fb80*/  @!P0 LOP3.LUT R3, R3, R2, RZ, 0x3c, !PT ;  /* 0x0000000203038212 */ /* 0x004fc800078e3cff */
[----:B------:R-:W-:-:S04]  /*2fb90*/  @!P0 LOP3.LUT R2, R3, R2, RZ, 0x3c, !PT ;  /* 0x0000000203028212 */ /* 0x000fc800078e3cff */
[----:B------:R-:W-:-:S05]  /*2fba0*/  @!P0 LOP3.LUT R3, R3, R2, RZ, 0x3c, !PT ;  /* 0x0000000203038212 */ /* 0x000fca00078e3cff */
[----:B------:R-:W2:Y:S04]  /*2fbb0*/  @!P0 LDG.E.U16 R15, [R2.64] ;  /* 0x00000008020f8981 */ /* 0x000ea8000c1e1500 */
[----:B--2---:R0:W-:Y:S04]  /*2fbc0*/  STL [R1+0x68c], R15 ;  /* 0x00068c0f01007387 */ /* 0x0041e80000100800 */
[----:B0-----:R-:W2:Y:S01]  /*2fbd0*/  LDL.LU R15, [R1+0x34a8] ;  /* 0x0034a800010f7983 */ /* 0x001ea20000300800 */
[----:B------:R-:W4:Y:S02]  /*2fbe0*/  LDL R2, [R1+0x14fc] ;  /* 0x0014fc0001027983 */ /* 0x000f240000100800 */
[----:B------:R-:W4:Y:S01]  /*2fbf0*/  LDL R3, [R1+0x1500] ;  /* 0x0015000001037983 */ /* 0x000f220000100800 */
[----:B------:R-:W-:-:S02]  /*2fc00*/  PRMT R14, RZ, 0x7610, R14 ;  /* 0x00007610ff0e7816 */ /* 0x000fc4000000000e */
[----:B----4-:R-:W-:-:S04]  /*2fc10*/  @!P4 LOP3.LUT R3, R3, R2, RZ, 0x3c, !PT ;  /* 0x000000020303c212 */ /* 0x010fc800078e3cff */
[----:B------:R-:W-:-:S04]  /*2fc20*/  @!P4 LOP3.LUT R2, R3, R2, RZ, 0x3c, !PT ;  /* 0x000000020302c212 */ /* 0x000fc800078e3cff */
[----:B------:R-:W-:-:S05]  /*2fc30*/  @!P4 LOP3.LUT R3, R3, R2, RZ, 0x3c, !PT ;  /* 0x000000020303c212 */ /* 0x000fca00078e3cff */
[----:B------:R-:W4:Y:S04]  /*2fc40*/  @!P4 LDG.E.U16 R14, [R2.64] ;  /* 0x00000008020ec981 */ /* 0x000f28000c1e1500 */
[----:B----4-:R0:W-:Y:S04]  /*2fc50*/  STL [R1+0x688], R14 ;  /* 0x0006880e01007387 */ /* 0x0101e80000100800 */
[----:B0-----:R-:W4:Y:S01]  /*2fc60*/  LDL.LU R14, [R1+0x34a4] ;  /* 0x0034a400010e7983 */ /* 0x001f220000300800 */
[----:B------:R-:W3:Y:S02]  /*2fc70*/  LDL R2, [R1+0x14f4] ;  /* 0x0014f40001027983 */ /* 0x000ee40000100800 */
[----:B------:R-:W3:Y:S01]  /*2fc80*/  LDL R3, [R1+0x14f8] ;  /* 0x0014f80001037983 */ /* 0x000ee20000100800 */
[----:B--2---:R-:W-:-:S02]  /*2fc90*/  PRMT R15, RZ, 0x7610, R15 ;  /* 0x00007610ff0f7816 */ /* 0x004fc4000000000f */
[----:B---3--:R-:W-:-:S04]  /*2fca0*/  @!P0 LOP3.LUT R3, R3, R2, RZ, 0x3c, !PT ;  /* 0x0000000203038212 */ /* 0x008fc800078e3cff */
[----:B------:R-:W-:-:S04]  /*2fcb0*/  @!P0 LOP3.LUT R2, R3, R2, RZ, 0x3c, !PT ;  /* 0x0000000203028212 */ /* 0x000fc800078e3cff */
[----:B------:R-:W-:-:S05]  /*2fcc0*/  @!P0 LOP3.LUT R3, R3, R2, RZ, 0x3c, !PT ;  /* 0x0000000203038212 */ /* 0x000fca00078e3cff */
[----:B------:R-:W2:Y:S04]  /*2fcd0*/  @!P0 LDG.E.U16 R15, [R2.64] ;  /* 0x00000008020f8981 */ /* 0x000ea8000c1e1500 */
[----:B--2---:R0:W-:Y:S04]  /*2fce0*/  STL [R1+0x684], R15 ;  /* 0x0006840f01007387 */ /* 0x0041e80000100800 */
[----:B0-----:R-:W2:Y:S01]  /*2fcf0*/  LDL.LU R15, [R1+0x34a0] ;  /* 0x0034a000010f7983 */ /* 0x001ea20000300800 */
[----:B------:R-:W3:Y:S02]  /*2fd00*/  LDL R2, [R1+0x14ec] ;  /* 0x0014ec0001027983 */ /* 0x000ee40000100800 */
[----:B------:R-:W3:Y:S01]  /*2fd10*/  LDL R3, [R1+0x14f0] ;  /* 0x0014f00001037983 */ /* 0x000ee20000100800 */
[----:B----4-:R-:W-:-:S02]  /*2fd20*/  PRMT R14, RZ, 0x7610, R14 ;  /* 0x00007610ff0e7816 */ /* 0x010fc4000000000e */
[----:B---3--:R-:W-:-:S04]  /*2fd30*/  @!P4 LOP3.LUT R3, R3, R2, RZ, 0x3c, !PT ;  /* 0x000000020303c212 */ /* 0x008fc800078e3cff */
[----:B------:R-:W-:-:S04]  /*2fd40*/  @!P4 LOP3.LUT R2, R3, R2, RZ, 0x3c, !PT ;  /* 0x000000020302c212 */ /* 0x000fc800078e3cff */
[----:B------:R-:W-:-:S05]  /*2fd50*/  @!P4 LOP3.LUT R3, R3, R2, RZ, 0x3c, !PT ;  /* 0x000000020303c212 */ /* 0x000fca00078e3cff */
[----:B------:R-:W3:Y:S04]  /*2fd60*/  @!P4 LDG.E.U16 R14, [R2.64] ;  /* 0x00000008020ec981 */ /* 0x000ee8000c1e1500 */
[----:B---3--:R0:W-:Y:S04]  /*2fd70*/  STL [R1+0x680], R14 ;  /* 0x0006800e01007387 */ /* 0x0081e80000100800 */
[----:B0-----:R-:W3:Y:S01]  /*2fd80*/  LDL.LU R14, [R1+0x349c] ;  /* 0x00349c00010e7983 */ /* 0x001ee20000300800 */
[----:B------:R-:W4:Y:S02]  /*2fd90*/  LDL R2, [R1+0x14e4] ;  /* 0x0014e40001027983 */ /* 0x000f240000100800 */
[----:B------:R-:W4:Y:S01]  /*2fda0*/  LDL R3, [R1+0x14e8] ;  /* 0x0014e80001037983 */ /* 0x000f220000100800 */
[----:B--2---:R-:W-:-:S02]  /*2fdb0*/  PRMT R15, RZ, 0x7610, R15 ;  /* 0x00007610ff0f7816 */ /* 0x004fc4000000000f */
[----:B----4-:R-:W-:-:S04]  /*2fdc0*/  @!P0 LOP3.LUT R3, R3, R2, RZ, 0x3c, !PT ;  /* 0x0000000203038212 */ /* 0x010fc800078e3cff */
[----:B------:R-:W-:-:S04]  /*2fdd0*/  @!P0 LOP3.LUT R2, R3, R2, RZ, 0x3c, !PT ;  /* 0x0000000203028212 */ /* 0x000fc800078e3cff */
[----:B------:R-:W-:-:S05]  /*2fde0*/  @!P0 LOP3.LUT R3, R3, R2, RZ, 0x3c, !PT ;  /* 0x0000000203038212 */ /* 0x000fca00078e3cff */
[----:B------:R-:W2:Y:S04]  /*2fdf0*/  @!P0 LDG.E.U16 R15, [R2.64] ;  /* 0x00000008020f8981 */ /* 0x000ea8000c1e1500 */
[----:B--2---:R0:W-:Y:S04]  /*2fe00*/  STL [R1+0x67c], R15 ;  /* 0x00067c0f01007387 */ /* 0x0041e80000100800 */
[----:B0-----:R-:W2:Y:S01]  /*2fe10*/  LDL.LU R15, [R1+0x3498] ;  /* 0x00349800010f7983 */ /* 0x001ea20000300800 */
[----:B------:R-:W4:Y:S02]  /*2fe20*/  LDL R2, [R1+0x14dc] ;  /* 0x0014dc0001027983 */ /* 0x000f240000100800 */
[----:B------:R-:W4:Y:S01]  /*2fe30*/  LDL R3, [R1+0x14e0] ;  /* 0x0014e00001037983 */ /* 0x000f220000100800 */
[----:B---3--:R-:W-:-:S02]  /*2fe40*/  PRMT R14, RZ, 0x7610, R14 ;  /* 0x00007610ff0e7816 */ /* 0x008fc4000000000e */
[----:B----4-:R-:W-:-:S04]  /*2fe50*/  @!P4 LOP3.LUT R3, R3, R2, RZ, 0x3c, !PT ;  /* 0x000000020303c212 */ /* 0x010fc800078e3cff */
        /* <DEDUP_REMOVED lines=2445> */
[----:B------:R-:W4:Y:S02]  /*39730*/  LDL R3, [R1+0x958] ;  /* 0x0009580001037983 */ /* 0x000f240000100800 */
[----:B----4-:R-:W-:-:S02]  /*39740*/  @!P0 LOP3.LUT R3, R3, R2, RZ, 0x3c, !PT ;  /* 0x0000000203038212 */ /* 0x010fc400078e3cff */
[----:B--2---:R-:W-:Y:S02]  /*39750*/  PRMT R15, RZ, 0x7610, R15 ;  /* 0x00007610ff0f7816 */ /* 0x004fe4000000000f */
        /* <DEDUP_REMOVED lines=335> */
[----:B------:R0:W4:Y:S04]  /*3ac50*/  @!P4 LDG.E.U16 R0, [R2.64] ;  /* 0x000000080200c981 */ /* 0x000128000c1e1500 */
[----:B0-----:R-:W3:Y:S04]  /*3ac60*/  LDL R2, [R1+0x7c4] ;  /* 0x0007c40001027983 */ /* 0x001ee80000100800 */
[----:B------:R-:W3:Y:S01]  /*3ac70*/  LDL R3, [R1+0x7c8] ;  /* 0x0007c80001037983 */ /* 0x000ee20000100800 */
[----:B--2---:R-:W-:Y:S02]  /*3ac80*/  PRMT R15, RZ, 0x7610, R15 ;  /* 0x00007610ff0f7816 */ /* 0x004fe4000000000f */
[----:B---3--:R-:W-:-:S04]  /*3ac90*/  @!P0 LOP3.LUT R3, R3, R2, RZ, 0x3c, !PT ;  /* 0x0000000203038212 */ /* 0x008fc800078e3cff */
[----:B------:R-:W-:-:S04]  /*3aca0*/  @!P0 LOP3.LUT R2, R3, R2, RZ, 0x3c, !PT ;  /* 0x0000000203028212 */ /* 0x000fc800078e3cff */
[----:B------:R-:W-:-:S05]  /*3acb0*/  @!P0 LOP3.LUT R3, R3, R2, RZ, 0x3c, !PT ;  /* 0x0000000203038212 */ /* 0x000fca00078e3cff */
[----:B------:R-:W2:Y:S04]  /*3acc0*/  @!P0 LDG.E.U16 R15, [R2.64] ;  /* 0x00000008020f8981 */ /* 0x000ea8000c1e1500 */
[----:B----4-:R-:W-:Y:S04]  /*3acd0*/  STL [R1+0x2ea4], R0 ;  /* 0x002ea40001007387 */ /* 0x010fe80000100800 */
[----:B--2---:R0:W-:Y:S04]  /*3ace0*/  STL [R1+0x80], R15 ;  /* 0x0000800f01007387 */ /* 0x0041e80000100800 */
[----:B0-----:R-:W2:Y:S01]  /*3acf0*/  LDL.LU R15, [R1+0x2fc0] ;  /* 0x002fc000010f7983 */ /* 0x001ea20000300800 */
[----:B------:R-:W3:Y:S02]  /*3ad00*/  LDL R2, [R1+0x79c] ;  /* 0x00079c0001027983 */ /* 0x000ee40000100800 */
[----:B------:R-:W3:Y:S02]  /*3ad10*/  LDL R3, [R1+0x7a0] ;  /* 0x0007a00001037983 */ /* 0x000ee40000100800 */
[----:B---3--:R-:W-:-:S02]  /*3ad20*/  @!P4 LOP3.LUT R3, R3, R2, RZ, 0x3c, !PT ;  /* 0x000000020303c212 */ /* 0x008fc400078e3cff */
[----:B--2---:R-:W-:Y:S02]  /*3ad30*/  PRMT R15, RZ, 0x7610, R15 ;  /* 0x00007610ff0f7816 */ /* 0x004fe4000000000f */
[----:B------:R-:W-:-:S04]  /*3ad40*/  @!P4 LOP3.LUT R2, R3, R2, RZ, 0x3c, !PT ;  /* 0x000000020302c212 */ /* 0x000fc800078e3cff */
[----:B------:R-:W-:-:S05]  /*3ad50*/  @!P4 LOP3.LUT R3, R3, R2, RZ, 0x3c, !PT ;  /* 0x000000020303c212 */ /* 0x000fca00078e3cff */
[----:B------:R-:W2:Y:S04]  /*3ad60*/  @!P4 LDG.E.U16 R15, [R2.64] ;  /* 0x00000008020fc981 */ /* 0x000ea8000c1e1500 */
        /* <DEDUP_REMOVED lines=120> */
[----:B------:R-:W3:Y:S01]  /*3b4f0*/  LDL R3, [R1+0x17cc] ;  /* 0x0017cc0001037983 */ /* 0x000ee20000100800 */
[----:B------:R-:W-:-:S02]  /*3b500*/  PRMT R24, RZ, 0x7610, R24 ;  /* 0x00007610ff187816 */ /* 0x000fc40000000018 */
[----:B---3--:R-:W-:-:S04]  /*3b510*/  @!P0 LOP3.LUT R3, R3, R2, RZ, 0x3c, !PT ;  /* 0x0000000203038212 */ /* 0x008fc800078e3cff */
[----:B------:R-:W-:-:S04]  /*3b520*/  @!P0 LOP3.LUT R2, R3, R2, RZ, 0x3c, !PT ;  /* 0x0000000203028212 */ /* 0x000fc800078e3cff */
[----:B------:R-:W-:-:S05]  /*3b530*/  @!P0 LOP3.LUT R3, R3, R2, RZ, 0x3c, !PT ;  /* 0x0000000203038212 */ /* 0x000fca00078e3cff */
[----:B------:R0:W3:Y:S04]  /*3b540*/  @!P0 LDG.E.U16 R24, [R2.64] ;  /* 0x0000000802188981 */ /* 0x0000e8000c1e1500 */
[----:B0-----:R-:W4:Y:S04]  /*3b550*/  LDL R2, [R1+0x1838] ;  /* 0x0018380001027983 */ /* 0x001f280000100800 */
[----:B------:R-:W4:Y:S01]  /*3b560*/  LDL R3, [R1+0x1844] ;  /* 0x0018440001037983 */ /* 0x000f220000100800 */
[----:B------:R-:W-:Y:S02]  /*3b570*/  PRMT R13, RZ, 0x7610, R13 ;  /* 0x00007610ff0d7816 */ /* 0x000fe4000000000d */
[----:B----4-:R-:W-:-:S04]  /*3b580*/  @!P4 LOP3.LUT R3, R3, R2, RZ, 0x3c, !PT ;  /* 0x000000020303c212 */ /* 0x010fc800078e3cff */
[----:B------:R-:W-:-:S04]  /*3b590*/  @!P4 LOP3.LUT R2, R3, R2, RZ, 0x3c, !PT ;  /* 0x000000020302c212 */ /* 0x000fc800078e3cff */
[----:B------:R-:W-:Y:S01]  /*3b5a0*/  @!P4 LOP3.LUT R3, R3, R2, RZ, 0x3c, !PT ;  /* 0x000000020303c212 */ /* 0x000fe200078e3cff */
[----:B---3--:R0:W-:Y:S04]  /*3b5b0*/  STL [R1+0x2f4c], R24 ;  /* 0x002f4c1801007387 */ /* 0x0081e80000100800 */
[----:B------:R1:W3:Y:S01]  /*3b5c0*/  @!P4 LDG.E.U16 R13, [R2.64] ;  /* 0x00000008020dc981 */ /* 0x0002e2000c1e1500 */
[----:B------:R-:W-:-:S03]  /*3b5d0*/  PRMT R12, RZ, 0x7610, R12 ;  /* 0x00007610ff0c7816 */ /* 0x000fc6000000000c */
[----:B0-----:R-:W4:Y:S04]  /*3b5e0*/  LDL R24, [R1+0x6f4] ;  /* 0x0006f40001187983 */ /* 0x001f280000100800 */
[----:B-1----:R-:W2:Y:S04]  /*3b5f0*/  LDL R2, [R1+0x1840] ;  /* 0x0018400001027983 */ /* 0x002ea80000100800 */
[----:B------:R-:W2:Y:S02]  /*3b600*/  LDL R3, [R1+0x184c] ;  /* 0x00184c0001037983 */ /* 0x000ea40000100800 */
[----:B--2---:R-:W-:-:S04]  /*3b610*/  @!P0 LOP3.LUT R3, R3, R2, RZ, 0x3c, !PT ;  /* 0x0000000203038212 */ /* 0x004fc800078e3cff */
[----:B------:R-:W-:-:S04]  /*3b620*/  @!P0 LOP3.LUT R2, R3, R2, RZ, 0x3c, !PT ;  /* 0x0000000203028212 */ /* 0x000fc800078e3cff */
[----:B------:R-:W-:Y:S01]  /*3b630*/  @!P0 LOP3.LUT R3, R3, R2, RZ, 0x3c, !PT ;  /* 0x0000000203038212 */ /* 0x000fe200078e3cff */
[----:B---3--:R-:W-:Y:S04]  /*3b640*/  STL [R1+0x2f50], R13 ;  /* 0x002f500d01007387 */ /* 0x008fe80000100800 */
[----:B------:R0:W2:Y:S04]  /*3b650*/  @!P0 LDG.E.U16 R12, [R2.64] ;  /* 0x00000008020c8981 */ /* 0x0000a8000c1e1500 */
[----:B0-----:R-:W3:Y:S04]  /*3b660*/  LDL R2, [R1+0x754] ;  /* 0x0007540001027983 */ /* 0x001ee80000100800 */
[----:B------:R-:W3:Y:S01]  /*3b670*/  LDL R3, [R1+0x758] ;  /* 0x0007580001037983 */ /* 0x000ee20000100800 */
[----:B------:R-:W-:-:S02]  /*3b680*/  PRMT R15, RZ, 0x7610, R15 ;  /* 0x00007610ff0f7816 */ /* 0x000fc4000000000f */
[----:B---3--:R-:W-:-:S04]  /*3b690*/  @!P0 LOP3.LUT R3, R3, R2, RZ, 0x3c, !PT ;  /* 0x0000000203038212 */ /* 0x008fc800078e3cff */
[----:B------:R-:W-:-:S04]  /*3b6a0*/  @!P0 LOP3.LUT R2, R3, R2, RZ, 0x3c, !PT ;  /* 0x0000000203028212 */ /* 0x000fc800078e3cff */
[----:B------:R-:W-:-:S05]  /*3b6b0*/  @!P0 LOP3.LUT R3, R3, R2, RZ, 0x3c, !PT ;  /* 0x0000000203038212 */ /* 0x000fca00078e3cff */
[----:B------:R-:W3:Y:S04]  /*3b6c0*/  @!P0 LDG.E.U16 R15, [R2.64] ;  /* 0x00000008020f8981 */ /* 0x000ee8000c1e1500 */
[----:B--2---:R-:W-:Y:S04]  /*3b6d0*/  STL [R1+0x2f54], R12 ;  /* 0x002f540c01007387 */ /* 0x004fe80000100800 */
[----:B---3--:R0:W-:Y:S04]  /*3b6e0*/  STL [R1+0x58], R15 ;  /* 0x0000580f01007387 */ /* 0x0081e80000100800 */
        /* <DEDUP_REMOVED lines=29> */
[----:B----4-:R-:W-:-:S02]  /*3b8c0*/  @!P0 IMAD.MOV.U32 R2, RZ, RZ, R24 ;  /* 0x000000ffff028224 */ /* 0x010fc400078e0018 */
[----:B------:R-:W4:Y:S01]  /*3b8d0*/  LDL R24, [R1+0x1854] ;  /* 0x0018540001187983 */ /* 0x000f220000100800 */
[----:B--2---:R-:W-:-:S06]  /*3b8e0*/  PRMT R15, RZ, 0x7610, R15 ;  /* 0x00007610ff0f7816 */ /* 0x004fcc000000000f */
[----:B---3--:R-:W2:Y:S04]  /*3b8f0*/  @!P0 LDG.E.U16 R15, [R2.64] ;  /* 0x00000008020f8981 */ /* 0x008ea8000c1e1500 */
        /* <DEDUP_REMOVED lines=27> */
[----:B0-----:R-:W2:Y:S04]  /*3bab0*/  LDL R2, [R1+0x17d0] ;  /* 0x0017d00001027983 */ /* 0x001ea80000100800 */
[----:B------:R-:W2:Y:S01]  /*3bac0*/  LDL R3, [R1+0x17dc] ;  /* 0x0017dc0001037983 */ /* 0x000ea20000100800 */
[----:B------:R-:W-:-:S03]  /*3bad0*/  PRMT R20, RZ, 0x7610, R20 ;  /* 0x00007610ff147816 */ /* 0x000fc60000000014 */
[----:B---3--:R0:W-:Y:S04]  /*3bae0*/  STL [R1+0x2f2c], R22 ;  /* 0x002f2c1601007387 */ /* 0x0081e80000100800 */
[----:B0-----:R-:W3:Y:S01]  /*3baf0*/  LDL R22, [R1+0x1848] ;  /* 0x0018480001167983 */ /* 0x001ee20000100800 */
[----:B--2---:R-:W-:-:S04]  /*3bb00*/  @!P0 LOP3.LUT R3, R3, R2, RZ, 0x3c, !PT ;  /* 0x0000000203038212 */ /* 0x004fc800078e3cff */
[----:B------:R-:W-:-:S04]  /*3bb10*/  @!P0 LOP3.LUT R2, R3, R2, RZ, 0x3c, !PT ;  /* 0x0000000203028212 */ /* 0x000fc800078e3cff */
[----:B------:R-:W-:-:S05]  /*3bb20*/  @!P0 LOP3.LUT R3, R3, R2, RZ, 0x3c, !PT ;  /* 0x0000000203038212 */ /* 0x000fca00078e3cff */
[----:B------:R4:W2:Y:S01]  /*3bb30*/  @!P0 LDG.E.U16 R20, [R2.64] ;  /* 0x0000000802148981 */ /* 0x0008a2000c1e1500 */
[----:B------:R-:W-:Y:S01]  /*3bb40*/  PRMT R11, RZ, 0x7610, R11 ;  /* 0x00007610ff0b7816 */ /* 0x000fe2000000000b */
[----:B----4-:R-:W-:Y:S02]  /*3bb50*/  @!P4 IMAD.MOV.U32 R2, RZ, RZ, R24 ;  /* 0x000000ffff02c224 */ /* 0x010fe400078e0018 */
[----:B---3--:R-:W-:-:S05]  /*3bb60*/  @!P4 IMAD.MOV.U32 R3, RZ, RZ, R22 ;  /* 0x000000ffff03c224 */ /* 0x008fca00078e0016 */
[----:B------:R0:W3:Y:S04]  /*3bb70*/  @!P4 LDG.E.U16 R11, [R2.64] ;  /* 0x00000008020bc981 */ /* 0x0000e8000c1e1500 */
[----:B--2---:R-:W-:Y:S01]  /*3bb80*/  STL [R1+0x2f30], R20 ;  /* 0x002f301401007387 */ /* 0x004fe20000100800 */
[----:B0-----:R-:W2:Y:S02]  /*3bb90*/  LDL R2, [R1+0x1850] ;  /* 0x0018500001027983 */ /* 0x001ea40000100800 */
[----:B------:R-:W2:Y:S01]  /*3bba0*/  LDL R3, [R1+0x185c] ;  /* 0x00185c0001037983 */ /* 0x000ea20000100800 */
[----:B------:R-:W-:Y:S01]  /*3bbb0*/  PRMT R10, RZ, 0x7610, R10 ;  /* 0x00007610ff0a7816 */ /* 0x000fe2000000000a */
[----:B------:R-:W4:Y:S04]  /*3bbc0*/  LDL R24, [R1+0x6d0] ;  /* 0x0006d00001187983 */ /* 0x000f280000100800 */
[----:B------:R-:W3:Y:S01]  /*3bbd0*/  LDL R22, [R1+0x6d4] ;  /* 0x0006d40001167983 */ /* 0x000ee20000100800 */
[----:B--2---:R-:W-:-:S04]  /*3bbe0*/  @!P0 LOP3.LUT R3, R3, R2, RZ, 0x3c, !PT ;  /* 0x0000000203038212 */ /* 0x004fc800078e3cff */
[----:B------:R-:W-:-:S04]  /*3bbf0*/  @!P0 LOP3.LUT R2, R3, R2, RZ, 0x3c, !PT ;  /* 0x0000000203028212 */ /* 0x000fc800078e3cff */
[----:B------:R-:W-:Y:S01]  /*3bc00*/  @!P0 LOP3.LUT R3, R3, R2, RZ, 0x3c, !PT ;  /* 0x0000000203038212 */ /* 0x000fe200078e3cff */
[----:B---3--:R0:W-:Y:S04]  /*3bc10*/  STL [R1+0x2f34], R11 ;  /* 0x002f340b01007387 */ /* 0x0081e80000100800 */
[----:B------:R1:W2:Y:S01]  /*3bc20*/  @!P0 LDG.E.U16 R10, [R2.64] ;  /* 0x00000008020a8981 */ /* 0x0002a2000c1e1500 */
[----:B------:R-:W-:-:S03]  /*3bc30*/  PRMT R15, RZ, 0x7610, R15 ;  /* 0x00007610ff0f7816 */ /* 0x000fc6000000000f */
[----:B0-----:R-:W3:Y:S04]  /*3bc40*/  LDL R11, [R1+0x1764] ;  /* 0x00176400010b7983 */ /* 0x001ee80000100800 */
[----:B-1----:R-:W2:Y:S04]  /*3bc50*/  LDL R2, [R1+0x6e8] ;  /* 0x0006e80001027983 */ /* 0x002ea80000100800 */
[----:B------:R-:W2:Y:S02]  /*3bc60*/  LDL R3, [R1+0x6ec] ;  /* 0x0006ec0001037983 */ /* 0x000ea40000100800 */
[----:B--2---:R-:W-:-:S04]  /*3bc70*/  @!P4 LOP3.LUT R3, R3, R2, RZ, 0x3c, !PT ;  /* 0x000000020303c212 */ /* 0x004fc800078e3cff */
[----:B------:R-:W-:-:S04]  /*3bc80*/  @!P4 LOP3.LUT R2, R3, R2, RZ, 0x3c, !PT ;  /* 0x000000020302c212 */ /* 0x000fc800078e3cff */
[----:B------:R-:W-:Y:S01]  /*3bc90*/  @!P4 LOP3.LUT R3, R3, R2, RZ, 0x3c, !PT ;  /* 0x000000020303c212 */ /* 0x000fe200078e3cff */
[----:B------:R-:W-:Y:S04]  /*3bca0*/  STL [R1+0x2f38], R10 ;  /* 0x002f380a01007387 */ /* 0x000fe80000100800 */
[----:B------:R0:W2:Y:S04]  /*3bcb0*/  @!P4 LDG.E.U16 R15, [R2.64] ;  /* 0x00000008020fc981 */ /* 0x0000a8000c1e1500 */
[----:B0-----:R-:W2:Y:S04]  /*3bcc0*/  LDL R2, [R1+0x6e0] ;  /* 0x0006e00001027983 */ /* 0x001ea80000100800 */
[----:B------:R-:W2:Y:S01]  /*3bcd0*/  LDL R3, [R1+0x6e4] ;  /* 0x0006e40001037983 */ /* 0x000ea20000100800 */
[----:B------:R-:W-:-:S02]  /*3bce0*/  PRMT R14, RZ, 0x7610, R14 ;  /* 0x00007610ff0e7816 */ /* 0x000fc4000000000e */
        /* <DEDUP_REMOVED lines=8> */
[----:B------:R-:W2:Y:S02]  /*3bd70*/  LDL R2, [R1+0x6d8] ;  /* 0x0006d80001027983 */ /* 0x000ea40000100800 */
[----:B------:R-:W2:Y:S02]  /*3bd80*/  LDL R3, [R1+0x6dc] ;  /* 0x0006dc0001037983 */ /* 0x000ea40000100800 */
[----:B--2---:R-:W-:-:S02]  /*3bd90*/  @!P4 LOP3.LUT R3, R3, R2, RZ, 0x3c, !PT ;  /* 0x000000020303c212 */ /* 0x004fc400078e3cff */
[----:B------:R-:W-:Y:S02]  /*3bda0*/  PRMT R14, RZ, 0x7610, R14 ;  /* 0x00007610ff0e7816 */ /* 0x000fe4000000000e */
[----:B------:R-:W-:-:S04]  /*3bdb0*/  @!P4 LOP3.LUT R2, R3, R2, RZ, 0x3c, !PT ;  /* 0x000000020302c212 */ /* 0x000fc800078e3cff */
[----:B------:R-:W-:-:S05]  /*3bdc0*/  @!P4 LOP3.LUT R3, R3, R2, RZ, 0x3c, !PT ;  /* 0x000000020303c212 */ /* 0x000fca00078e3cff */
[----:B------:R-:W2:Y:S04]  /*3bdd0*/  @!P4 LDG.E.U16 R14, [R2.64] ;  /* 0x00000008020ec981 */ /* 0x000ea8000c1e1500 */
[----:B--2---:R0:W-:Y:S04]  /*3bde0*/  STL [R1+0x28], R14 ;  /* 0x0000280e01007387 */ /* 0x0041e80000100800 */
[----:B0-----:R-:W2:Y:S01]  /*3bdf0*/  LDL.LU R14, [R1+0x2f64] ;  /* 0x002f6400010e7983 */ /* 0x001ea20000300800 */
[----:B------:R-:W-:Y:S02]  /*3be00*/  @!P0 IMAD.MOV.U32 R2, RZ, RZ, R22 ;  /* 0x000000ffff028224 */ /* 0x000fe400078e0016 */
[----:B----4-:R-:W-:-:S02]  /*3be10*/  @!P0 IMAD.MOV.U32 R3, RZ, RZ, R24 ;  /* 0x000000ffff038224 */ /* 0x010fc400078e0018 */
[----:B------:R-:W4:Y:S01]  /*3be20*/  LDL R22, [R1+0x17ec] ;  /* 0x0017ec0001167983 */ /* 0x000f220000100800 */
[----:B------:R-:W3:Y:S01]  /*3be30*/  LDL R24, [R1+0x17e0] ;  /* 0x0017e00001187983 */ /* 0x000ee20000100800 */
[----:B--2---:R-:W-:-:S06]  /*3be40*/  PRMT R14, RZ, 0x7610, R14 ;  /* 0x00007610ff0e7816 */ /* 0x004fcc000000000e */
[----:B------:R-:W2:Y:S01]  /*3be50*/  @!P0 LDG.E.U16 R14, [R2.64] ;  /* 0x00000008020e8981 */ /* 0x000ea2000c1e1500 */
[----:B------:R-:W-:-:S03]  /*3be60*/  PRMT R10, RZ, 0x7610, R10 ;  /* 0x00007610ff0a7816 */ /* 0x000fc6000000000a */
[----:B--2---:R0:W-:Y:S04]  /*3be70*/  STL [R1+0x24], R14 ;  /* 0x0000240e01007387 */ /* 0x0041e80000100800 */
[----:B0-----:R-:W2:Y:S01]  /*3be80*/  LDL.LU R14, [R1+0x2f60] ;  /* 0x002f6000010e7983 */ /* 0x001ea20000300800 */
[----:B------:R-:W2:Y:S02]  /*3be90*/  LDL R3, [R1+0x1758] ;  /* 0x0017580001037983 */ /* 0x000ea40000100800 */
[----:B---3--:R-:W-:Y:S02]  /*3bea0*/  @!P4 IMAD.MOV.U32 R2, RZ, RZ, R11 ;  /* 0x000000ffff02c224 */ /* 0x008fe400078e000b */
[----:B------:R-:W3:Y:S04]  /*3beb0*/  LDL R11, [R1+0x1858] ;  /* 0x00185800010b7983 */ /* 0x000ee80000100800 */
[----:B--2---:R0:W2:Y:S04]  /*3bec0*/  @!P4 LDG.E.U16 R10, [R2.64] ;  /* 0x00000008020ac981 */ /* 0x0040a8000c1e1500 */
[----:B0-----:R-:W3:Y:S01]  /*3bed0*/  LDL R3, [R1+0x1760] ;  /* 0x0017600001037983 */ /* 0x001ee20000100800 */
[----:B------:R-:W-:Y:S01]  /*3bee0*/  PRMT R14, RZ, 0x7610, R14 ;  /* 0x00007610ff0e7816 */ /* 0x000fe2000000000e */
[----:B------:R-:W-:-:S02]  /*3bef0*/  @!P0 IMAD.MOV.U32 R2, RZ, RZ, R15 ;  /* 0x000000ffff028224 */ /* 0x000fc400078e000f */
[----:B--2---:R0:W-:Y:S01]  /*3bf00*/  STL [R1+0x1c], R10 ;  /* 0x00001c0a01007387 */ /* 0x0041e20000100800 */
[----:B------:R-:W-:Y:S02]  /*3bf10*/  PRMT R9, RZ, 0x7610, R9 ;  /* 0x00007610ff097816 */ /* 0x000fe40000000009 */
[----:B------:R-:W-:Y:S01]  /*3bf20*/  PRMT R8, RZ, 0x7610, R8 ;  /* 0x00007610ff087816 */ /* 0x000fe20000000008 */
[----:B------:R-:W2:Y:S01]  /*3bf30*/  LDL R15, [R1+0x1860] ;  /* 0x00186000010f7983 */ /* 0x000ea20000100800 */
[----:B---3--:R1:W3:Y:S04]  /*3bf40*/  @!P0 LDG.E.U16 R14, [R2.64] ;  /* 0x00000008020e8981 */ /* 0x0082e8000c1e1500 */
[----:B0-----:R-:W2:Y:S04]  /*3bf50*/  LDL R10, [R1+0x1864] ;  /* 0x00186400010a7983 */ /* 0x001ea80000100800 */
[----:B-1----:R-:W2:Y:S04]  /*3bf60*/  LDL R2, [R1+0x17d8] ;  /* 0x0017d80001027983 */ /* 0x002ea80000100800 */
[----:B------:R-:W2:Y:S02]  /*3bf70*/  LDL R3, [R1+0x17e4] ;  /* 0x0017e40001037983 */ /* 0x000ea40000100800 */
[----:B--2---:R-:W-:-:S04]  /*3bf80*/  @!P4 LOP3.LUT R3, R3, R2, RZ, 0x3c, !PT ;  /* 0x000000020303c212 */ /* 0x004fc800078e3cff */
[----:B------:R-:W-:-:S04]  /*3bf90*/  @!P4 LOP3.LUT R2, R3, R2, RZ, 0x3c, !PT ;  /* 0x000000020302c212 */ /* 0x000fc800078e3cff */
[----:B------:R-:W-:-:S05]  /*3bfa0*/  @!P4 LOP3.LUT R3, R3, R2, RZ, 0x3c, !PT ;  /* 0x000000020303c212 */ /* 0x000fca00078e3cff */
[----:B------:R4:W2:Y:S04]  /*3bfb0*/  @!P4 LDG.E.U16 R9, [R2.64] ;  /* 0x000000080209c981 */ /* 0x0008a8000c1e1500 */
[----:B---3--:R0:W-:Y:S01]  /*3bfc0*/  STL [R1+0x18], R14 ;  /* 0x0000180e01007387 */ /* 0x0081e20000100800 */
[----:B----4-:R-:W-:Y:S02]  /*3bfd0*/  @!P0 IMAD.MOV.U32 R2, RZ, RZ, R22 ;  /* 0x000000ffff028224 */ /* 0x010fe400078e0016 */
[----:B------:R-:W-:Y:S01]  /*3bfe0*/  @!P0 IMAD.MOV.U32 R3, RZ, RZ, R24 ;  /* 0x000000ffff038224 */ /* 0x000fe200078e0018 */
[----:B0-----:R-:W3:Y:S04]  /*3bff0*/  LDL R14, [R1+0x186c] ;  /* 0x00186c00010e7983 */ /* 0x001ee80000100800 */
[----:B------:R0:W4:Y:S01]  /*3c000*/  @!P0 LDG.E.U16 R8, [R2.64] ;  /* 0x0000000802088981 */ /* 0x000122000c1e1500 */
[----:B------:R-:W-:Y:S01]  /*3c010*/  PRMT R7, RZ, 0x7610, R7 ;  /* 0x00007610ff077816 */ /* 0x000fe20000000007 */
[----:B0-----:R-:W-:-:S02]  /*3c020*/  @!P4 IMAD.MOV.U32 R2, RZ, RZ, R10 ;  /* 0x000000ffff02c224 */ /* 0x001fc400078e000a */
[----:B------:R-:W-:-:S05]  /*3c030*/  @!P4 IMAD.MOV.U32 R3, RZ, RZ, R11 ;  /* 0x000000ffff03c224 */ /* 0x000fca00078e000b */
[----:B------:R0:W4:Y:S01]  /*3c040*/  @!P4 LDG.E.U16 R7, [R2.64] ;  /* 0x000000080207c981 */ /* 0x000122000c1e1500 */
[----:B------:R-:W-:Y:S01]  /*3c050*/  PRMT R6, RZ, 0x7610, R6 ;  /* 0x00007610ff067816 */ /* 0x000fe20000000006 */
[----:B0-----:R-:W-:Y:S02]  /*3c060*/  @!P0 IMAD.MOV.U32 R3, RZ, RZ, R15 ;  /* 0x000000ffff038224 */ /* 0x001fe400078e000f */
[----:B--2---:R0:W-:Y:S01]  /*3c070*/  STL [R1+0x2f08], R9 ;  /* 0x002f080901007387 */ /* 0x0041e20000100800 */
[----:B------:R-:W2:Y:S02]  /*3c080*/  LDL R24, [R1+0x6c8] ;  /* 0x0006c80001187983 */ /* 0x000ea40000100800 */
[----:B------:R-:W2:Y:S02]  /*3c090*/  LDL R22, [R1+0x6cc] ;  /* 0x0006cc0001167983 */ /* 0x000ea40000100800 */
[----:B---3--:R-:W-:Y:S01]  /*3c0a0*/  @!P0 IMAD.MOV.U32 R2, RZ, RZ, R14 ;  /* 0x000000ffff028224 */ /* 0x008fe200078e000e */
[----:B----4-:R1:W-:Y:S01]  /*3c0b0*/  STL [R1+0x2f0c], R8 ;  /* 0x002f0c0801007387 */ /* 0x0103e20000100800 */
[----:B------:R-:W3:Y:S02]  /*3c0c0*/  LDL R11, [R1+0x6c0] ;  /* 0x0006c000010b7983 */ /* 0x000ee40000100800 */
[----:B------:R-:W4:Y:S01]  /*3c0d0*/  LDL R10, [R1+0x6c4] ;  /* 0x0006c400010a7983 */ /* 0x000f220000100800 */
[----:B------:R2:W4:Y:S01]  /*3c0e0*/  @!P0 LDG.E.U16 R6, [R2.64] ;  /* 0x0000000802068981 */ /* 0x000522000c1e1500 */
[----:B------:R-:W-:-:S02]  /*3c0f0*/  PRMT R20, RZ, 0x7610, R20 ;  /* 0x00007610ff147816 */ /* 0x000fc40000000014 */
[----:B------:R-:W-:Y:S01]  /*3c100*/  PRMT R0, RZ, 0x7610, R0 ;  /* 0x00007610ff007816 */ /* 0x000fe20000000000 */
[----:B------:R2:W-:Y:S01]  /*3c110*/  STL [R1+0x2f10], R7 ;  /* 0x002f100701007387 */ /* 0x0005e20000100800 */
[----:B------:R-:W4:Y:S02]  /*3c120*/  LDL R15, [R1+0x6b8] ;  /* 0x0006b800010f7983 */ /* 0x000f240000100800 */
[----:B------:R-:W4:Y:S02]  /*3c130*/  LDL R14, [R1+0x6bc] ;  /* 0x0006bc00010e7983 */ /* 0x000f240000100800 */
[----:B0-----:R-:W4:Y:S01]  /*3c140*/  LDL R9, [R1+0x6b0] ;  /* 0x0006b00001097983 */ /* 0x001f220000100800 */
[----:B-1----:R-:W4:Y:S01]  /*3c150*/  LDL R8, [R1+0x6b4] ;  /* 0x0006b40001087983 */ /* 0x002f220000100800 */
[----:B--2---:R-:W-:Y:S02]  /*3c160*/  @!P4 IMAD.MOV.U32 R3, RZ, RZ, R24 ;  /* 0x000000ffff03c224 */ /* 0x004fe400078e0018 */
[----:B------:R-:W-:-:S05]  /*3c170*/  @!P4 IMAD.MOV.U32 R2, RZ, RZ, R22 ;  /* 0x000000ffff02c224 */ /* 0x000fca00078e0016 */
[----:B------:R3:W2:Y:S02]  /*3c180*/  @!P4 LDG.E.U16 R20, [R2.64] ;  /* 0x000000080214c981 */ /* 0x0006a4000c1e1500 */
[----:B---3--:R-:W-:Y:S02]  /*3c190*/  @!P0 IMAD.MOV.U32 R3, RZ, RZ, R11 ;  /* 0x000000ffff038224 */ /* 0x008fe400078e000b */
[----:B----4-:R-:W-:Y:S01]  /*3c1a0*/  @!P0 IMAD.MOV.U32 R2, RZ, RZ, R10 ;  /* 0x000000ffff028224 */ /* 0x010fe200078e000a */
[----:B------:R0:W-:Y:S01]  /*3c1b0*/  STL [R1+0x2f14], R6 ;  /* 0x002f140601007387 */ /* 0x0001e20000100800 */
[----:B------:R-:W3:Y:S02]  /*3c1c0*/  LDL R7, [R1+0x1768] ;  /* 0x0017680001077983 */ /* 0x000ee40000100800 */
[----:B------:R-:W4:Y:S02]  /*3c1d0*/  LDL R11, [R1+0x1770] ;  /* 0x00177000010b7983 */ /* 0x000f240000100800 */
[----:B------:R-:W2:Y:S01]  /*3c1e0*/  LDL R10, [R1+0x177c] ;  /* 0x00177c00010a7983 */ /* 0x000ea20000100800 */
[----:B------:R1:W2:Y:S04]  /*3c1f0*/  @!P0 LDG.E.U16 R0, [R2.64] ;  /* 0x0000000802008981 */ /* 0x0002a8000c1e1500 */
[----:B0-----:R-:W4:Y:S01]  /*3c200*/  LDL R6, [R1+0x1774] ;  /* 0x0017740001067983 */ /* 0x001f220000100800 */
[----:B------:R-:W-:Y:S01]  /*3c210*/  PRMT R13, RZ, 0x7610, R13 ;  /* 0x00007610ff0d7816 */ /* 0x000fe2000000000d */
[----:B-1----:R-:W-:-:S02]  /*3c220*/  @!P4 IMAD.MOV.U32 R3, RZ, RZ, R15 ;  /* 0x000000ffff03c224 */ /* 0x002fc400078e000f */
[----:B------:R-:W-:Y:S01]  /*3c230*/  @!P4 IMAD.MOV.U32 R2, RZ, RZ, R14 ;  /* 0x000000ffff02c224 */ /* 0x000fe200078e000e */
[----:B------:R-:W-:-:S04]  /*3c240*/  PRMT R12, RZ, 0x7610, R12 ;  /* 0x00007610ff0c7816 */ /* 0x000fc8000000000c */
[----:B------:R0:W4:Y:S02]  /*3c250*/  @!P4 LDG.E.U16 R13, [R2.64] ;  /* 0x00000008020dc981 */ /* 0x000124000c1e1500 */
[----:B0-----:R-:W-:Y:S02]  /*3c260*/  @!P0 IMAD.MOV.U32 R2, RZ, RZ, R8 ;  /* 0x000000ffff028224 */ /* 0x001fe400078e0008 */
[----:B------:R-:W-:-:S05]  /*3c270*/  @!P0 IMAD.MOV.U32 R3, RZ, RZ, R9 ;  /* 0x000000ffff038224 */ /* 0x000fca00078e0009 */
[----:B------:R3:W4:Y:S01]  /*3c280*/  @!P0 LDG.E.U16 R12, [R2.64] ;  /* 0x00000008020c8981 */ /* 0x000722000c1e1500 */
[----:B------:R-:W-:Y:S01]  /*3c290*/  PRMT R28, RZ, 0x7610, R28 ;  /* 0x00007610ff1c7816 */ /* 0x000fe2000000001c */
[----:B---3--:R-:W-:Y:S02]  /*3c2a0*/  @!P4 IMAD.MOV.U32 R3, RZ, RZ, R7 ;  /* 0x000000ffff03c224 */ /* 0x008fe400078e0007 */
[----:B--2---:R0:W-:Y:S01]  /*3c2b0*/  STL [R1+0x2eb8], R0 ;  /* 0x002eb80001007387 */ /* 0x0041e20000100800 */
[----:B------:R-:W2:Y:S02]  /*3c2c0*/  LDL R9, [R1+0x1778] ;  /* 0x0017780001097983 */ /* 0x000ea40000100800 */
[----:B------:R-:W3:Y:S02]  /*3c2d0*/  LDL R8, [R1+0x1784] ;  /* 0x0017840001087983 */ /* 0x000ee40000100800 */
[----:B------:R-:W3:Y:S02]  /*3c2e0*/  LDL R7, [R1+0x17e8] ;  /* 0x0017e80001077983 */ /* 0x000ee40000100800 */
[----:B----4-:R-:W-:Y:S01]  /*3c2f0*/  @!P4 IMAD.MOV.U32 R2, RZ, RZ, R6 ;  /* 0x000000ffff02c224 */ /* 0x010fe200078e0006 */
[----:B------:R-:W-:Y:S01]  /*3c300*/  PRMT R26, RZ, 0x7610, R26 ;  /* 0x00007610ff1a7816 */ /* 0x000fe2000000001a */
[----:B------:R-:W4:Y:S01]  /*3c310*/  LDL R6, [R1+0x17f4] ;  /* 0x0017f40001067983 */ /* 0x000f220000100800 */
[----:B0-----:R-:W-:-:S06]  /*3c320*/  PRMT R0, RZ, 0x7610, R0 ;  /* 0x00007610ff007816 */ /* 0x001fcc0000000000 */
[----:B------:R0:W4:Y:S02]  /*3c330*/  @!P4 LDG.E.U16 R0, [R2.64] ;  /* 0x000000080200c981 */ /* 0x000124000c1e1500 */
[----:B0-----:R-:W-:Y:S02]  /*3c340*/  @!P0 IMAD.MOV.U32 R2, RZ, RZ, R10 ;  /* 0x000000ffff028224 */ /* 0x001fe400078e000a */
[----:B------:R-:W-:-:S05]  /*3c350*/  @!P0 IMAD.MOV.U32 R3, RZ, RZ, R11 ;  /* 0x000000ffff038224 */ /* 0x000fca00078e000b */
[----:B------:R2:W4:Y:S02]  /*3c360*/  @!P0 LDG.E.U16 R28, [R2.64] ;  /* 0x00000008021c8981 */ /* 0x000524000c1e1500 */
[----:B--2---:R-:W-:Y:S02]  /*3c370*/  @!P4 IMAD.MOV.U32 R3, RZ, RZ, R9 ;  /* 0x000000ffff03c224 */ /* 0x004fe400078e0009 */
[----:B---3--:R-:W-:-:S05]  /*3c380*/  @!P4 IMAD.MOV.U32 R2, RZ, RZ, R8 ;  /* 0x000000ffff02c224 */ /* 0x008fca00078e0008 */
[----:B------:R0:W2:Y:S04]  /*3c390*/  @!P4 LDG.E.U16 R26, [R2.64] ;  /* 0x00000008021ac981 */ /* 0x0000a8000c1e1500 */
[----:B----4-:R1:W-:Y:S01]  /*3c3a0*/  STL [R1+0x2ee8], R0 ;  /* 0x002ee80001007387 */ /* 0x0103e20000100800 */
[----:B------:R3:W-:Y:S02]  /*3c3b0*/  STL [R1+0x4], R12 ;  /* 0x0000040c01007387 */ /* 0x0007e40000100800 */
[----:B------:R-:W4:Y:S02]  /*3c3c0*/  LDL R11, [R1+0x17fc] ;  /* 0x0017fc00010b7983 */ /* 0x000f240000100800 */
[----:B------:R-:W4:Y:S01]  /*3c3d0*/  LDL R10, [R1+0x1868] ;  /* 0x00186800010a7983 */ /* 0x000f220000100800 */
[----:B-1----:R-:W4:Y:S04]  /*3c3e0*/  LDL R0, [R1+0x1874] ;  /* 0x0018740001007983 */ /* 0x002f280000100800 */
[----:B---3--:R-:W3:Y:S04]  /*3c3f0*/  LDL R12, [R1+0x17f0] ;  /* 0x0017f000010c7983 */ /* 0x008ee80000100800 */
[----:B------:R-:W-:Y:S01]  /*3c400*/  STL [R1+0x2eec], R28 ;  /* 0x002eec1c01007387 */ /* 0x000fe20000100800 */
[----:B------:R-:W-:Y:S02]  /*3c410*/  STL [R1+0x10], R20 ;  /* 0x0000101401007387 */ /* 0x000fe40000100800 */
[----:B------:R-:W3:Y:S02]  /*3c420*/  LDL R9, [R1+0x1870] ;  /* 0x0018700001097983 */ /* 0x000ee40000100800 */
[----:B------:R-:W3:Y:S01]  /*3c430*/  LDL R8, [R1+0x187c] ;  /* 0x00187c0001087983 */ /* 0x000ee20000100800 */
[----:B------:R-:W-:Y:S01]  /*3c440*/  PRMT R5, RZ, 0x7610, R5 ;  /* 0x00007610ff057816 */ /* 0x000fe20000000005 */
[----:B0-----:R-:W-:-:S02]  /*3c450*/  @!P4 IMAD.MOV.U32 R2, RZ, RZ, R6 ;  /* 0x000000ffff02c224 */ /* 0x001fc400078e0006 */
[----:B------:R-:W-:Y:S01]  /*3c460*/  @!P4 IMAD.MOV.U32 R3, RZ, RZ, R7 ;  /* 0x000000ffff03c224 */ /* 0x000fe200078e0007 */
[----:B------:R-:W-:-:S04]  /*3c470*/  PRMT R4, RZ, 0x7610, R4 ;  /* 0x00007610ff047816 */ /* 0x000fc80000000004 */
[----:B------:R4:W3:Y:S04]  /*3c480*/  @!P4 LDG.E.U16 R5, [R2.64] ;  /* 0x000000080205c981 */ /* 0x0008e8000c1e1500 */
[----:B--2---:R-:W-:Y:S01]  /*3c490*/  STL [R1+0x2ebc], R26 ;  /* 0x002ebc1a01007387 */ /* 0x004fe20000100800 */
[----:B------:R-:W2:Y:S02]  /*3c4a0*/  LDL R7, [R1+0x1780] ;  /* 0x0017800001077983 */ /* 0x000ea40000100800 */
[----:B------:R-:W2:Y:S02]  /*3c4b0*/  LDL R6, [R1+0x178c] ;  /* 0x00178c0001067983 */ /* 0x000ea40000100800 */
[----:B----4-:R-:W-:Y:S02]  /*3c4c0*/  @!P0 IMAD.MOV.U32 R2, RZ, RZ, R11 ;  /* 0x000000ffff028224 */ /* 0x010fe400078e000b */
[----:B------:R-:W-:-:S02]  /*3c4d0*/  @!P4 IMAD.MOV.U32 R15, RZ, RZ, R10 ;  /* 0x000000ffff0fc224 */ /* 0x000fc400078e000a */
[----:B---3--:R-:W-:Y:S02]  /*3c4e0*/  @!P0 IMAD.MOV.U32 R3, RZ, RZ, R12 ;  /* 0x000000ffff038224 */ /* 0x008fe400078e000c */
[----:B------:R-:W-:-:S03]  /*3c4f0*/  @!P4 IMAD.MOV.U32 R14, RZ, RZ, R0 ;  /* 0x000000ffff0ec224 */ /* 0x000fc600078e0000 */
[----:B------:R0:W3:Y:S02]  /*3c500*/  @!P0 LDG.E.U16 R4, [R2.64] ;  /* 0x0000000802048981 */ /* 0x0000e4000c1e1500 */
[----:B0-----:R-:W-:Y:S02]  /*3c510*/  PRMT R3, RZ, 0x7610, R3 ;  /* 0x00007610ff037816 */ /* 0x001fe40000000003 */
[----:B------:R-:W-:-:S04]  /*3c520*/  PRMT R2, RZ, 0x7610, R2 ;  /* 0x00007610ff027816 */ /* 0x000fc80000000002 */
[----:B------:R0:W4:Y:S02]  /*3c530*/  @!P4 LDG.E.U16 R3, [R14.64] ;  /* 0x000000080e03c981 */ /* 0x000124000c1e1500 */
[----:B0-----:R-:W-:Y:S02]  /*3c540*/  @!P0 IMAD.MOV.U32 R14, RZ, RZ, R8 ;  /* 0x000000ffff0e8224 */ /* 0x001fe400078e0008 */
[----:B------:R-:W-:-:S05]  /*3c550*/  @!P0 IMAD.MOV.U32 R15, RZ, RZ, R9 ;  /* 0x000000ffff0f8224 */ /* 0x000fca00078e0009 */
[----:B------:R2:W4:Y:S01]  /*3c560*/  @!P0 LDG.E.U16 R2, [R14.64] ;  /* 0x000000080e028981 */ /* 0x000522000c1e1500 */
[----:B------:R-:W-:-:S03]  /*3c570*/  PRMT R18, RZ, 0x7610, R18 ;  /* 0x00007610ff127816 */ /* 0x000fc60000000012 */
[----:B------:R-:W-:Y:S01]  /*3c580*/  STL [R1+0x8], R13 ;  /* 0x0000080d01007387 */ /* 0x000fe20000100800 */
[----:B------:R-:W-:Y:S02]  /*3c590*/  STL [R1+0x2ef0], R5 ;  /* 0x002ef00501007387 */ /* 0x000fe40000100800 */
[----:B--2---:R-:W-:Y:S02]  /*3c5a0*/  @!P0 IMAD.MOV.U32 R15, RZ, RZ, R7 ;  /* 0x000000ffff0f8224 */ /* 0x004fe400078e0007 */
[----:B------:R-:W-:-:S05]  /*3c5b0*/  @!P0 IMAD.MOV.U32 R14, RZ, RZ, R6 ;  /* 0x000000ffff0e8224 */ /* 0x000fca00078e0006 */
[----:B------:R-:W2:Y:S04]  /*3c5c0*/  @!P0 LDG.E.U16 R18, [R14.64] ;  /* 0x000000080e128981 */ /* 0x000ea8000c1e1500 */
[----:B---3--:R0:W-:Y:S01]  /*3c5d0*/  STL [R1+0x2ef4], R4 ;  /* 0x002ef40401007387 */ /* 0x0081e20000100800 */
[----:B------:R-:W3:Y:S03]  /*3c5e0*/  LDL R0, [R1+0x1794] ;  /* 0x0017940001007983 */ /* 0x000ee60000100800 */
[----:B0-----:R-:W3:Y:S04]  /*3c5f0*/  LDL R4, [R1+0x1788] ;  /* 0x0017880001047983 */ /* 0x001ee80000100800 */
[----:B----4-:R0:W-:Y:S01]  /*3c600*/  STL [R1+0x2ef8], R3 ;  /* 0x002ef80301007387 */ /* 0x0101e20000100800 */
[----:B------:R-:W4:Y:S02]  /*3c610*/  LDL R10, [R1+0x1790] ;  /* 0x00179000010a7983 */ /* 0x000f240000100800 */
[----:B------:R-:W4:Y:S01]  /*3c620*/  LDL R9, [R1+0x179c] ;  /* 0x00179c0001097983 */ /* 0x000f220000100800 */
[----:B------:R1:W-:Y:S01]  /*3c630*/  STL [R1+0x2ee4], R2 ;  /* 0x002ee40201007387 */ /* 0x0003e20000100800 */
[----:B------:R-:W4:Y:S02]  /*3c640*/  LDL R8, [R1+0x17f8] ;  /* 0x0017f80001087983 */ /* 0x000f240000100800 */
[----:B------:R-:W4:Y:S02]  /*3c650*/  LDL R7, [R1+0x1804] ;  /* 0x0018040001077983 */ /* 0x000f240000100800 */
[----:B------:R-:W4:Y:S01]  /*3c660*/  LDL R6, [R1+0x1800] ;  /* 0x0018000001067983 */ /* 0x000f220000100800 */
[----:B------:R-:W4:Y:S04]  /*3c670*/  LDL R5, [R1+0x180c] ;  /* 0x00180c0001057983 */ /* 0x000f280000100800 */
[----:B0-----:R-:W4:Y:S01]  /*3c680*/  LDL R3, [R1+0x1814] ;  /* 0x0018140001037983 */ /* 0x001f220000100800 */
[----:B------:R-:W-:-:S02]  /*3c690*/  PRMT R16, RZ, 0x7610, R16 ;  /* 0x00007610ff107816 */ /* 0x000fc40000000010 */
[----:B------:R-:W-:Y:S02]  /*3c6a0*/  PRMT R17, RZ, 0x7610, R17 ;  /* 0x00007610ff117816 */ /* 0x000fe40000000011 */
[----:B------:R-:W-:Y:S02]  /*3c6b0*/  PRMT R19, RZ, 0x7610, R19 ;  /* 0x00007610ff137816 */ /* 0x000fe40000000013 */
[----:B------:R-:W-:Y:S01]  /*3c6c0*/  PRMT R21, RZ, 0x7610, R21 ;  /* 0x00007610ff157816 */ /* 0x000fe20000000015 */
[----:B--2---:R-:W-:Y:S01]  /*3c6d0*/  STL [R1+0x2ec0], R18 ;  /* 0x002ec01201007387 */ /* 0x004fe20000100800 */
[----:B-1----:R-:W2:Y:S02]  /*3c6e0*/  LDL R2, [R1+0x1810] ;  /* 0x0018100001027983 */ /* 0x002ea40000100800 */
[----:B---3--:R-:W-:Y:S02]  /*3c6f0*/  @!P4 IMAD.MOV.U32 R14, RZ, RZ, R0 ;  /* 0x000000ffff0ec224 */ /* 0x008fe400078e0000 */
[----:B------:R-:W3:Y:S01]  /*3c700*/  LDL R0, [R1+0x181c] ;  /* 0x00181c0001007983 */ /* 0x000ee20000100800 */
[----:B------:R-:W-:-:S03]  /*3c710*/  @!P4 IMAD.MOV.U32 R15, RZ, RZ, R4 ;  /* 0x000000ffff0fc224 */ /* 0x000fc600078e0004 */
[----:B------:R-:W2:Y:S04]  /*3c720*/  LDL R4, [R1+0x1808] ;  /* 0x0018080001047983 */ /* 0x000ea80000100800 */
[----:B------:R4:W3:Y:S02]  /*3c730*/  @!P4 LDG.E.U16 R16, [R14.64] ;  /* 0x000000080e10c981 */ /* 0x0008e4000c1e1500 */
[----:B----4-:R-:W-:Y:S02]  /*3c740*/  @!P0 IMAD.MOV.U32 R14, RZ, RZ, R9 ;  /* 0x000000ffff0e8224 */ /* 0x010fe400078e0009 */
[----:B------:R-:W-:-:S05]  /*3c750*/  @!P0 IMAD.MOV.U32 R15, RZ, RZ, R10 ;  /* 0x000000ffff0f8224 */ /* 0x000fca00078e000a */
[----:B------:R0:W4:Y:S02]  /*3c760*/  @!P0 LDG.E.U16 R17, [R14.64] ;  /* 0x000000080e118981 */ /* 0x000124000c1e1500 */
[----:B0-----:R-:W-:Y:S02]  /*3c770*/  @!P4 IMAD.MOV.U32 R14, RZ, RZ, R7 ;  /* 0x000000ffff0ec224 */ /* 0x001fe400078e0007 */
[----:B------:R-:W-:-:S05]  /*3c780*/  @!P4 IMAD.MOV.U32 R15, RZ, RZ, R8 ;  /* 0x000000ffff0fc224 */ /* 0x000fca00078e0008 */
[----:B------:R0:W4:Y:S02]  /*3c790*/  @!P4 LDG.E.U16 R19, [R14.64] ;  /* 0x000000080e13c981 */ /* 0x000124000c1e1500 */
[----:B0-----:R-:W-:Y:S02]  /*3c7a0*/  @!P0 IMAD.MOV.U32 R14, RZ, RZ, R5 ;  /* 0x000000ffff0e8224 */ /* 0x001fe400078e0005 */
[----:B------:R-:W-:-:S05]  /*3c7b0*/  @!P0 IMAD.MOV.U32 R15, RZ, RZ, R6 ;  /* 0x000000ffff0f8224 */ /* 0x000fca00078e0006 */
[----:B------:R0:W4:Y:S01]  /*3c7c0*/  @!P0 LDG.E.U16 R21, [R14.64] ;  /* 0x000000080e158981 */ /* 0x000122000c1e1500 */
[----:B------:R-:W-:Y:S01]  /*3c7d0*/  PRMT R23, RZ, 0x7610, R23 ;  /* 0x00007610ff177816 */ /* 0x000fe20000000017 */
[----:B0-----:R-:W-:Y:S01]  /*3c7e0*/  @!P4 IMAD.MOV.U32 R14, RZ, RZ, R3 ;  /* 0x000000ffff0ec224 */ /* 0x001fe200078e0003 */
[----:B------:R-:W-:Y:S01]  /*3c7f0*/  PRMT R25, RZ, 0x7610, R25 ;  /* 0x00007610ff197816 */ /* 0x000fe20000000019 */
[----:B--2---:R-:W-:-:S05]  /*3c800*/  @!P4 IMAD.MOV.U32 R15, RZ, RZ, R4 ;  /* 0x000000ffff0fc224 */ /* 0x004fca00078e0004 */
[----:B------:R0:W2:Y:S04]  /*3c810*/  @!P4 LDG.E.U16 R23, [R14.64] ;  /* 0x000000080e17c981 */ /* 0x0000a8000c1e1500 */
[----:B---3--:R-:W-:Y:S01]  /*3c820*/  STL [R1+0x2ea8], R16 ;  /* 0x002ea81001007387 */ /* 0x008fe20000100800 */
[----:B0-----:R-:W-:Y:S02]  /*3c830*/  @!P0 IMAD.MOV.U32 R14, RZ, RZ, R0 ;  /* 0x000000ffff0e8224 */ /* 0x001fe400078e0000 */
[----:B------:R-:W-:Y:S01]  /*3c840*/  @!P0 IMAD.MOV.U32 R15, RZ, RZ, R2 ;  /* 0x000000ffff0f8224 */ /* 0x000fe200078e0002 */
[----:B----4-:R-:W-:Y:S04]  /*3c850*/  STL [R1+0x2eac], R17 ;  /* 0x002eac1101007387 */ /* 0x010fe80000100800 */
[----:B------:R-:W3:Y:S04]  /*3c860*/  @!P0 LDG.E.U16 R25, [R14.64] ;  /* 0x000000080e198981 */ /* 0x000ee8000c1e1500 */
[----:B------:R-:W-:Y:S04]  /*3c870*/  STL [R1+0x2ec4], R19 ;  /* 0x002ec41301007387 */ /* 0x000fe80000100800 */
[----:B------:R-:W-:Y:S01]  /*3c880*/  STL [R1+0x2ec8], R21 ;  /* 0x002ec81501007387 */ /* 0x000fe20000100800 */
[----:B------:R-:W4:Y:S02]  /*3c890*/  LDL R8, [R1+0x1884] ;  /* 0x0018840001087983 */ /* 0x000f240000100800 */
[----:B------:R-:W4:Y:S01]  /*3c8a0*/  LDL R9, [R1+0x1878] ;  /* 0x0018780001097983 */ /* 0x000f220000100800 */
[----:B------:R-:W0:Y:S01]  /*3c8b0*/  S2R R24, SR_TID.X ;  /* 0x0000000000187919 */ /* 0x000e220000002100 */
[----:B------:R-:W-:-:S02]  /*3c8c0*/  PRMT R27, RZ, 0x7610, R27 ;  /* 0x00007610ff1b7816 */ /* 0x000fc4000000001b */
[----:B0-----:R-:W-:Y:S01]  /*3c8d0*/  LOP3.LUT R11, R24, 0x7f, RZ, 0xc0, !PT ;  /* 0x0000007f180b7812 */ /* 0x001fe200078ec0ff */
[----:B--2---:R0:W-:Y:S04]  /*3c8e0*/  STL [R1+0x2eb0], R23 ;  /* 0x002eb01701007387 */ /* 0x0041e80000100800 */
[----:B0-----:R-:W2:Y:S01]  /*3c8f0*/  LDL.LU R23, [R1+0x618] ;  /* 0x0006180001177983 */ /* 0x001ea20000300800 */
[----:B------:R-:W2:Y:S02]  /*3c900*/  LDL.LU R21, [R1+0x5ec] ;  /* 0x0005ec0001157983 */ /* 0x000ea40000300800 */
[----:B------:R-:W2:Y:S02]  /*3c910*/  LDL.LU R19, [R1+0x5e8] ;  /* 0x0005e80001137983 */ /* 0x000ea40000300800 */
[----:B------:R-:W2:Y:S01]  /*3c920*/  LDL.LU R17, [R1+0x5b8] ;  /* 0x0005b80001117983 */ /* 0x000ea20000300800 */
[----:B------:R-:W2:Y:S01]  /*3c930*/  LDL.LU R16, [R1+0x5b4] ;  /* 0x0005b40001107983 */ /* 0x000ea20000300800 */
        /* <DEDUP_REMOVED lines=11> */
[----:B---3--:R0:W-:Y:S04]  /*3c9f0*/  STL [R1+0x2eb4], R25 ;  /* 0x002eb41901007387 */ /* 0x0081e80000100800 */
[----:B0-----:R-:W3:Y:S01]  /*3ca00*/  LDL R25, [R1+0x188c] ;  /* 0x00188c0001197983 */ /* 0x001ee20000100800 */
[----:B----4-:R-:W-:-:S02]  /*3ca10*/  @!P4 IMAD.MOV.U32 R14, RZ, RZ, R8 ;  /* 0x000000ffff0ec224 */ /* 0x010fc400078e0008 */
[----:B------:R-:W-:Y:S01]  /*3ca20*/  @!P4 IMAD.MOV.U32 R15, RZ, RZ, R9 ;  /* 0x000000ffff0fc224 */ /* 0x000fe200078e0009 */
[----:B------:R-:W4:Y:S01]  /*3ca30*/  LDL.LU R8, [R1+0x494] ;  /* 0x0004940001087983 */ /* 0x000f220000300800 */
[----:B------:R-:W2:Y:S02]  /*3ca40*/  LDL.LU R9, [R1+0x468] ;  /* 0x0004680001097983 */ /* 0x000ea40000300800 */
[----:B------:R-:W2:Y:S02]  /*3ca50*/  LDL.LU R10, [R1+0x464] ;  /* 0x00046400010a7983 */ /* 0x000ea40000300800 */
[----:B------:R-:W2:Y:S01]  /*3ca60*/  LDL.LU R22, [R1+0x358] ;  /* 0x0003580001167983 */ /* 0x000ea20000300800 */
[----:B------:R-:W2:Y:S01]  /*3ca70*/  LDL.LU R12, [R1+0x354] ;  /* 0x00035400010c7983 */ /* 0x000ea20000300800 */
[----:B------:R-:W2:Y:S02]  /*3ca80*/  LDL.LU R13, [R1+0x328] ;  /* 0x00032800010d7983 */ /* 0x000ea40000300800 */
[----:B------:R-:W2:Y:S01]  /*3ca90*/  LDL.LU R24, [R1+0x324] ;  /* 0x0003240001187983 */ /* 0x000ea20000300800 */
[----:B------:R0:W2:Y:S04]  /*3caa0*/  @!P4 LDG.E.U16 R27, [R14.64] ;  /* 0x000000080e1bc981 */ /* 0x0000a8000c1e1500 */
[----:B0-----:R-:W2:Y:S01]  /*3cab0*/  LDL R15, [R1+0x1880] ;  /* 0x00188000010f7983 */ /* 0x001ea20000100800 */
[----:B------:R-:W-:Y:S01]  /*3cac0*/  PRMT R29, RZ, 0x7610, R29 ;  /* 0x00007610ff1d7816 */ /* 0x000fe2000000001d */
[----:B---3--:R-:W-:-:S05]  /*3cad0*/  @!P0 IMAD.MOV.U32 R14, RZ, RZ, R25 ;  /* 0x000000ffff0e8224 */ /* 0x008fca00078e0019 */
[----:B--2---:R-:W2:Y:S01]  /*3cae0*/  @!P0 LDG.E.U16 R29, [R14.64] ;  /* 0x000000080e1d8981 */ /* 0x004ea2000c1e1500 */
[----:B------:R-:W-:-:S05]  /*3caf0*/  IMAD.SHL.U32 R11, R11, 0x2, RZ ;  /* 0x000000020b0b7824 */ /* 0x000fca00078e00ff */
[----:B------:R-:W-:-:S05]  /*3cb00*/  LOP3.LUT R11, R11, 0x20, RZ, 0x3c, !PT ;  /* 0x000000200b0b7812 */ /* 0x000fca00078e3cff */
        /* <DEDUP_REMOVED lines=15> */
[----:B------:R0:W-:Y:S01]  /*3cc00*/  STS.U16 [R11+0xb400], R20 ;  /* 0x00b400140b007388 */ /* 0x0001e20000000400 */
[----:B----4-:R-:W-:Y:S01]  /*3cc10*/  STS.U16 [R11+0xb500], R8 ;  /* 0x00b500080b007388 */ /* 0x010fe20000000400 */
[----:B------:R-:W-:Y:S03]  /*3cc20*/  STS.U16 [R11+0xc400], R9 ;  /* 0x00c400090b007388 */ /* 0x000fe60000000400 */
[----:B------:R-:W-:Y:S01]  /*3cc30*/  STL [R1+0x2ecc], R27 ;  /* 0x002ecc1b01007387 */ /* 0x000fe20000100800 */
[----:B------:R-:W-:Y:S02]  /*3cc40*/  STS.U16 [R11+0xc500], R10 ;  /* 0x00c5000a0b007388 */ /* 0x000fe40000000400 */
[----:B------:R-:W-:Y:S02]  /*3cc50*/  STS.U16 [R11+0xd400], R22 ;  /* 0x00d400160b007388 */ /* 0x000fe40000000400 */
[----:B------:R1:W-:Y:S01]  /*3cc60*/  STS.U16 [R11+0xd500], R12 ;  /* 0x00d5000c0b007388 */ /* 0x0003e20000000400 */
[----:B--2---:R-:W-:Y:S01]  /*3cc70*/  STL [R1+0x2ed0], R29 ;  /* 0x002ed01d01007387 */ /* 0x004fe20000100800 */
[----:B0-----:R-:W2:Y:S02]  /*3cc80*/  LDL.LU R20, [R1+0x2f8] ;  /* 0x0002f80001147983 */ /* 0x001ea40000300800 */
[----:B-1----:R-:W3:Y:S02]  /*3cc90*/  LDL.LU R12, [R1+0x2c4] ;  /* 0x0002c400010c7983 */ /* 0x002ee40000300800 */
[----:B---3--:R0:W-:Y:S04]  /*3cca0*/  STL [R1+0x2f58], R12 ;  /* 0x002f580c01007387 */ /* 0x0081e80000100800 */
[----:B0-----:R-:W3:Y:S04]  /*3ccb0*/  LDL.LU R12, [R1+0x2c8] ;  /* 0x0002c800010c7983 */ /* 0x001ee80000300800 */
[----:B------:R-:W-:Y:S01]  /*3ccc0*/  STS.U16 [R11+0xe400], R13 ;  /* 0x00e4000d0b007388 */ /* 0x000fe20000000400 */
[----:B------:R-:W-:Y:S03]  /*3ccd0*/  STS.U16 [R11+0xe500], R24 ;  /* 0x00e500180b007388 */ /* 0x000fe60000000400 */
[----:B---3--:R0:W-:Y:S04]  /*3cce0*/  STL [R1+0x2f5c], R12 ;  /* 0x002f5c0c01007387 */ /* 0x0081e80000100800 */
[----:B0-----:R-:W3:Y:S01]  /*3ccf0*/  LDL.LU R12, [R1+0x2f4] ;  /* 0x0002f400010c7983 */ /* 0x001ee20000300800 */
[----:B------:R-:W4:Y:S02]  /*3cd00*/  LDL.LU R13, [R1+0x27c] ;  /* 0x00027c00010d7983 */ /* 0x000f240000300800 */
[----:B------:R-:W4:Y:S02]  /*3cd10*/  LDL.LU R24, [R1+0x278] ;  /* 0x0002780001187983 */ /* 0x000f240000300800 */
[----:B------:R-:W4:Y:S01]  /*3cd20*/  LDL.LU R29, [R1+0x24c] ;  /* 0x00024c00011d7983 */ /* 0x000f220000300800 */
[----:B------:R-:W4:Y:S01]  /*3cd30*/  LDL.LU R14, [R1+0x248] ;  /* 0x00024800010e7983 */ /* 0x000f220000300800 */
        /* <DEDUP_REMOVED lines=20> */
[----:B------:R-:W4:Y:S03]  /*3ce80*/  LDL.LU R9, [R1+0x3c] ;  /* 0x00003c0001097983 */ /* 0x000f260000300800 */
[----:B--2---:R0:W-:Y:S01]  /*3ce90*/  STS.U16 [R11+0xf400], R20 ;  /* 0x00f400140b007388 */ /* 0x0041e20000000400 */
[----:B------:R-:W2:Y:S03]  /*3cea0*/  LDL.LU R10, [R1+0x38] ;  /* 0x00003800010a7983 */ /* 0x000ea60000300800 */
[----:B0-----:R-:W2:Y:S04]  /*3ceb0*/  LDL.LU R20, [R1+0x14] ;  /* 0x0000140001147983 */ /* 0x001ea80000300800 */
[----:B---3--:R0:W-:Y:S04]  /*3cec0*/  STS.U16 [R11+0xf500], R12 ;  /* 0x00f5000c0b007388 */ /* 0x0081e80000000400 */
[----:B0-----:R-:W3:Y:S04]  /*3ced0*/  LDL.LU R12, [R1+0x2f5c] ;  /* 0x002f5c00010c7983 */ /* 0x001ee80000300800 */
[----:B---3--:R0:W-:Y:S04]  /*3cee0*/  STS.U16 [R11+0x10400], R12 ;  /* 0x0104000c0b007388 */ /* 0x0081e80000000400 */
[----:B0-----:R-:W3:Y:S04]  /*3cef0*/  LDL.LU R12, [R1+0x2f58] ;  /* 0x002f5800010c7983 */ /* 0x001ee80000300800 */
[----:B---3--:R0:W-:Y:S01]  /*3cf00*/  STS.U16 [R11+0x10500], R12 ;  /* 0x0105000c0b007388 */ /* 0x0081e20000000400 */
[----:B----4-:R-:W-:Y:S02]  /*3cf10*/  STS.U16 [R11+0x11400], R13 ;  /* 0x0114000d0b007388 */ /* 0x010fe40000000400 */
        /* <DEDUP_REMOVED lines=16> */
[----:B------:R1:W-:Y:S01]  /*3d020*/  STS.U16 [R11+0x19500], R22 ;  /* 0x019500160b007388 */ /* 0x0003e20000000400 */
[----:B0-----:R-:W3:Y:S04]  /*3d030*/  LDL.LU R12, [R1+0x2f54] ;  /* 0x002f5400010c7983 */ /* 0x001ee80000300800 */
[----:B-1----:R-:W0:Y:S01]  /*3d040*/  S2R R22, SR_TID.X ;  /* 0x0000000000167919 */ /* 0x002e220000002100 */
[----:B------:R-:W-:Y:S02]  /*3d050*/  STS.U16 [R11+0x1a400], R26 ;  /* 0x01a4001a0b007388 */ /* 0x000fe40000000400 */
[----:B------:R-:W-:Y:S02]  /*3d060*/  STS.U16 [R11+0x1a500], R28 ;  /* 0x01a5001c0b007388 */ /* 0x000fe40000000400 */
[----:B------:R1:W-:Y:S01]  /*3d070*/  STS.U16 [R11+0x1b400], R0 ;  /* 0x01b400000b007388 */ /* 0x0003e20000000400 */
[----:B------:R-:W4:Y:S01]  /*3d080*/  LDL.LU R13, [R1+0x2f50] ;  /* 0x002f5000010d7983 */ /* 0x000f220000300800 */
[----:B------:R-:W3:Y:S01]  /*3d090*/  LDL.LU R24, [R1+0x2f4c] ;  /* 0x002f4c0001187983 */ /* 0x000ee20000300800 */
[----:B0-----:R-:W-:-:S05]  /*3d0a0*/  LOP3.LUT R22, R22, 0x7f, RZ, 0xc0, !PT ;  /* 0x0000007f16167812 */ /* 0x001fca00078ec0ff */
[----:B------:R-:W-:-:S05]  /*3d0b0*/  IMAD.SHL.U32 R22, R22, 0x2, RZ ;  /* 0x0000000216167824 */ /* 0x000fca00078e00ff */
[----:B-1----:R-:W-:-:S05]  /*3d0c0*/  LOP3.LUT R0, R22, 0x30, RZ, 0x3c, !PT ;  /* 0x0000003016007812 */ /* 0x002fca00078e3cff */
[----:B------:R0:W-:Y:S01]  /*3d0d0*/  STL [R1+0x2f48], R0 ;  /* 0x002f480001007387 */ /* 0x0001e20000100800 */
[----:B------:R-:W4:Y:S03]  /*3d0e0*/  LDL.LU R29, [R1+0x640] ;  /* 0x00064000011d7983 */ /* 0x000f260000300800 */
[----:B------:R-:W-:Y:S01]  /*3d0f0*/  STS.U16 [R11+0x1b500], R6 ;  /* 0x01b500060b007388 */ /* 0x000fe20000000400 */
[----:B------:R-:W-:Y:S02]  /*3d100*/  STS.U16 [R11+0x1c400], R7 ;  /* 0x01c400070b007388 */ /* 0x000fe40000000400 */
[----:B------:R-:W-:Y:S02]  /*3d110*/  STS.U16 [R11+0x1c500], R8 ;  /* 0x01c500080b007388 */ /* 0x000fe40000000400 */
[----:B------:R-:W-:Y:S01]  /*3d120*/  STS.U16 [R11+0x1d400], R9 ;  /* 0x01d400090b007388 */ /* 0x000fe20000000400 */
[----:B--2---:R-:W-:Y:S01]  /*3d130*/  STS.U16 [R11+0x1d500], R10 ;  /* 0x01d5000a0b007388 */ /* 0x004fe20000000400 */
[----:B------:R-:W-:Y:S01]  /*3d140*/  STS.U16 [R11+0x1e400], R20 ;  /* 0x01e400140b007388 */ /* 0x000fe20000000400 */
[----:B0-----:R-:W-:-:S05]  /*3d150*/  LOP3.LUT R0, R22, 0x20, RZ, 0x3c, !PT ;  /* 0x0000002016007812 */ /* 0x001fca00078e3cff */
[----:B---3--:R-:W-:Y:S01]  /*3d160*/  STS.U16 [R0+0x1e500], R24 ;  /* 0x01e5001800007388 */ /* 0x008fe20000000400 */
[----:B----4-:R-:W-:Y:S02]  /*3d170*/  STS.U16 [R0+0x1f400], R13 ;  /* 0x01f4000d00007388 */ /* 0x010fe40000000400 */
[----:B------:R-:W-:Y:S01]  /*3d180*/  STS.U16 [R0+0x1f500], R12 ;  /* 0x01f5000c00007388 */ /* 0x000fe20000000400 */
[----:B------:R0:W-:Y:S04]  /*3d190*/  STL [R1+0x2f44], R29 ;  /* 0x002f441d01007387 */ /* 0x0001e80000100800 */
[----:B0-----:R-:W2:Y:S01]  /*3d1a0*/  LDL.LU R29, [R1+0x690] ;  /* 0x00069000011d7983 */ /* 0x001ea20000300800 */
[----:B------:R-:W3:Y:S02]  /*3d1b0*/  LDL.LU R14, [R1+0x63c] ;  /* 0x00063c00010e7983 */ /* 0x000ee40000300800 */
[----:B------:R-:W4:Y:S02]  /*3d1c0*/  LDL.LU R15, [R1+0x614] ;  /* 0x00061400010f7983 */ /* 0x000f240000300800 */
        /* <DEDUP_REMOVED lines=25> */
[----:B------:R-:W3:Y:S04]  /*3d360*/  LDL.LU R12, [R1+0x68c] ;  /* 0x00068c00010c7983 */ /* 0x000ee80000300800 */
[----:B--2---:R0:W-:Y:S04]  /*3d370*/  STS.U16 [R0+0x600], R29 ;  /* 0x0006001d00007388 */ /* 0x0041e80000000400 */
[----:B0-----:R-:W2:Y:S01]  /*3d380*/  LDL.LU R29, [R1+0x2f44] ;  /* 0x002f4400011d7983 */ /* 0x001ea20000300800 */
[----:B---3--:R-:W-:Y:S02]  /*3d390*/  STS.U16 [R0+0x700], R12 ;  /* 0x0007000c00007388 */ /* 0x008fe40000000400 */
[----:B------:R-:W-:Y:S02]  /*3d3a0*/  STS.U16 [R0+0x1600], R13 ;  /* 0x0016000d00007388 */ /* 0x000fe40000000400 */
[----:B------:R-:W-:Y:S01]  /*3d3b0*/  STS.U16 [R0+0x1700], R24 ;  /* 0x0017001800007388 */ /* 0x000fe20000000400 */
[----:B--2---:R-:W-:Y:S01]  /*3d3c0*/  STS.U16 [R0+0x2600], R29 ;  /* 0x0026001d00007388 */ /* 0x004fe20000000400 */
[----:B------:R-:W-:Y:S02]  /*3d3d0*/  STS.U16 [R0+0x2700], R14 ;  /* 0x0027000e00007388 */ /* 0x000fe40000000400 */
        /* <DEDUP_REMOVED lines=16> */
[----:B------:R0:W-:Y:S02]  /*3d4e0*/  STS.U16 [R0+0xb600], R8 ;  /* 0x00b6000800007388 */ /* 0x0001e40000000400 */
[----:B------:R-:W-:Y:S01]  /*3d4f0*/  STS.U16 [R0+0xb700], R7 ;  /* 0x00b7000700007388 */ /* 0x000fe20000000400 */
[----:B------:R-:W-:Y:S01]  /*3d500*/  STS.U16 [R0+0xc600], R9 ;  /* 0x00c6000900007388 */ /* 0x000fe20000000400 */
[----:B------:R1:W-:Y:S03]  /*3d510*/  STS.U16 [R0+0xc700], R10 ;  /* 0x00c7000a00007388 */ /* 0x0003e60000000400 */
[----:B0-----:R-:W2:Y:S01]  /*3d520*/  LDL.LU R8, [R1+0x31c] ;  /* 0x00031c0001087983 */ /* 0x001ea20000300800 */
[----:B-1----:R-:W3:Y:S03]  /*3d530*/  LDL.LU R10, [R1+0x2c0] ;  /* 0x0002c000010a7983 */ /* 0x002ee60000300800 */
[----:B---3--:R0:W-:Y:S04]  /*3d540*/  STL [R1+0x2f3c], R10 ;  /* 0x002f3c0a01007387 */ /* 0x0081e80000100800 */
[----:B0-----:R-:W3:Y:S01]  /*3d550*/  LDL.LU R10, [R1+0x2ec] ;  /* 0x0002ec00010a7983 */ /* 0x001ee20000300800 */
[----:B------:R-:W-:Y:S02]  /*3d560*/  STS.U16 [R0+0xd600], R11 ;  /* 0x00d6000b00007388 */ /* 0x000fe40000000400 */
[----:B------:R-:W-:Y:S02]  /*3d570*/  STS.U16 [R0+0xd700], R20 ;  /* 0x00d7001400007388 */ /* 0x000fe40000000400 */
[----:B------:R-:W-:Y:S01]  /*3d580*/  STS.U16 [R0+0xe600], R22 ;  /* 0x00e6001600007388 */ /* 0x000fe20000000400 */
        /* <DEDUP_REMOVED lines=28> */
[----:B------:R-:W3:Y:S03]  /*3d750*/  LDL.LU R7, [R1+0x34] ;  /* 0x0000340001077983 */ /* 0x000ee60000300800 */
[----:B0-----:R-:W3:Y:S04]  /*3d760*/  LDL.LU R8, [R1+0x20] ;  /* 0x0000200001087983 */ /* 0x001ee80000300800 */
[----:B---3--:R0:W-:Y:S04]  /*3d770*/  STS.U16 [R0+0xf600], R10 ;  /* 0x00f6000a00007388 */ /* 0x0081e80000000400 */
[----:B0-----:R-:W3:Y:S04]  /*3d780*/  LDL.LU R10, [R1+0x2f40] ;  /* 0x002f4000010a7983 */ /* 0x001ee80000300800 */
[----:B---3--:R0:W-:Y:S04]  /*3d790*/  STS.U16 [R0+0xf700], R10 ;  /* 0x00f7000a00007388 */ /* 0x0081e80000000400 */
[----:B0-----:R-:W3:Y:S04]  /*3d7a0*/  LDL.LU R10, [R1+0x2f3c] ;  /* 0x002f3c00010a7983 */ /* 0x001ee80000300800 */
[----:B---3--:R0:W-:Y:S01]  /*3d7b0*/  STS.U16 [R0+0x10600], R10 ;  /* 0x0106000a00007388 */ /* 0x0081e20000000400 */
[----:B----4-:R1:W-:Y:S02]  /*3d7c0*/  STS.U16 [R0+0x10700], R11 ;  /* 0x0107000b00007388 */ /* 0x0103e40000000400 */
[----:B------:R3:W-:Y:S02]  /*3d7d0*/  STS.U16 [R0+0x11600], R20 ;  /* 0x0116001400007388 */ /* 0x0007e40000000400 */
[----:B------:R4:W-:Y:S01]  /*3d7e0*/  STS.U16 [R0+0x11700], R22 ;  /* 0x0117001600007388 */ /* 0x0009e20000000400 */
[----:B0-----:R-:W2:Y:S01]  /*3d7f0*/  LDL.LU R10, [R1+0x2f38] ;  /* 0x002f3800010a7983 */ /* 0x001ea20000300800 */
[----:B-1----:R-:W2:Y:S02]  /*3d800*/  LDL.LU R11, [R1+0x2f34] ;  /* 0x002f3400010b7983 */ /* 0x002ea40000300800 */
[----:B---3--:R-:W3:Y:S02]  /*3d810*/  LDL.LU R20, [R1+0x2f30] ;  /* 0x002f300001147983 */ /* 0x008ee40000300800 */
[----:B----4-:R-:W4:Y:S01]  /*3d820*/  LDL.LU R22, [R1+0x2f2c] ;  /* 0x002f2c0001167983 */ /* 0x010f220000300800 */
        /* <DEDUP_REMOVED lines=16> */
[----:B0-----:R-:W0:Y:S04]  /*3d930*/  S2R R9, SR_TID.X ;  /* 0x0000000000097919 */ /* 0x001e280000002100 */
        /* <DEDUP_REMOVED lines=8> */
[----:B0-----:R-:W-:-:S05]  /*3d9c0*/  LOP3.LUT R9, R9, 0x7f, RZ, 0xc0, !PT ;  /* 0x0000007f09097812 */ /* 0x001fca00078ec0ff */
[----:B------:R-:W-:-:S05]  /*3d9d0*/  IMAD.SHL.U32 R9, R9, 0x2, RZ ;  /* 0x0000000209097824 */ /* 0x000fca00078e00ff */
[----:B------:R-:W-:-:S05]  /*3d9e0*/  LOP3.LUT R2, R9, 0x40, RZ, 0x3c, !PT ;  /* 0x0000004009027812 */ /* 0x000fca00078e3cff */
[----:B------:R-:W-:Y:S04]  /*3d9f0*/  STL [R1+0x2f28], R2 ;  /* 0x002f280201007387 */ /* 0x000fe80000100800 */
[----:B----4-:R0:W-:Y:S04]  /*3da00*/  STS.U16 [R0+0x1e600], R22 ;  /* 0x01e6001600007388 */ /* 0x0101e80000000400 */
[----:B0-----:R-:W4:Y:S01]  /*3da10*/  LDL.LU R22, [R1+0x638] ;  /* 0x0006380001167983 */ /* 0x001f220000300800 */
[----:B------:R-:W-:-:S05]  /*3da20*/  LOP3.LUT R2, R9, 0x30, RZ, 0x3c, !PT ;  /* 0x0000003009027812 */ /* 0x000fca00078e3cff */
[----:B---3--:R-:W-:Y:S01]  /*3da30*/  STS.U16 [R2+0x1e700], R20 ;  /* 0x01e7001402007388 */ /* 0x008fe20000000400 */
[----:B--2---:R-:W-:Y:S02]  /*3da40*/  STS.U16 [R2+0x1f600], R11 ;  /* 0x01f6000b02007388 */ /* 0x004fe40000000400 */
[----:B------:R-:W-:Y:S01]  /*3da50*/  STS.U16 [R2+0x1f700], R10 ;  /* 0x01f7000a02007388 */ /* 0x000fe20000000400 */
[----:B----4-:R0:W-:Y:S04]  /*3da60*/  STL [R1+0x2f24], R22 ;  /* 0x002f241601007387 */ /* 0x0101e80000100800 */
        /* <DEDUP_REMOVED lines=55> */
[----:B------:R0:W-:Y:S03]  /*3dde0*/  STS.U16 [R2+0xc900], R6 ;  /* 0x00c9000602007388 */ /* 0x0001e60000000400 */
[----:B0-----:R-:W2:Y:S04]  /*3ddf0*/  LDL.LU R6, [R1+0x2b8] ;  /* 0x0002b80001067983 */ /* 0x001ea80000300800 */
[----:B--2---:R0:W-:Y:S04]  /*3de00*/  STL [R1+0x2f18], R6 ;  /* 0x002f180601007387 */ /* 0x0041e80000100800 */
[----:B0-----:R-:W2:Y:S04]  /*3de10*/  LDL.LU R6, [R1+0x2e4] ;  /* 0x0002e40001067983 */ /* 0x001ea80000300800 */
[----:B--2---:R0:W-:Y:S04]  /*3de20*/  STL [R1+0x2f1c], R6 ;  /* 0x002f1c0601007387 */ /* 0x0041e80000100800 */
[----:B0-----:R-:W2:Y:S01]  /*3de30*/  LDL.LU R6, [R1+0x2e8] ;  /* 0x0002e80001067983 */ /* 0x001ea20000300800 */
        /* <DEDUP_REMOVED lines=42> */
[----:B------:R3:W-:Y:S04]  /*3e0e0*/  STS.U16 [R2+0x12800], R10 ;  /* 0x0128000a02007388 */ /* 0x0007e80000000400 */
[----:B0-----:R-:W4:Y:S01]  /*3e0f0*/  LDL.LU R6, [R1+0x2f14] ;  /* 0x002f140001067983 */ /* 0x001f220000300800 */
[----:B-1----:R-:W4:Y:S02]  /*3e100*/  LDL.LU R7, [R1+0x2f10] ;  /* 0x002f100001077983 */ /* 0x002f240000300800 */
[----:B--2---:R-:W2:Y:S02]  /*3e110*/  LDL.LU R8, [R1+0x2f0c] ;  /* 0x002f0c0001087983 */ /* 0x004ea40000300800 */
[----:B---3--:R-:W3:Y:S01]  /*3e120*/  LDL.LU R9, [R1+0x2f08] ;  /* 0x002f080001097983 */ /* 0x008ee20000300800 */
[----:B------:R-:W2:Y:S04]  /*3e130*/  LDL.LU R10, [R1+0x654] ;  /* 0x00065400010a7983 */ /* 0x000ea80000300800 */
        /* <DEDUP_REMOVED lines=23> */
[----:B0-----:R-:W0:Y:S02]  /*3e2b0*/  S2R R0, SR_TID.X ;  /* 0x0000000000007919 */ /* 0x001e240000002100 */
[----:B0-----:R-:W-:-:S05]  /*3e2c0*/  LOP3.LUT R0, R0, 0x7f, RZ, 0xc0, !PT ;  /* 0x0000007f00007812 */ /* 0x001fca00078ec0ff */
[----:B------:R-:W-:-:S05]  /*3e2d0*/  IMAD.SHL.U32 R0, R0, 0x2, RZ ;  /* 0x0000000200007824 */ /* 0x000fca00078e00ff */
[C---:B------:R-:W-:Y:S01]  /*3e2e0*/  LOP3.LUT R2, R0.reuse, 0x50, RZ, 0x3c, !PT ;  /* 0x0000005000027812 */ /* 0x040fe200078e3cff */
[----:B--2---:R0:W-:Y:S01]  /*3e2f0*/  STL [R1+0x2f04], R10 ;  /* 0x002f040a01007387 */ /* 0x0041e20000100800 */
        /* <DEDUP_REMOVED lines=13> */
[----:B------:R-:W2:Y:S01]  /*3e3d0*/  LDL.LU R19, [R1+0x50c] ;  /* 0x00050c0001137983 */ /* 0x000ea20000300800 */
[----:B0-----:R-:W-:Y:S01]  /*3e3e0*/  LOP3.LUT R10, R0, 0x40, RZ, 0x3c, !PT ;  /* 0x00000040000a7812 */ /* 0x001fe200078e3cff */
[----:B------:R-:W2:Y:S01]  /*3e3f0*/  LDL.LU R17, [R1+0x4e0] ;  /* 0x0004e00001117983 */ /* 0x000ea20000300800 */
[----:B------:R-:W2:Y:S02]  /*3e400*/  LDL.LU R16, [R1+0x4dc] ;  /* 0x0004dc0001107983 */ /* 0x000ea40000300800 */
[----:B------:R-:W2:Y:S02]  /*3e410*/  LDL.LU R18, [R1+0x4b0] ;  /* 0x0004b00001127983 */ /* 0x000ea40000300800 */
[----:B------:R-:W2:Y:S01]  /*3e420*/  LDL.LU R3, [R1+0x4ac] ;  /* 0x0004ac0001037983 */ /* 0x000ea20000300800 */
[----:B------:R-:W2:Y:S04]  /*3e430*/  LDL.LU R4, [R1+0x480] ;  /* 0x0004800001047983 */ /* 0x000ea80000300800 */
[----:B---3--:R0:W-:Y:S01]  /*3e440*/  STS.U16 [R10+0x1e800], R9 ;  /* 0x01e800090a007388 */ /* 0x0081e20000000400 */
[----:B------:R1:W-:Y:S02]  /*3e450*/  STS.U16 [R10+0x1e900], R8 ;  /* 0x01e900080a007388 */ /* 0x0003e40000000400 */
[----:B----4-:R3:W-:Y:S01]  /*3e460*/  STS.U16 [R10+0x1f800], R7 ;  /* 0x01f800070a007388 */ /* 0x0107e20000000400 */
[----:B0-----:R-:W4:Y:S01]  /*3e470*/  LDL.LU R9, [R1+0x658] ;  /* 0x0006580001097983 */ /* 0x001f220000300800 */
[----:B------:R-:W2:Y:S02]  /*3e480*/  LDL.LU R5, [R1+0x47c] ;  /* 0x00047c0001057983 */ /* 0x000ea40000300800 */
[----:B------:R-:W2:Y:S02]  /*3e490*/  LDL.LU R26, [R1+0x450] ;  /* 0x00045000011a7983 */ /* 0x000ea40000300800 */
[----:B------:R-:W2:Y:S01]  /*3e4a0*/  LDL.LU R28, [R1+0x44c] ;  /* 0x00044c00011c7983 */ /* 0x000ea20000300800 */
[----:B------:R-:W2:Y:S01]  /*3e4b0*/  LDL.LU R0, [R1+0x340] ;  /* 0x0003400001007983 */ /* 0x000ea20000300800 */
[----:B-1----:R-:W2:Y:S02]  /*3e4c0*/  LDL.LU R8, [R1+0x67c] ;  /* 0x00067c0001087983 */ /* 0x002ea40000300800 */
[----:B---3--:R-:W3:Y:S01]  /*3e4d0*/  LDL.LU R7, [R1+0x680] ;  /* 0x0006800001077983 */ /* 0x008ee20000300800 */
[----:B------:R0:W-:Y:S04]  /*3e4e0*/  STS.U16 [R10+0x1f900], R6 ;  /* 0x01f900060a007388 */ /* 0x0001e80000000400 */
[----:B0-----:R-:W4:Y:S04]  /*3e4f0*/  LDL.LU R10, [R1+0x2f04] ;  /* 0x002f0400010a7983 */ /* 0x001f280000300800 */
[----:B---3--:R-:W-:Y:S01]  /*3e500*/  STS.U16 [R2+0xa00], R7 ;  /* 0x000a000702007388 */ /* 0x008fe20000000400 */
[----:B--2---:R-:W-:Y:S02]  /*3e510*/  STS.U16 [R2+0xb00], R8 ;  /* 0x000b000802007388 */ /* 0x004fe40000000400 */
[----:B----4-:R-:W-:Y:S01]  /*3e520*/  STS.U16 [R2+0x1a00], R9 ;  /* 0x001a000902007388 */ /* 0x010fe20000000400 */
        /* <DEDUP_REMOVED lines=19> */
[----:B0-----:R-:W2:Y:S01]  /*3e660*/  LDL.LU R18, [R1+0x33c] ;  /* 0x00033c0001127983 */ /* 0x001ea20000300800 */
[----:B-1----:R-:W3:Y:S03]  /*3e670*/  LDL.LU R3, [R1+0x2e0] ;  /* 0x0002e00001037983 */ /* 0x002ee60000300800 */
[----:B---3--:R0:W-:Y:S04]  /*3e680*/  STL [R1+0x2efc], R3 ;  /* 0x002efc0301007387 */ /* 0x0081e80000100800 */
[----:B0-----:R-:W3:Y:S01]  /*3e690*/  LDL.LU R3, [R1+0x30c] ;  /* 0x00030c0001037983 */ /* 0x001ee20000300800 */
[----:B------:R-:W-:Y:S02]  /*3e6a0*/  STS.U16 [R2+0xba00], R4 ;  /* 0x00ba000402007388 */ /* 0x000fe40000000400 */
[----:B------:R-:W-:Y:S02]  /*3e6b0*/  STS.U16 [R2+0xbb00], R5 ;  /* 0x00bb000502007388 */ /* 0x000fe40000000400 */
[----:B------:R-:W-:Y:S01]  /*3e6c0*/  STS.U16 [R2+0xca00], R26 ;  /* 0x00ca001a02007388 */ /* 0x000fe20000000400 */
        /* <DEDUP_REMOVED lines=30> */
[----:B------:R-:W4:Y:S03]  /*3e8b0*/  LDL.LU R16, [R1+0x28] ;  /* 0x0000280001107983 */ /* 0x000f260000300800 */
[----:B0-----:R-:W4:Y:S04]  /*3e8c0*/  LDL.LU R18, [R1+0x24] ;  /* 0x0000240001127983 */ /* 0x001f280000300800 */
        /* <DEDUP_REMOVED lines=8> */
[----:B------:R4:W-:Y:S04]  /*3e950*/  STS.U16 [R2+0x11a00], R0 ;  /* 0x011a000002007388 */ /* 0x0009e80000000400 */
[----:B0-----:R-:W2:Y:S01]  /*3e960*/  LDL.LU R3, [R1+0x2ef8] ;  /* 0x002ef80001037983 */ /* 0x001ea20000300800 */
[----:B-1----:R-:W2:Y:S02]  /*3e970*/  LDL.LU R4, [R1+0x2ef4] ;  /* 0x002ef40001047983 */ /* 0x002ea40000300800 */
[----:B---3--:R-:W3:Y:S02]  /*3e980*/  LDL.LU R5, [R1+0x2ef0] ;  /* 0x002ef00001057983 */ /* 0x008ee40000300800 */
[----:B----4-:R-:W4:Y:S01]  /*3e990*/  LDL.LU R28, [R1+0x2eec] ;  /* 0x002eec00011c7983 */ /* 0x010f220000300800 */
[----:B------:R-:W2:Y:S04]  /*3e9a0*/  LDL.LU R0, [R1+0x2ee8] ;  /* 0x002ee80001007983 */ /* 0x000ea80000300800 */
[----:B------:R0:W-:Y:S01]  /*3e9b0*/  STS.U16 [R2+0x11b00], R6 ;  /* 0x011b000602007388 */ /* 0x0001e20000000400 */
[----:B------:R1:W-:Y:S02]  /*3e9c0*/  STS.U16 [R2+0x12a00], R7 ;  /* 0x012a000702007388 */ /* 0x0003e40000000400 */
[----:B------:R0:W-:Y:S02]  /*3e9d0*/  STS.U16 [R2+0x12b00], R8 ;  /* 0x012b000802007388 */ /* 0x0001e40000000400 */
[----:B------:R0:W-:Y:S01]  /*3e9e0*/  STS.U16 [R2+0x13a00], R9 ;  /* 0x013a000902007388 */ /* 0x0001e20000000400 */
[----:B------:R0:W-:Y:S01]  /*3e9f0*/  STS.U16 [R2+0x13b00], R10 ;  /* 0x013b000a02007388 */ /* 0x0001e20000000400 */
[----:B------:R0:W-:Y:S02]  /*3ea00*/  STS.U16 [R2+0x14a00], R11 ;  /* 0x014a000b02007388 */ /* 0x0001e40000000400 */
[----:B------:R0:W-:Y:S02]  /*3ea10*/  STS.U16 [R2+0x14b00], R20 ;  /* 0x014b001402007388 */ /* 0x0001e40000000400 */
[----:B------:R0:W-:Y:S01]  /*3ea20*/  STS.U16 [R2+0x15a00], R22 ;  /* 0x015a001602007388 */ /* 0x0001e20000000400 */
[----:B------:R1:W-:Y:S01]  /*3ea30*/  STS.U16 [R2+0x15b00], R12 ;  /* 0x015b000c02007388 */ /* 0x0003e20000000400 */
[----:B------:R-:W-:Y:S02]  /*3ea40*/  STS.U16 [R2+0x16a00], R13 ;  /* 0x016a000d02007388 */ /* 0x000fe40000000400 */
[----:B------:R-:W-:Y:S02]  /*3ea50*/  STS.U16 [R2+0x16b00], R24 ;  /* 0x016b001802007388 */ /* 0x000fe40000000400 */
[----:B------:R-:W-:Y:S01]  /*3ea60*/  STS.U16 [R2+0x17a00], R29 ;  /* 0x017a001d02007388 */ /* 0x000fe20000000400 */
[----:B------:R-:W-:Y:S01]  /*3ea70*/  STS.U16 [R2+0x17b00], R14 ;  /* 0x017b000e02007388 */ /* 0x000fe20000000400 */
[----:B------:R-:W-:Y:S02]  /*3ea80*/  STS.U16 [R2+0x18a00], R15 ;  /* 0x018a000f02007388 */ /* 0x000fe40000000400 */
[----:B------:R-:W-:Y:S02]  /*3ea90*/  STS.U16 [R2+0x18b00], R27 ;  /* 0x018b001b02007388 */ /* 0x000fe40000000400 */
[----:B------:R-:W-:Y:S01]  /*3eaa0*/  STS.U16 [R2+0x19a00], R25 ;  /* 0x019a001902007388 */ /* 0x000fe20000000400 */
[----:B------:R1:W-:Y:S04]  /*3eab0*/  STS.U16 [R2+0x19b00], R26 ;  /* 0x019b001a02007388 */ /* 0x0003e80000000400 */
[----:B0-----:R-:W3:Y:S01]  /*3eac0*/  LDL.LU R6, [R1+0x628] ;  /* 0x0006280001067983 */ /* 0x001ee20000300800 */
[----:B-1----:R-:W3:Y:S03]  /*3ead0*/  LDL.LU R7, [R1+0x624] ;  /* 0x0006240001077983 */ /* 0x002ee60000300800 */
[----:B------:R-:W3:Y:S01]  /*3eae0*/  LDL.LU R8, [R1+0x5fc] ;  /* 0x0005fc0001087983 */ /* 0x000ee20000300800 */
[----:B------:R-:W3:Y:S03]  /*3eaf0*/  LDL.LU R9, [R1+0x5f8] ;  /* 0x0005f80001097983 */ /* 0x000ee60000300800 */
[----:B------:R-:W3:Y:S01]  /*3eb00*/  LDL.LU R10, [R1+0x5c8] ;  /* 0x0005c800010a7983 */ /* 0x000ee20000300800 */
[----:B------:R-:W3:Y:S02]  /*3eb10*/  LDL.LU R11, [R1+0x5c4] ;  /* 0x0005c400010b7983 */ /* 0x000ee40000300800 */
[----:B------:R-:W3:Y:S02]  /*3eb20*/  LDL.LU R20, [R1+0x598] ;  /* 0x0005980001147983 */ /* 0x000ee40000300800 */
[----:B------:R-:W3:Y:S01]  /*3eb30*/  LDL.LU R22, [R1+0x594] ;  /* 0x0005940001167983 */ /* 0x000ee20000300800 */
[----:B------:R-:W3:Y:S04]  /*3eb40*/  LDL.LU R12, [R1+0x568] ;  /* 0x00056800010c7983 */ /* 0x000ee80000300800 */
[----:B------:R-:W0:Y:S01]  /*3eb50*/  S2R R26, SR_TID.X ;  /* 0x00000000001a7919 */ /* 0x000e220000002100 */
[----:B------:R-:W3:Y:S02]  /*3eb60*/  LDL.LU R13, [R1+0x564] ;  /* 0x00056400010d7983 */ /* 0x000ee40000300800 */
[----:B------:R-:W3:Y:S02]  /*3eb70*/  LDL.LU R24, [R1+0x538] ;  /* 0x0005380001187983 */ /* 0x000ee40000300800 */
[----:B------:R-:W3:Y:S01]  /*3eb80*/  LDL.LU R29, [R1+0x534] ;  /* 0x00053400011d7983 */ /* 0x000ee20000300800 */
[----:B------:R-:W3:Y:S04]  /*3eb90*/  LDL.LU R14, [R1+0x508] ;  /* 0x00050800010e7983 */ /* 0x000ee80000300800 */
[----:B------:R1:W-:Y:S01]  /*3eba0*/  STS.U16 [R2+0x1aa00], R23 ;  /* 0x01aa001702007388 */ /* 0x0003e20000000400 */
[----:B------:R-:W3:Y:S02]  /*3ebb0*/  LDL.LU R15, [R1+0x504] ;  /* 0x00050400010f7983 */ /* 0x000ee40000300800 */
[----:B------:R1:W-:Y:S02]  /*3ebc0*/  STS.U16 [R2+0x1ab00], R21 ;  /* 0x01ab001502007388 */ /* 0x0003e40000000400 */
[----:B------:R-:W3:Y:S01]  /*3ebd0*/  LDL.LU R27, [R1+0x4d8] ;  /* 0x0004d800011b7983 */ /* 0x000ee20000300800 */
[----:B------:R1:W-:Y:S01]  /*3ebe0*/  STS.U16 [R2+0x1ba00], R19 ;  /* 0x01ba001302007388 */ /* 0x0003e20000000400 */
[----:B------:R1:W-:Y:S02]  /*3ebf0*/  STS.U16 [R2+0x1bb00], R17 ;  /* 0x01bb001102007388 */ /* 0x0003e40000000400 */
[----:B------:R-:W-:Y:S02]  /*3ec00*/  STS.U16 [R2+0x1ca00], R16 ;  /* 0x01ca001002007388 */ /* 0x000fe40000000400 */
[----:B------:R1:W-:Y:S02]  /*3ec10*/  STS.U16 [R2+0x1cb00], R18 ;  /* 0x01cb001202007388 */ /* 0x0003e40000000400 */
[----:B-1----:R-:W3:Y:S01]  /*3ec20*/  LDL.LU R23, [R1+0x4d4] ;  /* 0x0004d40001177983 */ /* 0x002ee20000300800 */
[----:B------:R-:W3:Y:S03]  /*3ec30*/  LDL.LU R21, [R1+0x4a8] ;  /* 0x0004a80001157983 */ /* 0x000ee60000300800 */
[----:B------:R-:W3:Y:S01]  /*3ec40*/  LDL.LU R19, [R1+0x4a4] ;  /* 0x0004a40001137983 */ /* 0x000ee20000300800 */
[----:B------:R-:W3:Y:S02]  /*3ec50*/  LDL.LU R17, [R1+0x478] ;  /* 0x0004780001117983 */ /* 0x000ee40000300800 */
[----:B------:R-:W3:Y:S01]  /*3ec60*/  LDL.LU R18, [R1+0x474] ;  /* 0x0004740001127983 */ /* 0x000ee20000300800 */
[----:B0-----:R-:W-:-:S05]  /*3ec70*/  LOP3.LUT R26, R26, 0x7f, RZ, 0xc0, !PT ;  /* 0x0000007f1a1a7812 */ /* 0x001fca00078ec0ff */
[----:B------:R-:W-:Y:S02]  /*3ec80*/  IMAD.SHL.U32 R16, R26, 0x2, RZ ;  /* 0x000000021a107824 */ /* 0x000fe400078e00ff */
[----:B------:R-:W3:Y:S03]  /*3ec90*/  LDL.LU R26, [R1+0x448] ;  /* 0x00044800011a7983 */ /* 0x000ee60000300800 */
[----:B------:R-:W-:Y:S01]  /*3eca0*/  LOP3.LUT R25, R16, 0x60, RZ, 0x3c, !PT ;  /* 0x0000006010197812 */ /* 0x000fe200078e3cff */
[----:B--2---:R0:W-:Y:S01]  /*3ecb0*/  STS.U16 [R2+0x1da00], R0 ;  /* 0x01da000002007388 */ /* 0x0041e20000000400 */
[----:B----4-:R1:W-:Y:S02]  /*3ecc0*/  STS.U16 [R2+0x1db00], R28 ;  /* 0x01db001c02007388 */ /* 0x0103e40000000400 */
[----:B---3--:R2:W-:Y:S01]  /*3ecd0*/  STS.U16 [R2+0x1ea00], R5 ;  /* 0x01ea000502007388 */ /* 0x0085e20000000400 */
[----:B------:R-:W-:Y:S04]  /*3ece0*/  STS.U16 [R2+0x1eb00], R4 ;  /* 0x01eb000402007388 */ /* 0x000fe80000000400 */
[----:B------:R-:W-:Y:S04]  /*3ecf0*/  STS.U16 [R2+0x1fa00], R3 ;  /* 0x01fa000302007388 */ /* 0x000fe80000000400 */
[----:B0-----:R-:W3:Y:S01]  /*3ed00*/  LDL.LU R0, [R1+0x444] ;  /* 0x0004440001007983 */ /* 0x001ee20000300800 */
[----:B-1----:R-:W4:Y:S03]  /*3ed10*/  LDL.LU R28, [R1+0x64c] ;  /* 0x00064c00011c7983 */ /* 0x002f260000300800 */
[----:B--2---:R-:W2:Y:S01]  /*3ed20*/  LDL.LU R5, [R1+0x650] ;  /* 0x0006500001057983 */ /* 0x004ea20000300800 */
[----:B------:R0:W-:Y:S03]  /*3ed30*/  STL [R1+0x2ed4], R16 ;  /* 0x002ed41001007387 */ /* 0x0001e60000100800 */
[----:B0-----:R-:W2:Y:S01]  /*3ed40*/  LDL.LU R16, [R1+0x674] ;  /* 0x0006740001107983 */ /* 0x001ea20000300800 */
[----:B------:R-:W2:Y:S02]  /*3ed50*/  LDL.LU R4, [R1+0x678] ;  /* 0x0006780001047983 */ /* 0x000ea40000300800 */
[----:B------:R-:W2:Y:S01]  /*3ed60*/  LDL.LU R2, [R1+0x2ee4] ;  /* 0x002ee40001027983 */ /* 0x000ea20000300800 */
[----:B------:R-:W0:Y:S02]  /*3ed70*/  S2R R3, SR_TID.X ;  /* 0x0000000000037919 */ /* 0x000e240000002100 */
[----:B0-----:R-:W-:-:S05]  /*3ed80*/  LOP3.LUT R3, R3, 0x7f, RZ, 0xc0, !PT ;  /* 0x0000007f03037812 */ /* 0x001fca00078ec0ff */
[----:B------:R-:W-:-:S05]  /*3ed90*/  IMAD.SHL.U32 R3, R3, 0x2, RZ ;  /* 0x0000000203037824 */ /* 0x000fca00078e00ff */
[----:B------:R-:W-:-:S05]  /*3eda0*/  LOP3.LUT R3, R3, 0x50, RZ, 0x3c, !PT ;  /* 0x0000005003037812 */ /* 0x000fca00078e3cff */
[----:B--2---:R-:W-:Y:S01]  /*3edb0*/  STS.U16 [R3+0x1fb00], R2 ;  /* 0x01fb000203007388 */ /* 0x004fe20000000400 */
[----:B------:R-:W-:Y:S02]  /*3edc0*/  STS.U16 [R25+0xc00], R4 ;  /* 0x000c000419007388 */ /* 0x000fe40000000400 */
[----:B------:R0:W-:Y:S02]  /*3edd0*/  STS.U16 [R25+0xd00], R16 ;  /* 0x000d001019007388 */ /* 0x0001e40000000400 */
[----:B0-----:R-:W2:Y:S04]  /*3ede0*/  LDL.LU R16, [R1+0x304] ;  /* 0x0003040001107983 */ /* 0x001ea80000300800 */
[----:B--2---:R0:W-:Y:S04]  /*3edf0*/  STL [R1+0x2ed8], R16 ;  /* 0x002ed81001007387 */ /* 0x0041e80000100800 */
[----:B0-----:R-:W2:Y:S04]  /*3ee00*/  LDL.LU R16, [R1+0x308] ;  /* 0x0003080001107983 */ /* 0x001ea80000300800 */
[----:B--2---:R0:W-:Y:S04]  /*3ee10*/  STL [R1+0x2edc], R16 ;  /* 0x002edc1001007387 */ /* 0x0041e80000100800 */
[----:B0-----:R-:W2:Y:S01]  /*3ee20*/  LDL.LU R16, [R1+0x334] ;  /* 0x0003340001107983 */ /* 0x001ea20000300800 */
        /* <DEDUP_REMOVED lines=24> */
[----:B------:R-:W4:Y:S02]  /*3efb0*/  LDL.LU R29, [R1+0x2d8] ;  /* 0x0002d800011d7983 */ /* 0x000f240000300800 */
[----:B------:R-:W4:Y:S02]  /*3efc0*/  LDL.LU R27, [R1+0x2d4] ;  /* 0x0002d400011b7983 */ /* 0x000f240000300800 */
[----:B------:R-:W4:Y:S01]  /*3efd0*/  LDL.LU R21, [R1+0x2a8] ;  /* 0x0002a80001157983 */ /* 0x000f220000300800 */
[----:B------:R-:W4:Y:S04]  /*3efe0*/  LDL.LU R19, [R1+0x2a4] ;  /* 0x0002a40001137983 */ /* 0x000f280000300800 */
[----:B------:R0:W-:Y:S01]  /*3eff0*/  STS.U16 [R25+0xcc00], R26 ;  /* 0x00cc001a19007388 */ /* 0x0001e20000000400 */
[----:B------:R-:W4:Y:S02]  /*3f000*/  LDL.LU R18, [R1+0x25c] ;  /* 0x00025c0001127983 */ /* 0x000f240000300800 */
[----:B---3--:R1:W-:Y:S01]  /*3f010*/  STS.U16 [R25+0xcd00], R0 ;  /* 0x00cd000019007388 */ /* 0x0083e20000000400 */
[----:B0-----:R-:W4:Y:S01]  /*3f020*/  LDL.LU R26, [R1+0x258] ;  /* 0x00025800011a7983 */ /* 0x001f220000300800 */
[----:B-1----:R-:W4:Y:S02]  /*3f030*/  LDL.LU R0, [R1+0x22c] ;  /* 0x00022c0001007983 */ /* 0x002f240000300800 */
        /* <DEDUP_REMOVED lines=20> */
[----:B--2---:R0:W-:Y:S04]  /*3f180*/  STS.U16 [R25+0xdc00], R16 ;  /* 0x00dc001019007388 */ /* 0x0041e80000000400 */
[----:B0-----:R-:W2:Y:S04]  /*3f190*/  LDL.LU R16, [R1+0x2ee0] ;  /* 0x002ee00001107983 */ /* 0x001ea80000300800 */
[----:B--2---:R0:W-:Y:S04]  /*3f1a0*/  STS.U16 [R25+0xdd00], R16 ;  /* 0x00dd001019007388 */ /* 0x0041e80000000400 */
[----:B0-----:R-:W2:Y:S04]  /*3f1b0*/  LDL.LU R16, [R1+0x2edc] ;  /* 0x002edc0001107983 */ /* 0x001ea80000300800 */
[----:B--2---:R0:W-:Y:S04]  /*3f1c0*/  STS.U16 [R25+0xec00], R16 ;  /* 0x00ec001019007388 */ /* 0x0041e80000000400 */
[----:B0-----:R-:W2:Y:S04]  /*3f1d0*/  LDL.LU R16, [R1+0x2ed8] ;  /* 0x002ed80001107983 */ /* 0x001ea80000300800 */
[----:B--2---:R0:W-:Y:S01]  /*3f1e0*/  STS.U16 [R25+0xed00], R16 ;  /* 0x00ed001019007388 */ /* 0x0041e20000000400 */
[----:B----4-:R1:W-:Y:S02]  /*3f1f0*/  STS.U16 [R25+0xfc00], R29 ;  /* 0x00fc001d19007388 */ /* 0x0103e40000000400 */
[----:B------:R2:W-:Y:S02]  /*3f200*/  STS.U16 [R25+0xfd00], R27 ;  /* 0x00fd001b19007388 */ /* 0x0005e40000000400 */
[----:B------:R4:W-:Y:S01]  /*3f210*/  STS.U16 [R25+0x10c00], R21 ;  /* 0x010c001519007388 */ /* 0x0009e20000000400 */
[----:B------:R4:W-:Y:S01]  /*3f220*/  STS.U16 [R25+0x10d00], R19 ;  /* 0x010d001319007388 */ /* 0x0009e20000000400 */
[----:B------:R4:W-:Y:S03]  /*3f230*/  STS.U16 [R25+0x11c00], R18 ;  /* 0x011c001219007388 */ /* 0x0009e60000000400 */
[----:B0-----:R-:W3:Y:S01]  /*3f240*/  LDL.LU R16, [R1+0x2ed4] ;  /* 0x002ed40001107983 */ /* 0x001ee20000300800 */
[----:B-1----:R-:W3:Y:S02]  /*3f250*/  LDL.LU R29, [R1+0x2ed0] ;  /* 0x002ed000011d7983 */ /* 0x002ee40000300800 */
[----:B--2---:R-:W2:Y:S02]  /*3f260*/  LDL.LU R27, [R1+0x2ecc] ;  /* 0x002ecc00011b7983 */ /* 0x004ea40000300800 */
[----:B----4-:R-:W4:Y:S01]  /*3f270*/  LDL.LU R21, [R1+0x2ec8] ;  /* 0x002ec80001157983 */ /* 0x010f220000300800 */
[----:B------:R-:W2:Y:S01]  /*3f280*/  LDL.LU R19, [R1+0x2ec4] ;  /* 0x002ec40001137983 */ /* 0x000ea20000300800 */
[----:B------:R-:W2:Y:S03]  /*3f290*/  LDL.LU R18, [R1+0x2ec0] ;  /* 0x002ec00001127983 */ /* 0x000ea60000300800 */
[----:B------:R0:W-:Y:S01]  /*3f2a0*/  STS.U16 [R25+0x11d00], R26 ;  /* 0x011d001a19007388 */ /* 0x0001e20000000400 */
[----:B------:R1:W-:Y:S03]  /*3f2b0*/  STS.U16 [R25+0x12c00], R0 ;  /* 0x012c000019007388 */ /* 0x0003e60000000400 */
[----:B0-----:R-:W2:Y:S01]  /*3f2c0*/  LDL.LU R26, [R1+0x2ebc] ;  /* 0x002ebc00011a7983 */ /* 0x001ea20000300800 */
[----:B-1----:R-:W2:Y:S02]  /*3f2d0*/  LDL.LU R0, [R1+0x2eb8] ;  /* 0x002eb80001007983 */ /* 0x002ea40000300800 */
        /* <DEDUP_REMOVED lines=20> */
[----:B--2---:R0:W-:Y:S04]  /*3f420*/  STS.U16 [R25+0x1cd00], R0 ;  /* 0x01cd000019007388 */ /* 0x0041e80000000400 */
        /* <DEDUP_REMOVED lines=15> */
[----:B------:R0:W-:Y:S01]  /*3f520*/  STS.U16 [R25+0x1dc00], R26 ;  /* 0x01dc001a19007388 */ /* 0x0001e20000000400 */
[----:B------:R1:W-:Y:S02]  /*3f530*/  STS.U16 [R25+0x1dd00], R18 ;  /* 0x01dd001219007388 */ /* 0x0003e40000000400 */
[----:B------:R4:W-:Y:S01]  /*3f540*/  STS.U16 [R25+0x1ec00], R19 ;  /* 0x01ec001319007388 */ /* 0x0009e20000000400 */
[----:B---3--:R-:W-:Y:S01]  /*3f550*/  LOP3.LUT R2, R16, 0x70, RZ, 0x3c, !PT ;  /* 0x0000007010027812 */ /* 0x008fe200078e3cff */
[----:B0-----:R-:W3:Y:S01]  /*3f560*/  LDL.LU R26, [R1+0x61c] ;  /* 0x00061c00011a7983 */ /* 0x001ee20000300800 */
[----:B-1----:R-:W2:Y:S02]  /*3f570*/  LDL.LU R18, [R1+0x620] ;  /* 0x0006200001127983 */ /* 0x002ea40000300800 */
[----:B----4-:R-:W4:Y:S02]  /*3f580*/  LDL.LU R19, [R1+0x644] ;  /* 0x0006440001137983 */ /* 0x010f240000300800 */
[----:B------:R-:W2:Y:S01]  /*3f590*/  LDL.LU R14, [R1+0x4a0] ;  /* 0x0004a000010e7983 */ /* 0x000ea20000300800 */
[----:B------:R-:W2:Y:S01]  /*3f5a0*/  LDL.LU R12, [R1+0x49c] ;  /* 0x00049c00010c7983 */ /* 0x000ea20000300800 */
[----:B------:R-:W2:Y:S02]  /*3f5b0*/  LDL.LU R15, [R1+0x470] ;  /* 0x00047000010f7983 */ /* 0x000ea40000300800 */
[----:B------:R-:W2:Y:S02]  /*3f5c0*/  LDL.LU R23, [R1+0x46c] ;  /* 0x00046c0001177983 */ /* 0x000ea40000300800 */
[----:B------:R-:W2:Y:S01]  /*3f5d0*/  LDL.LU R17, [R1+0x440] ;  /* 0x0004400001117983 */ /* 0x000ea20000300800 */
[----:B------:R-:W2:Y:S04]  /*3f5e0*/  LDL.LU R16, [R1+0x35c] ;  /* 0x00035c0001107983 */ /* 0x000ea80000300800 */
[----:B------:R0:W-:Y:S01]  /*3f5f0*/  STS.U16 [R25+0x1ed00], R21 ;  /* 0x01ed001519007388 */ /* 0x0001e20000000400 */
[----:B------:R1:W-:Y:S03]  /*3f600*/  STS.U16 [R25+0x1fc00], R27 ;  /* 0x01fc001b19007388 */ /* 0x0003e60000000400 */
[----:B0-----:R-:W2:Y:S01]  /*3f610*/  LDL.LU R21, [R1+0x66c] ;  /* 0x00066c0001157983 */ /* 0x001ea20000300800 */
[----:B-1----:R-:W2:Y:S02]  /*3f620*/  LDL.LU R27, [R1+0x670] ;  /* 0x00067000011b7983 */ /* 0x002ea40000300800 */
[----:B------:R0:W-:Y:S02]  /*3f630*/  STS.U16 [R25+0x1fd00], R29 ;  /* 0x01fd001d19007388 */ /* 0x0001e40000000400 */
[----:B0-----:R-:W3:Y:S04]  /*3f640*/  LDL.LU R25, [R1+0x2eb4] ;  /* 0x002eb40001197983 */ /* 0x001ee80000300800 */
[----:B--2---:R-:W-:Y:S01]  /*3f650*/  STS.U16 [R2+0xe00], R27 ;  /* 0x000e001b02007388 */ /* 0x004fe20000000400 */
[----:B------:R-:W-:Y:S02]  /*3f660*/  STS.U16 [R2+0xf00], R21 ;  /* 0x000f001502007388 */ /* 0x000fe40000000400 */
[----:B------:R0:W-:Y:S02]  /*3f670*/  STS.U16 [R2+0x1e00], R0 ;  /* 0x001e000002007388 */ /* 0x0001e40000000400 */
[----:B0-----:R-:W2:Y:S01]  /*3f680*/  LDL.LU R0, [R1+0x330] ;  /* 0x0003300001007983 */ /* 0x001ea20000300800 */
[----:B----4-:R-:W-:Y:S02]  /*3f690*/  STS.U16 [R2+0x1f00], R19 ;  /* 0x001f001302007388 */ /* 0x010fe40000000400 */
[----:B------:R-:W-:Y:S02]  /*3f6a0*/  STS.U16 [R2+0x2e00], R18 ;  /* 0x002e001202007388 */ /* 0x000fe40000000400 */
[----:B---3--:R-:W-:Y:S01]  /*3f6b0*/  STS.U16 [R2+0x2f00], R26 ;  /* 0x002f001a02007388 */ /* 0x008fe20000000400 */
        /* <DEDUP_REMOVED lines=12> */
[----:B------:R0:W-:Y:S01]  /*3f780*/  STS.U16 [R2+0x9e00], R13 ;  /* 0x009e000d02007388 */ /* 0x0001e20000000400 */
[----:B------:R1:W-:Y:S02]  /*3f790*/  STS.U16 [R2+0x9f00], R24 ;  /* 0x009f001802007388 */ /* 0x0003e40000000400 */
[----:B------:R3:W-:Y:S02]  /*3f7a0*/  STS.U16 [R2+0xae00], R14 ;  /* 0x00ae000e02007388 */ /* 0x0007e40000000400 */
[----:B------:R-:W-:Y:S01]  /*3f7b0*/  STS.U16 [R2+0xaf00], R12 ;  /* 0x00af000c02007388 */ /* 0x000fe20000000400 */
[----:B------:R-:W-:Y:S01]  /*3f7c0*/  STS.U16 [R2+0xbe00], R15 ;  /* 0x00be000f02007388 */ /* 0x000fe20000000400 */
[----:B------:R4:W-:Y:S02]  /*3f7d0*/  STS.U16 [R2+0xbf00], R23 ;  /* 0x00bf001702007388 */ /* 0x0009e40000000400 */
[----:B------:R4:W-:Y:S01]  /*3f7e0*/  STS.U16 [R2+0xce00], R17 ;  /* 0x00ce001102007388 */ /* 0x0009e20000000400 */
[----:B0-----:R-:W2:Y:S01]  /*3f7f0*/  LDL.LU R13, [R1+0x32c] ;  /* 0x00032c00010d7983 */ /* 0x001ea20000300800 */
[----:B-1----:R-:W2:Y:S02]  /*3f800*/  LDL.LU R24, [R1+0x300] ;  /* 0x0003000001187983 */ /* 0x002ea40000300800 */
[----:B---3--:R-:W3:Y:S02]  /*3f810*/  LDL.LU R14, [R1+0x2fc] ;  /* 0x0002fc00010e7983 */ /* 0x008ee40000300800 */
[----:B------:R0:W-:Y:S01]  /*3f820*/  STS.U16 [R2+0xcf00], R16 ;  /* 0x00cf001002007388 */ /* 0x0001e20000000400 */
[----:B----4-:R-:W4:Y:S01]  /*3f830*/  LDL.LU R23, [R1+0x2d0] ;  /* 0x0002d00001177983 */ /* 0x010f220000300800 */
[----:B------:R-:W3:Y:S03]  /*3f840*/  LDL.LU R17, [R1+0x2cc] ;  /* 0x0002cc0001117983 */ /* 0x000ee60000300800 */
[----:B0-----:R-:W4:Y:S01]  /*3f850*/  LDL.LU R16, [R1+0x2a0] ;  /* 0x0002a00001107983 */ /* 0x001f220000300800 */
[----:B------:R-:W4:Y:S03]  /*3f860*/  LDL.LU R15, [R1+0x29c] ;  /* 0x00029c00010f7983 */ /* 0x000f260000300800 */
        /* <DEDUP_REMOVED lines=21> */
[----:B------:R-:W2:Y:S02]  /*3f9c0*/  LDL.LU R12, [R1+0x54] ;  /* 0x00005400010c7983 */ /* 0x000ea40000300800 */
[----:B------:R1:W-:Y:S02]  /*3f9d0*/  STS.U16 [R2+0xee00], R24 ;  /* 0x00ee001802007388 */ /* 0x0003e40000000400 */
[----:B---3--:R3:W-:Y:S01]  /*3f9e0*/  STS.U16 [R2+0xef00], R14 ;  /* 0x00ef000e02007388 */ /* 0x0087e20000000400 */
[----:B----4-:R4:W-:Y:S01]  /*3f9f0*/  STS.U16 [R2+0xfe00], R23 ;  /* 0x00fe001702007388 */ /* 0x0109e20000000400 */
[----:B------:R4:W-:Y:S03]  /*3fa00*/  STS.U16 [R2+0xff00], R17 ;  /* 0x00ff001102007388 */ /* 0x0009e60000000400 */
[----:B0-----:R-:W2:Y:S01]  /*3fa10*/  LDL.LU R13, [R1+0x50] ;  /* 0x00005000010d7983 */ /* 0x001ea20000300800 */
[----:B-1----:R-:W2:Y:S02]  /*3fa20*/  LDL.LU R24, [R1+0x8] ;  /* 0x0000080001187983 */ /* 0x002ea40000300800 */
[----:B---3--:R-:W3:Y:S01]  /*3fa30*/  LDL.LU R14, [R1+0x4] ;  /* 0x00000400010e7983 */ /* 0x008ee20000300800 */
[----:B------:R0:W-:Y:S04]  /*3fa40*/  STS.U16 [R2+0x10e00], R16 ;  /* 0x010e001002007388 */ /* 0x0001e80000000400 */
[----:B----4-:R-:W4:Y:S01]  /*3fa50*/  LDL.LU R23, [R1+0x2eb0] ;  /* 0x002eb00001177983 */ /* 0x010f220000300800 */
[----:B------:R-:W3:Y:S02]  /*3fa60*/  LDL.LU R17, [R1+0x2eac] ;  /* 0x002eac0001117983 */ /* 0x000ee40000300800 */
[----:B------:R1:W-:Y:S01]  /*3fa70*/  STS.U16 [R2+0x10f00], R15 ;  /* 0x010f000f02007388 */ /* 0x0003e20000000400 */
[----:B0-----:R-:W3:Y:S01]  /*3fa80*/  LDL.LU R16, [R1+0x2ea8] ;  /* 0x002ea80001107983 */ /* 0x001ee20000300800 */
[----:B-1----:R-:W3:Y:S03]  /*3fa90*/  LDL.LU R15, [R1+0x698] ;  /* 0x00069800010f7983 */ /* 0x002ee60000300800 */
[----:B--2---:R0:W-:Y:S04]  /*3faa0*/  STS.U16 [R2+0x11e00], R0 ;  /* 0x011e000002007388 */ /* 0x0041e80000000400 */
[----:B0-----:R-:W2:Y:S01]  /*3fab0*/  LDL.LU R0, [R1+0x2ea4] ;  /* 0x002ea40001007983 */ /* 0x001ea20000300800 */
[----:B------:R0:W-:Y:S02]  /*3fac0*/  STS.U16 [R2+0x11f00], R29 ;  /* 0x011f001d02007388 */ /* 0x0001e40000000400 */
[----:B------:R-:W-:Y:S02]  /*3fad0*/  STS.U16 [R2+0x12e00], R27 ;  /* 0x012e001b02007388 */ /* 0x000fe40000000400 */
[----:B------:R-:W-:Y:S01]  /*3fae0*/  STS.U16 [R2+0x12f00], R21 ;  /* 0x012f001502007388 */ /* 0x000fe20000000400 */
[----:B------:R-:W-:Y:S01]  /*3faf0*/  STS.U16 [R2+0x13e00], R19 ;  /* 0x013e001302007388 */ /* 0x000fe20000000400 */
[----:B------:R-:W-:Y:S02]  /*3fb00*/  STS.U16 [R2+0x13f00], R18 ;  /* 0x013f001202007388 */ /* 0x000fe40000000400 */
[----:B------:R-:W-:Y:S02]  /*3fb10*/  STS.U16 [R2+0x14e00], R26 ;  /* 0x014e001a02007388 */ /* 0x000fe40000000400 */
[----:B------:R1:W-:Y:S01]  /*3fb20*/  STS.U16 [R2+0x14f00], R3 ;  /* 0x014f000302007388 */ /* 0x0003e20000000400 */
        /* <DEDUP_REMOVED lines=10> */
[----:B0-----:R-:W4:Y:S04]  /*3fbd0*/  LDL R29, [R1+0x294] ;  /* 0x00029400011d7983 */ /* 0x001f280000100800 */
[----:B-1----:R-:W4:Y:S04]  /*3fbe0*/  LDL R3, [R1+0x288] ;  /* 0x0002880001037983 */ /* 0x002f280000100800 */
[----:B--2---:R0:W-:Y:S04]  /*3fbf0*/  STS.U16 [R2+0x1ae00], R0 ;  /* 0x01ae000002007388 */ /* 0x0041e80000000400 */
[----:B0-----:R-:W2:Y:S01]  /*3fc00*/  LDL.LU R0, [R1+0x2ea0] ;  /* 0x002ea00001007983 */ /* 0x001ea20000300800 */
[----:B------:R-:W-:Y:S02]  /*3fc10*/  STS.U16 [R2+0x1af00], R22 ;  /* 0x01af001602007388 */ /* 0x000fe40000000400 */
[----:B------:R-:W-:Y:S02]  /*3fc20*/  STS.U16 [R2+0x1be00], R12 ;  /* 0x01be000c02007388 */ /* 0x000fe40000000400 */
[----:B------:R-:W-:Y:S01]  /*3fc30*/  STS.U16 [R2+0x1bf00], R13 ;  /* 0x01bf000d02007388 */ /* 0x000fe20000000400 */
[----:B------:R-:W-:Y:S01]  /*3fc40*/  STS.U16 [R2+0x1ce00], R24 ;  /* 0x01ce001802007388 */ /* 0x000fe20000000400 */
[----:B---3--:R-:W-:Y:S02]  /*3fc50*/  STS.U16 [R2+0x1cf00], R14 ;  /* 0x01cf000e02007388 */ /* 0x008fe40000000400 */
[----:B------:R-:W-:Y:S02]  /*3fc60*/  STS.U16 [R2+0x1de00], R16 ;  /* 0x01de001002007388 */ /* 0x000fe40000000400 */
[----:B------:R-:W-:Y:S01]  /*3fc70*/  STS.U16 [R2+0x1df00], R17 ;  /* 0x01df001102007388 */ /* 0x000fe20000000400 */
[----:B----4-:R-:W-:Y:S01]  /*3fc80*/  STS.U16 [R2+0x1ee00], R23 ;  /* 0x01ee001702007388 */ /* 0x010fe20000000400 */
[----:B------:R-:W-:Y:S02]  /*3fc90*/  STS.U16 [R2+0x1ef00], R25 ;  /* 0x01ef001902007388 */ /* 0x000fe40000000400 */
[----:B------:R-:W-:Y:S01]  /*3fca0*/  STS.U16 [R2+0x1fe00], R15 ;  /* 0x01fe000f02007388 */ /* 0x000fe20000000400 */
[----:B--2---:R-:W-:Y:S01]  /*3fcb0*/  STS.U16 [R2+0x1ff00], R0 ;  /* 0x01ff000002007388 */ /* 0x004fe20000000400 */
[----:B------:R-:W-:Y:S06]  /*3fcc0*/  BAR.SYNC.DEFER_BLOCKING 0x0 ;  /* 0x0000000000007b1d */ /* 0x000fec0000010000 */
[----:B------:R-:W0:Y:S04]  /*3fcd0*/  LDSM.16.M88.4 R8, [R3] ;  /* 0x000000000308783b */ /* 0x000e280000000200 */
[----:B------:R-:W-:Y:S04]  /*3fce0*/  LDSM.16.M88.4 R16, [R3+0x8000] ;  /* 0x008000000310783b */ /* 0x000fe80000000200 */
[----:B------:R-:W-:Y:S04]  /*3fcf0*/  LDSM.16.MT88.4 R24, [R29+0x20400] ;  /* 0x020400001d18783b */ /* 0x000fe80000004200 */
[----:B------:R-:W-:Y:S04]  /*3fd00*/  LDSM.16.MT88.4 R12, [R29+0x20000] ;  /* 0x020000001d0c783b */ /* 0x000fe80000004200 */
[----:B0-----:R-:W-:Y:S01]  /*3fd10*/  STL.64 [R1+0x50], R8 ;  /* 0x0000500801007387 */ /* 0x001fe20000100a00 */
[----:B------:R-:W-:-:S02]  /*3fd20*/  IMAD.MOV.U32 R5, RZ, RZ, R8 ;  /* 0x000000ffff057224 */ /* 0x000fc400078e0008 */
[----:B------:R-:W-:Y:S02]  /*3fd30*/  STL.64 [R1+0x58], R10 ;  /* 0x0000580a01007387 */ /* 0x000fe40000100a00 */
[----:B------:R-:W-:Y:S02]  /*3fd40*/  IMAD.MOV.U32 R4, RZ, RZ, R9 ;  /* 0x000000ffff047224 */ /* 0x000fe400078e0009 */
[----:B------:R-:W0:Y:S04]  /*3fd50*/  LDSM.16.M88.4 R8, [R3+0x4000] ;  /* 0x004000000308783b */ /* 0x000e280000000200 */
[----:B0-----:R-:W-:Y:S01]  /*3fd60*/  STL.64 [R1+0x40], R8 ;  /* 0x0000400801007387 */ /* 0x001fe20000100a00 */
[----:B------:R-:W-:Y:S02]  /*3fd70*/  IMAD.MOV.U32 R28, RZ, RZ, R10 ;  /* 0x000000ffff1c7224 */ /* 0x000fe400078e000a */
[----:B------:R-:W-:Y:S02]  /*3fd80*/  STL.64 [R1+0x48], R10 ;  /* 0x0000480a01007387 */ /* 0x000fe40000100a00 */
[----:B------:R-:W-:-:S02]  /*3fd90*/  IMAD.MOV.U32 R2, RZ, RZ, R11 ;  /* 0x000000ffff027224 */ /* 0x000fc400078e000b */
[----:B------:R-:W0:Y:S04]  /*3fda0*/  LDSM.16.M88.4 R8, [R3+0xc000] ;  /* 0x00c000000308783b */ /* 0x000e280000000200 */
[----:B0-----:R-:W-:Y:S01]  /*3fdb0*/  STL.64 [R1+0x20], R8 ;  /* 0x0000200801007387 */ /* 0x001fe20000100a00 */
[----:B------:R-:W-:Y:S02]  /*3fdc0*/  STL.64 [R1+0x30], R16 ;  /* 0x0000301001007387 */ /* 0x000fe40000100a00 */
[----:B------:R-:W-:Y:S02]  /*3fdd0*/  STL.64 [R1+0x38], R18 ;  /* 0x0000381201007387 */ /* 0x000fe40000100a00 */
[----:B------:R-:W0:Y:S01]  /*3fde0*/  LDSM.16.M88.4 R16, [R3+0x10000] ;  /* 0x010000000310783b */ /* 0x000e220000000200 */
[----:B------:R-:W-:-:S03]  /*3fdf0*/  IMAD.MOV.U32 R0, RZ, RZ, R11 ;  /* 0x000000ffff007224 */ /* 0x000fc600078e000b */
[----:B------:R-:W-:Y:S02]  /*3fe00*/  STL.64 [R1+0x28], R10 ;  /* 0x0000280a01007387 */ /* 0x000fe40000100a00 */
[----:B------:R-:W1:Y:S02]  /*3fe10*/  LDSM.16.M88.4 R8, [R3+0x14000] ;  /* 0x014000000308783b */ /* 0x000e640000000200 */
[----:B------:R2:W-:Y:S04]  /*3fe20*/  STL [R1+0x2e18], R0 ;  /* 0x002e180001007387 */ /* 0x0005e80000100800 */
[----:B--2---:R-:W2:Y:S04]  /*3fe30*/  LDL R0, [R1+0x298] ;  /* 0x0002980001007983 */ /* 0x004ea80000100800 */
[----:B0-----:R-:W-:Y:S01]  /*3fe40*/  STL.64 [R1+0x10], R16 ;  /* 0x0000101001007387 */ /* 0x001fe20000100a00 */
[----:B------:R-:W-:Y:S02]  /*3fe50*/  STL.64 [R1+0x18], R18 ;  /* 0x0000181201007387 */ /* 0x000fe40000100a00 */
[----:B------:R-:W3:Y:S02]  /*3fe60*/  LDL.LU.64 R20, [R1+0x410] ;  /* 0x0004100001147983 */ /* 0x000ee40000300a00 */
[----:B------:R-:W4:Y:S01]  /*3fe70*/  LDL.LU.64 R22, [R1+0x418] ;  /* 0x0004180001167983 */ /* 0x000f220000300a00 */
[----:B-1----:R-:W-:Y:S01]  /*3fe80*/  STL.64 [R1], R8 ;  /* 0x0000000801007387 */ /* 0x002fe20000100a00 */
[----:B------:R-:W-:Y:S02]  /*3fe90*/  STL.64 [R1+0x8], R10 ;  /* 0x0000080a01007387 */ /* 0x000fe40000100a00 */
[----:B------:R-:W0:Y:S01]  /*3fea0*/  LDSM.16.M88.4 R8, [R3+0x18000] ;  /* 0x018000000308783b */ /* 0x000e220000000200 */
[----:B--2---:R-:W-:Y:S04]  /*3feb0*/  LDSM.16.MT88.4 R16, [R0+0x20000] ;  /* 0x020000000010783b */ /* 0x004fe80000004200 */
[----:B----4-:R-:W-:Y:S01]  /*3fec0*/  STL.64 [R1+0x2e90], R22 ;  /* 0x002e901601007387 */ /* 0x010fe20000100a00 */
[----:B---3--:R-:W-:Y:S02]  /*3fed0*/  STL.64 [R1+0x2e88], R20 ;  /* 0x002e881401007387 */ /* 0x008fe40000100a00 */
[----:B0-----:R-:W-:Y:S02]  /*3fee0*/  STL [R1+0x2d64], R10 ;  /* 0x002d640a01007387 */ /* 0x001fe40000100800 */
[----:B------:R-:W-:Y:S01]  /*3fef0*/  STL [R1+0x2d60], R11 ;  /* 0x002d600b01007387 */ /* 0x000fe20000100800 */
[----:B------:R0:W-:Y:S04]  /*3ff00*/  STL.64 [R1+0x2e50], R8 ;  /* 0x002e500801007387 */ /* 0x0001e80000100a00 */
[----:B0-----:R-:W2:Y:S01]  /*3ff10*/  LDL.64 R8, [R1+0x30] ;  /* 0x0000300001087983 */ /* 0x001ea20000100a00 */
[----:B------:R-:W-:-:S02]  /*3ff20*/  IMAD.MOV.U32 R20, RZ, RZ, R5 ;  /* 0x000000ffff147224 */ /* 0x000fc400078e0005 */
[----:B------:R-:W-:Y:S02]  /*3ff30*/  IMAD.MOV.U32 R21, RZ, RZ, R4 ;  /* 0x000000ffff157224 */ /* 0x000fe400078e0004 */
[----:B------:R-:W0:Y:S04]  /*3ff40*/  LDSM.16.M88.4 R4, [R3+0x1c000] ;  /* 0x01c000000304783b */ /* 0x000e280000000200 */
[----:B--2---:R1:W-:Y:S04]  /*3ff50*/  STL.64 [R1+0x2e98], R8 ;  /* 0x002e980801007387 */ /* 0x0043e80000100a00 */
[----:B-1----:R-:W2:Y:S01]  /*3ff60*/  LDL.LU.64 R8, [R1+0x430] ;  /* 0x0004300001087983 */ /* 0x002ea20000300a00 */
[----:B------:R-:W2:Y:S02]  /*3ff70*/  LDL.LU.64 R10, [R1+0x438] ;  /* 0x00043800010a7983 */ /* 0x000ea40000300a00 */
[----:B0-----:R-:W-:Y:S02]  /*3ff80*/  STL [R1+0x2e38], R6 ;  /* 0x002e380601007387 */ /* 0x001fe40000100800 */
[----:B------:R-:W-:Y:S01]  /*3ff90*/  STL [R1+0x2e34], R7 ;  /* 0x002e340701007387 */ /* 0x000fe20000100800 */
[----:B------:R0:W-:Y:S04]  /*3ffa0*/  STL.64 [R1+0x2e68], R4 ;  /* 0x002e680401007387 */ /* 0x0001e80000100a00 */
[----:B0-----:R-:W3:Y:S01]  /*3ffb0*/  LDL.LU.64 R4, [R1+0x40] ;  /* 0x0000400001047983 */ /* 0x001ee20000300a00 */
[----:B------:R-:W-:Y:S02]  /*3ffc0*/  STL [R1+0x2ac0], R3 ;  /* 0x002ac00301007387 */ /* 0x000fe40000100800 */
[----:B------:R-:W-:Y:S02]  /*3ffd0*/  STL [R1+0x2e30], R18 ;  /* 0x002e301201007387 */ /* 0x000fe40000100800 */
[----:B------:R-:W-:Y:S01]  /*3ffe0*/  STL [R1+0x2e2c], R19 ;  /* 0x002e2c1301007387 */ /* 0x000fe20000100800 */
[----:B------:R-:W-:Y:S01]  /*3fff0*/  STL.64 [R1+0x2db8], R26 ;  /* 0x002db81a01007387 */ /* 0x000fe20000100a00 */
[----:B------:R0:W-:Y:S03]  /*40000*/  STL.64 [R1+0x2db0], R24 ;  /* 0x002db01801007387 */ /* 0x0001e60000100a00 */
[----:B0-----:R-:W4:Y:S04]  /*40010*/  LDL.LU.64 R24, [R1+0x10] ;  /* 0x0000100001187983 */ /* 0x001f280000300a00 */
[----:B----4-:R0:W-:Y:S04]  /*40020*/  STL.64 [R1+0x2e70], R24 ;  /* 0x002e701801007387 */ /* 0x0101e80000100a00 */
[----:B0-----:R-:W4:Y:S01]  /*40030*/  LDL.LU.64 R24, [R1+0x420] ;  /* 0x0004200001187983 */ /* 0x001f220000300a00 */
[----:B------:R-:W4:Y:S01]  /*40040*/  LDL.LU.64 R26, [R1+0x428] ;  /* 0x00042800011a7983 */ /* 0x000f220000300a00 */
[----:B--2---:R-:W-:Y:S01]  /*40050*/  HMMA.16816.F32.BF16 R20, R12, R20, R8 ;  /* 0x000000140c14723c */ /* 0x004fe20000041808 */
[----:B------:R-:W-:Y:S01]  /*40060*/  STL [R1+0x2d68], R29 ;  /* 0x002d681d01007387 */ /* 0x000fe20000100800 */
[----:B------:R-:W2:Y:S01]  /*40070*/  LDL.LU.64 R8, [R1+0x2e98] ;  /* 0x002e980001087983 */ /* 0x000ea20000300a00 */
[----:B---3--:R-:W-:-:S02]  /*40080*/  IMAD.MOV.U32 R18, RZ, RZ, R4 ;  /* 0x000000ffff127224 */ /* 0x008fc400078e0004 */
[----:B------:R-:W-:Y:S11]  /*40090*/  IMAD.MOV.U32 R3, RZ, RZ, R5 ;  /* 0x000000ffff037224 */ /* 0x000ff600078e0005 */
[----:B------:R-:W-:Y:S07]  /*400a0*/  @!UPT UIADD3 URZ, URZ, URZ, URZ ;  /* 0x0000003f3f3ff290 */ /* 0x000fee000fffe03f */
[----:B------:R-:W-:Y:S01]  /*400b0*/  STL.64 [R1+0x70], R20 ;  /* 0x0000701401007387 */ /* 0x000fe20000100a00 */
[----:B------:R0:W-:Y:S02]  /*400c0*/  STL [R1+0x78], R22 ;  /* 0x0000781601007387 */ /* 0x0001e40000100800 */
[----:B------:R-:W-:Y:S02]  /*400d0*/  IMAD.MOV.U32 R0, RZ, RZ, R23 ;  /* 0x000000ffff007224 */ /* 0x000fe400078e0017 */
[----:B0-----:R-:W2:Y:S01]  /*400e0*/  LDL.LU.64 R22, [R1+0x2e90] ;  /* 0x002e900001167983 */ /* 0x001ea20000300a00 */
[----:B------:R-:W2:Y:S02]  /*400f0*/  LDL.LU.64 R20, [R1+0x2e88] ;  /* 0x002e880001147983 */ /* 0x000ea40000300a00 */
[----:B------:R-:W-:Y:S01]  /*40100*/  STL [R1+0x2e28], R0 ;  /* 0x002e280001007387 */ /* 0x000fe20000100800 */
[C---:B----4-:R-:W-:Y:S11]  /*40110*/  HMMA.16816.F32.BF16 R24, R12.reuse, R4, R24 ;  /* 0x000000040c18723c */ /* 0x050ff60000041818 */
[----:B------:R-:W-:Y:S11]  /*40120*/  @!UPT UIADD3 URZ, URZ, URZ, URZ ;  /* 0x0000003f3f3ff290 */ /* 0x000ff6000fffe03f */
[----:B------:R-:W-:Y:S01]  /*40130*/  @!UPT UIADD3 URZ, URZ, URZ, URZ ;  /* 0x0000003f3f3ff290 */ /* 0x000fe2000fffe03f */
[----:B------:R0:W-:Y:S01]  /*40140*/  STL.64 [R1+0x60], R24 ;  /* 0x0000601801007387 */ /* 0x0001e20000100a00 */
[----:B------:R1:W-:Y:S03]  /*40150*/  STL.64 [R1+0x68], R26 ;  /* 0x0000681a01007387 */ /* 0x0003e60000100a00 */
[----:B0-----:R-:W3:Y:S01]  /*40160*/  LDL.LU.64 R24, [R1+0x400] ;  /* 0x0004000001187983 */ /* 0x001ee20000300a00 */
[----:B-1----:R-:W3:Y:S02]  /*40170*/  LDL.LU.64 R26, [R1+0x408] ;  /* 0x00040800011a7983 */ /* 0x002ee40000300a00 */
[----:B------:R-:W4:Y:S02]  /*40180*/  LDL.LU.64 R4, [R1+0x3f0] ;  /* 0x0003f00001047983 */ /* 0x000f240000300a00 */
[----:B------:R-:W3:Y:S01]  /*40190*/  LDL.LU.64 R6, [R1+0x3f8] ;  /* 0x0003f80001067983 */ /* 0x000ee20000300a00 */
[C---:B--2---:R-:W-:Y:S01]  /*401a0*/  HMMA.16816.F32.BF16 R20, R12.reuse, R8, R20 ;  /* 0x000000080c14723c */ /* 0x044fe20000041814 */
[----:B------:R-:W-:Y:S01]  /*401b0*/  IMAD.MOV.U32 R0, RZ, RZ, R9 ;  /* 0x000000ffff007224 */ /* 0x000fe200078e0009 */
[----:B---3--:R-:W-:Y:S01]  /*401c0*/  STL.64 [R1+0x2e80], R6 ;  /* 0x002e800601007387 */ /* 0x008fe20000100a00 */
[----:B----4-:R0:W-:Y:S03]  /*401d0*/  STL.64 [R1+0x2e78], R4 ;  /* 0x002e780401007387 */ /* 0x0101e60000100a00 */
[----:B0-----:R-:W2:Y:S01]  /*401e0*/  LDL.LU.64 R4, [R1+0x20] ;  /* 0x0000200001047983 */ /* 0x001ea20000300a00 */
[----:B------:R-:W3:Y:S02]  /*401f0*/  LDL.LU.64 R8, [R1+0x3e0] ;  /* 0x0003e00001087983 */ /* 0x000ee40000300a00 */
[----:B------:R-:W3:Y:S11]  /*40200*/  LDL.LU.64 R10, [R1+0x3e8] ;  /* 0x0003e800010a7983 */ /* 0x000ef60000300a00 */
[----:B------:R-:W-:Y:S03]  /*40210*/  @!UPT UIADD3 URZ, URZ, URZ, URZ ;  /* 0x0000003f3f3ff290 */ /* 0x000fe6000fffe03f */
[----:B------:R0:W-:Y:S01]  /*40220*/  STL.64 [R1+0x2d88], R22 ;  /* 0x002d881601007387 */ /* 0x0001e20000100a00 */
[----:B------:R1:W-:Y:S01]  /*40230*/  STL.64 [R1+0x2d80], R20 ;  /* 0x002d801401007387 */ /* 0x0003e20000100a00 */
[----:B0-----:R-:W-:Y:S02]  /*40240*/  IMAD.MOV.U32 R22, RZ, RZ, R28 ;  /* 0x000000ffff167224 */ /* 0x001fe400078e001c */
[----:B------:R-:W-:Y:S02]  /*40250*/  IMAD.MOV.U32 R23, RZ, RZ, R2 ;  /* 0x000000ffff177224 */ /* 0x000fe400078e0002 */
[----:B-1----:R-:W-:Y:S02]  /*40260*/  IMAD.MOV.U32 R20, RZ, RZ, R18 ;  /* 0x000000ffff147224 */ /* 0x002fe400078e0012 */
[----:B------:R-:W-:Y:S01]  /*40270*/  IMAD.MOV.U32 R21, RZ, RZ, R3 ;  /* 0x000000ffff157224 */ /* 0x000fe200078e0003 */
[----:B------:R-:W-:Y:S04]  /*40280*/  STL.64 [R1+0x2e48], R22 ;  /* 0x002e481601007387 */ /* 0x000fe80000100a00 */
[----:B------:R0:W-:Y:S02]  /*40290*/  STL.64 [R1+0x2e40], R20 ;  /* 0x002e401401007387 */ /* 0x0001e40000100a00 */
[----:B0-----:R-:W4:Y:S01]  /*402a0*/  LDL.LU.64 R20, [R1+0x3d0] ;  /* 0x0003d00001147983 */ /* 0x001f220000300a00 */
[----:B------:R-:W3:Y:S01]  /*402b0*/  LDL.LU.64 R22, [R1+0x3d8] ;  /* 0x0003d80001167983 */ /* 0x000ee20000300a00 */
[----:B--2---:R-:W-:Y:S01]  /*402c0*/  HMMA.16816.F32.BF16 R24, R12, R4, R24 ;  /* 0x000000040c18723c */ /* 0x004fe20000041818 */
[----:B------:R-:W-:-:S02]  /*402d0*/  IMAD.MOV.U32 R18, RZ, RZ, R4 ;  /* 0x000000ffff127224 */ /* 0x000fc400078e0004 */
[----:B------:R-:W-:Y:S11]  /*402e0*/  IMAD.MOV.U32 R19, RZ, RZ, R5 ;  /* 0x000000ffff137224 */ /* 0x000ff600078e0005 */
[----:B------:R-:W-:Y:S10]  /*402f0*/  @!UPT UIADD3 URZ, URZ, URZ, URZ ;  /* 0x0000003f3f3ff290 */ /* 0x000ff4000fffe03f */
[----:B------:R-:W-:Y:S01]  /*40300*/  IMAD.MOV.U32 R2, RZ, RZ, R25 ;  /* 0x000000ffff027224 */ /* 0x000fe200078e0019 */
[----:B---3--:R-:W-:Y:S01]  /*40310*/  STL.64 [R1+0x2e60], R22 ;  /* 0x002e601601007387 */ /* 0x008fe20000100a00 */
[----:B----4-:R0:W-:Y:S03]  /*40320*/  STL.64 [R1+0x2e58], R20 ;  /* 0x002e581401007387 */ /* 0x0101e60000100a00 */
[----:B0-----:R-:W2:Y:S01]  /*40330*/  LDL.LU.64 R20, [R1] ;  /* 0x0000000001147983 */ /* 0x001ea20000300a00 */
[----:B------:R-:W3:Y:S02]  /*40340*/  LDL.LU.64 R6, [R1+0x2e80] ;  /* 0x002e800001067983 */ /* 0x000ee40000300a00 */
[----:B------:R-:W3:Y:S02]  /*40350*/  LDL.LU.64 R4, [R1+0x2e78] ;  /* 0x002e780001047983 */ /* 0x000ee40000300a00 */
[----:B------:R0:W-:Y:S01]  /*40360*/  STL [R1+0x80], R24 ;  /* 0x0000801801007387 */ /* 0x0001e20000100800 */
[----:B------:R-:W-:Y:S04]  /*40370*/  STL.64 [R1+0x88], R26 ;  /* 0x0000881a01007387 */ /* 0x000fe80000100a00 */
[----:B0-----:R-:W3:Y:S01]  /*40380*/  LDL.LU.64 R24, [R1+0x2e70] ;  /* 0x002e700001187983 */ /* 0x001ee20000300a00 */
[C---:B--2---:R-:W-:Y:S08]  /*40390*/  HMMA.16816.F32.BF16 R8, R12.reuse, R20, R8 ;  /* 0x000000140c08723c */ /* 0x044ff00000041808 */
[C---:B---3--:R-:W-:Y:S11]  /*403a0*/  HMMA.16816.F32.BF16 R4, R12.reuse, R24, R4 ;  /* 0x000000180c04723c */ /* 0x048ff60000041804 */
[----:B------:R-:W-:Y:S11]  /*403b0*/  @!UPT UIADD3 URZ, URZ, URZ, URZ ;  /* 0x0000003f3f3ff290 */ /* 0x000ff6000fffe03f */
[----:B------:R-:W-:Y:S01]  /*403c0*/  @!UPT UIADD3 URZ, URZ, URZ, URZ ;  /* 0x0000003f3f3ff290 */ /* 0x000fe2000fffe03f */
[----:B------:R0:W-:Y:S01]  /*403d0*/  STL.64 [R1+0xc0], R4 ;  /* 0x0000c00401007387 */ /* 0x0001e20000100a00 */
[----:B------:R1:W-:Y:S03]  /*403e0*/  STL.64 [R1+0xc8], R6 ;  /* 0x0000c80601007387 */ /* 0x0003e60000100a00 */
[----:B0-----:R-:W2:Y:S01]  /*403f0*/  LDL.LU.64 R4, [R1+0x2e68] ;  /* 0x002e680001047983 */ /* 0x001ea20000300a00 */
[----:B-1----:R-:W-:Y:S02]  /*40400*/  IMAD.MOV.U32 R6, RZ, RZ, R24 ;  /* 0x000000ffff067224 */ /* 0x002fe400078e0018 */
[----:B------:R-:W-:Y:S02]  /*40410*/  IMAD.MOV.U32 R7, RZ, RZ, R25 ;  /* 0x000000ffff077224 */ /* 0x000fe400078e0019 */
[----:B------:R-:W-:Y:S02]  /*40420*/  IMAD.MOV.U32 R25, RZ, RZ, R20 ;  /* 0x000000ffff197224 */ /* 0x000fe400078e0014 */
[----:B------:R-:W-:Y:S01]  /*40430*/  IMAD.MOV.U32 R24, RZ, RZ, R21 ;  /* 0x000000ffff187224 */ /* 0x000fe200078e0015 */
[----:B------:R-:W3:Y:S01]  /*40440*/  LDL.LU.64 R22, [R1+0x2e60] ;  /* 0x002e600001167983 */ /* 0x000ee20000300a00 */
[----:B------:R-:W3:Y:S02]  /*40450*/  LDL.LU.64 R20, [R1+0x2e58] ;  /* 0x002e580001147983 */ /* 0x000ee40000300a00 */
[----:B------:R0:W-:Y:S02]  /*40460*/  STL.64 [R1+0xb0], R8 ;  /* 0x0000b00801007387 */ /* 0x0001e40000100a00 */
[----:B------:R1:W-:Y:S01]  /*40470*/  STL [R1+0xb8], R10 ;  /* 0x0000b80a01007387 */ /* 0x0003e20000100800 */
[----:B0-----:R-:W3:Y:S01]  /*40480*/  LDL.LU.64 R8, [R1+0x2e50] ;  /* 0x002e500001087983 */ /* 0x001ee20000300a00 */
[----:B------:R-:W-:Y:S01]  /*40490*/  IMAD.MOV.U32 R29, RZ, RZ, R11 ;  /* 0x000000ffff1d7224 */ /* 0x000fe200078e000b */
[C---:B---3--:R-:W-:Y:S11]  /*404a0*/  HMMA.16816.F32.BF16 R20, R12.reuse, R8, R20 ;  /* 0x000000080c14723c */ /* 0x048ff60000041814 */
[----:B------:R-:W-:Y:S11]  /*404b0*/  @!UPT UIADD3 URZ, URZ, URZ, URZ ;  /* 0x0000003f3f3ff290 */ /* 0x000ff6000fffe03f */
[----:B------:R-:W-:Y:S02]  /*404c0*/  @!UPT UIADD3 URZ, URZ, URZ, URZ ;  /* 0x0000003f3f3ff290 */ /* 0x000fe4000fffe03f */
[----:B-1----:R-:W-:Y:S02]  /*404d0*/  IMAD.MOV.U32 R10, RZ, RZ, R21 ;  /* 0x000000ffff0a7224 */ /* 0x002fe400078e0015 */
[----:B------:R-:W-:Y:S01]  /*404e0*/  IMAD.MOV.U32 R11, RZ, RZ, R22 ;  /* 0x000000ffff0b7224 */ /* 0x000fe200078e0016 */
[----:B------:R0:W-:Y:S01]  /*404f0*/  STL [R1+0xa0], R20 ;  /* 0x0000a01401007387 */ /* 0x0001e20000100800 */
[----:B------:R-:W-:Y:S02]  /*40500*/  IMAD.MOV.U32 R28, RZ, RZ, R23 ;  /* 0x000000ffff1c7224 */ /* 0x000fe400078e0017 */
[----:B------:R-:W3:Y:S01]  /*40510*/  LDL.LU.64 R22, [R1+0x2e48] ;  /* 0x002e480001167983 */ /* 0x000ee20000300a00 */
[----:B0-----:R-:W4:Y:S01]  /*40520*/  LDL.LU.64 R20, [R1+0x2e40] ;  /* 0x002e400001147983 */ /* 0x001f220000300a00 */
[----:B------:R-:W-:Y:S02]  /*40530*/  STL.64 [R1+0x2dd8], R10 ;  /* 0x002dd80a01007387 */ /* 0x000fe40000100a00 */
[----:B------:R0:W-:Y:S02]  /*40540*/  STL.64 [R1+0x2dd0], R8 ;  /* 0x002dd00801007387 */ /* 0x0001e40000100a00 */
[----:B0-----:R-:W2:Y:S01]  /*40550*/  LDL.LU.64 R8, [R1+0x3c0] ;  /* 0x0003c00001087983 */ /* 0x001ea20000300a00 */
[----:B------:R-:W2:Y:S02]  /*40560*/  LDL.LU.64 R10, [R1+0x3c8] ;  /* 0x0003c800010a7983 */ /* 0x000ea40000300a00 */
[----:B--2---:R-:W-:Y:S11]  /*40570*/  HMMA.16816.F32.BF16 R8, R12, R4, R8 ;  /* 0x000000040c08723c */ /* 0x004ff60000041808 */
[----:B------:R-:W-:Y:S11]  /*40580*/  @!UPT UIADD3 URZ, URZ, URZ, URZ ;  /* 0x0000003f3f3ff290 */ /* 0x000ff6000fffe03f */
[----:B------:R-:W-:Y:S02]  /*40590*/  @!UPT UIADD3 URZ, URZ, URZ, URZ ;  /* 0x0000003f3f3ff290 */ /* 0x000fe4000fffe03f */
[----:B------:R-:W-:Y:S02]  /*405a0*/  IMAD.MOV.U32 R14, RZ, RZ, R8 ;  /* 0x000000ffff0e7224 */ /* 0x000fe400078e0008 */
[----:B------:R-:W-:Y:S02]  /*405b0*/  IMAD.MOV.U32 R13, RZ, RZ, R9 ;  /* 0x000000ffff0d7224 */ /* 0x000fe400078e0009 */
[----:B------:R-:W-:Y:S02]  /*405c0*/  IMAD.MOV.U32 R8, RZ, RZ, R25 ;  /* 0x000000ffff087224 */ /* 0x000fe400078e0019 */
[----:B------:R-:W-:Y:S02]  /*405d0*/  IMAD.MOV.U32 R9, RZ, RZ, R24 ;  /* 0x000000ffff097224 */ /* 0x000fe400078e0018 */
[----:B------:R-:W4:Y:S01]  /*405e0*/  LDL.LU.64 R24, [R1+0x3a0] ;  /* 0x0003a00001187983 */ /* 0x000f220000300a00 */
[----:B------:R-:W4:Y:S02]  /*405f0*/  LDL.LU.64 R26, [R1+0x3a8] ;  /* 0x0003a800011a7983 */ /* 0x000f240000300a00 */
[----:B------:R0:W-:Y:S02]  /*40600*/  STL.64 [R1+0x2de8], R8 ;  /* 0x002de80801007387 */ /* 0x0001e40000100a00 */
[----:B0-----:R-:W-:-:S02]  /*40610*/  IMAD.MOV.U32 R8, RZ, RZ, R6 ;  /* 0x000000ffff087224 */ /* 0x001fc400078e0006 */
[----:B------:R-:W-:Y:S01]  /*40620*/  IMAD.MOV.U32 R9, RZ, RZ, R7 ;  /* 0x000000ffff097224 */ /* 0x000fe200078e0007 */
[----:B------:R-:W2:Y:S01]  /*40630*/  LDL.LU R6, [R1+0x2e38] ;  /* 0x002e380001067983 */ /* 0x000ea20000300800 */
[----:B------:R-:W2:Y:S03]  /*40640*/  LDL.LU R7, [R1+0x2e34] ;  /* 0x002e340001077983 */ /* 0x000ea60000300800 */
[----:B------:R0:W-:Y:S02]  /*40650*/  STL.64 [R1+0x2e00], R8 ;  /* 0x002e000801007387 */ /* 0x0001e40000100a00 */
[----:B0-----:R-:W-:Y:S02]  /*40660*/  IMAD.MOV.U32 R8, RZ, RZ, R18 ;  /* 0x000000ffff087224 */ /* 0x001fe400078e0012 */
[----:B------:R-:W-:Y:S01]  /*40670*/  IMAD.MOV.U32 R9, RZ, RZ, R19 ;  /* 0x000000ffff097224 */ /* 0x000fe200078e0013 */
[----:B------:R-:W3:Y:S01]  /*40680*/  LDL.LU R18, [R1+0x2e30] ;  /* 0x002e300001127983 */ /* 0x000ee20000300800 */
[----:B------:R-:W3:Y:S03]  /*40690*/  LDL.LU R19, [R1+0x2e2c] ;  /* 0x002e2c0001137983 */ /* 0x000ee60000300800 */
[----:B------:R0:W-:Y:S04]  /*406a0*/  STL.64 [R1+0x2e20], R8 ;  /* 0x002e200801007387 */ /* 0x0001e80000100a00 */
[----:B0-----:R-:W3:Y:S01]  /*406b0*/  LDL.LU R8, [R1+0x50] ;  /* 0x0000500001087983 */ /* 0x001ee20000300800 */
[----:B------:R-:W3:Y:S03]  /*406c0*/  LDL.LU R9, [R1+0x54] ;  /* 0x0000540001097983 */ /* 0x000ee60000300800 */
[----:B--2---:R-:W-:Y:S01]  /*406d0*/  STL.64 [R1+0x2dc8], R6 ;  /* 0x002dc80601007387 */ /* 0x004fe20000100a00 */
[----:B------:R0:W-:Y:S03]  /*406e0*/  STL.64 [R1+0x2dc0], R4 ;  /* 0x002dc00401007387 */ /* 0x0001e60000100a00 */
[----:B0-----:R-:W3:Y:S01]  /*406f0*/  LDL.LU.64 R4, [R1+0x3b0] ;  /* 0x0003b00001047983 */ /* 0x001ee20000300a00 */
[----:B------:R-:W3:Y:S02]  /*40700*/  LDL.LU.64 R6, [R1+0x3b8] ;  /* 0x0003b80001067983 */ /* 0x000ee40000300a00 */
[----:B------:R-:W2:Y:S02]  /*40710*/  LDL R15, [R1+0x298] ;  /* 0x00029800010f7983 */ /* 0x000ea40000100800 */
[----:B------:R-:W-:-:S02]  /*40720*/  IMAD.MOV.U32 R12, RZ, RZ, R10 ;  /* 0x000000ffff0c7224 */ /* 0x000fc400078e000a */
[----:B------:R-:W-:Y:S02]  /*40730*/  IMAD.MOV.U32 R3, RZ, RZ, R11 ;  /* 0x000000ffff037224 */ /* 0x000fe400078e000b */
[C---:B---3--:R-:W-:Y:S08]  /*40740*/  HMMA.16816.F32.BF16 R8, R16.reuse, R8, R4 ;  /* 0x000000081008723c */ /* 0x048ff00000041804 */
[----:B----4-:R-:W-:Y:S01]  /*40750*/  HMMA.16816.F32.BF16 R4, R16, R20, R24 ;  /* 0x000000141004723c */ /* 0x010fe20000041818 */
[----:B--2---:R-:W-:Y:S01]  /*40760*/  STL.64 [R1+0x2d78], R14 ;  /* 0x002d780e01007387 */ /* 0x004fe20000100a00 */
[----:B------:R0:W-:Y:S03]  /*40770*/  STL.64 [R1+0x2d70], R12 ;  /* 0x002d700c01007387 */ /* 0x0001e60000100a00 */
[----:B0-----:R-:W2:Y:S01]  /*40780*/  LDL.LU R12, [R1+0x30] ;  /* 0x00003000010c7983 */ /* 0x001ea20000300800 */
[----:B------:R-:W-:-:S02]  /*40790*/  IMAD.MOV.U32 R13, RZ, RZ, R0 ;  /* 0x000000ffff0d7224 */ /* 0x000fc400078e0000 */
[----:B------:R-:W3:Y:S02]  /*407a0*/  LDL.LU R0, [R1+0x2e28] ;  /* 0x002e280001007983 */ /* 0x000ee40000300800 */
[----:B------:R-:W4:Y:S01]  /*407b0*/  LDL R14, [R1+0x38] ;  /* 0x00003800010e7983 */ /* 0x000f220000100800 */
[----:B------:R-:W4:Y:S04]  /*407c0*/  LDL R15, [R1+0x3c] ;  /* 0x00003c00010f7983 */ /* 0x000f280000100800 */
[----:B------:R0:W-:Y:S01]  /*407d0*/  STL.64 [R1+0xe0], R8 ;  /* 0x0000e00801007387 */ /* 0x0001e20000100a00 */
[----:B------:R1:W-:Y:S03]  /*407e0*/  STL.64 [R1+0xe8], R10 ;  /* 0x0000e80a01007387 */ /* 0x0003e60000100a00 */
[----:B0-----:R-:W2:Y:S01]  /*407f0*/  LDL.LU.64 R8, [R1+0x390] ;  /* 0x0003900001087983 */ /* 0x001ea20000300a00 */
[----:B-1----:R-:W2:Y:S03]  /*40800*/  LDL.LU.64 R10, [R1+0x398] ;  /* 0x00039800010a7983 */ /* 0x002ea60000300a00 */
[----:B------:R-:W-:Y:S02]  /*40810*/  STL.64 [R1+0xd0], R4 ;  /* 0x0000d00401007387 */ /* 0x000fe40000100a00 */
[----:B------:R-:W-:Y:S01]  /*40820*/  STL.64 [R1+0xd8], R6 ;  /* 0x0000d80601007387 */ /* 0x000fe20000100a00 */
[----:B------:R0:W-:Y:S04]  /*40830*/  STL.64 [R1+0x2d98], R22 ;  /* 0x002d981601007387 */ /* 0x0001e80000100a00 */
[----:B0-----:R-:W2:Y:S04]  /*40840*/  LDL R22, [R1+0x58] ;  /* 0x0000580001167983 */ /* 0x001ea80000100800 */
[----:B------:R-:W2:Y:S04]  /*40850*/  LDL R23, [R1+0x5c] ;  /* 0x00005c0001177983 */ /* 0x000ea80000100800 */
[----:B--2---:R0:W-:Y:S01]  /*40860*/  STL.64 [R1+0x2de0], R22 ;  /* 0x002de01601007387 */ /* 0x0041e20000100a00 */
[----:B------:R-:W2:Y:S03]  /*40870*/  LDL.LU.64 R20, [R1+0x360] ;  /* 0x0003600001147983 */ /* 0x000ea60000300a00 */
[----:B0-----:R-:W2:Y:S01]  /*40880*/  LDL.LU.64 R22, [R1+0x368] ;  /* 0x0003680001167983 */ /* 0x001ea20000300a00 */
[C---:B------:R-:W-:Y:S03]  /*40890*/  HMMA.16816.F32.BF16 R8, R16.reuse, R12, R8 ;  /* 0x0000000c1008723c */ /* 0x040fe60000041808 */
[----:B--2---:R-:W-:Y:S01]  /*408a0*/  STL.64 [R1+0x2df8], R22 ;  /* 0x002df81601007387 */ /* 0x004fe20000100a00 */
[----:B------:R0:W-:Y:S03]  /*408b0*/  STL.64 [R1+0x2df0], R20 ;  /* 0x002df01401007387 */ /* 0x0001e60000100a00 */
[----:B0-----:R-:W2:Y:S01]  /*408c0*/  LDL.LU.64 R20, [R1+0x370] ;  /* 0x0003700001147983 */ /* 0x001ea20000300a00 */
[----:B------:R-:W2:Y:S03]  /*408d0*/  LDL.LU.64 R22, [R1+0x378] ;  /* 0x0003780001167983 */ /* 0x000ea60000300a00 */
[----:B--2---:R-:W-:Y:S01]  /*408e0*/  STL.64 [R1+0x2e10], R22 ;  /* 0x002e101601007387 */ /* 0x004fe20000100a00 */
[----:B------:R0:W-:Y:S03]  /*408f0*/  STL.64 [R1+0x2e08], R20 ;  /* 0x002e081401007387 */ /* 0x0001e60000100a00 */
[----:B0-----:R-:W2:Y:S01]  /*40900*/  LDL.LU.64 R20, [R1+0x380] ;  /* 0x0003800001147983 */ /* 0x001ea20000300a00 */
[----:B------:R-:W2:Y:S02]  /*40910*/  LDL.LU.64 R22, [R1+0x388] ;  /* 0x0003880001167983 */ /* 0x000ea40000300a00 */
[----:B------:R-:W2:Y:S02]  /*40920*/  LDL.LU.64 R4, [R1+0x140] ;  /* 0x0001400001047983 */ /* 0x000ea40000300a00 */
[----:B------:R-:W2:Y:S01]  /*40930*/  LDL.LU.64 R6, [R1+0x148] ;  /* 0x0001480001067983 */ /* 0x000ea20000300a00 */
[----:B------:R-:W2:Y:S01]  /*40940*/  LDL.LU.64 R24, [R1+0x120] ;  /* 0x0001200001187983 */ /* 0x000ea20000300a00 */
[----:B------:R-:W2:Y:S02]  /*40950*/  LDL.LU.64 R26, [R1+0x128] ;  /* 0x00012800011a7983 */ /* 0x000ea40000300a00 */
[----:B------:R0:W-:Y:S02]  /*40960*/  STL.64 [R1+0xf0], R8 ;  /* 0x0000f00801007387 */ /* 0x0001e40000100a00 */
[----:B------:R-:W-:Y:S01]  /*40970*/  STL.64 [R1+0xf8], R10 ;  /* 0x0000f80a01007387 */ /* 0x000fe20000100a00 */
[----:B0-----:R-:W2:Y:S01]  /*40980*/  LDL.LU.64 R8, [R1+0x2e20] ;  /* 0x002e200001087983 */ /* 0x001ea20000300a00 */
[----:B----4-:R0:W-:Y:S02]  /*40990*/  STL.64 [R1+0x2d90], R14 ;  /* 0x002d900e01007387 */ /* 0x0101e40000100a00 */
[----:B------:R-:W4:Y:S02]  /*409a0*/  LDL.LU R12, [R1+0x60] ;  /* 0x00006000010c7983 */ /* 0x000f240000300800 */
[----:B------:R-:W4:Y:S01]  /*409b0*/  LDL.LU R13, [R1+0x64] ;  /* 0x00006400010d7983 */ /* 0x000f220000300800 */
[----:B0-----:R-:W3:Y:S01]  /*409c0*/  LDL.LU R14, [R1+0x68] ;  /* 0x00006800010e7983 */ /* 0x001ee20000300800 */
[----:B------:R-:W3:Y:S01]  /*409d0*/  LDL.LU R15, [R1+0x6c] ;  /* 0x00006c00010f7983 */ /* 0x000ee20000300800 */
[----:B--2---:R-:W-:Y:S02]  /*409e0*/  HMMA.16816.F32.BF16 R8, R16, R8, R20 ;  /* 0x000000081008723c */ /* 0x004fe40000041814 */
[----:B---3--:R-:W-:Y:S01]  /*409f0*/  STL.64 [R1+0x2da8], R14 ;  /* 0x002da80e01007387 */ /* 0x008fe20000100a00 */
[----:B----4-:R0:W-:Y:S03]  /*40a00*/  STL.64 [R1+0x2da0], R12 ;  /* 0x002da00c01007387 */ /* 0x0101e60000100a00 */
[----:B0-----:R-:W2:Y:S01]  /*40a10*/  LDL.LU R12, [R1+0x70] ;  /* 0x00007000010c7983 */ /* 0x001ea20000300800 */
[----:B------:R-:W2:Y:S02]  /*40a20*/  LDL.LU R13, [R1+0x74] ;  /* 0x00007400010d7983 */ /* 0x000ea40000300800 */
[----:B------:R-:W2:Y:S02]  /*40a30*/  LDL.LU R14, [R1+0x78] ;  /* 0x00007800010e7983 */ /* 0x000ea40000300800 */
[----:B------:R-:W-:-:S02]  /*40a40*/  IMAD.MOV.U32 R15, RZ, RZ, R0 ;  /* 0x000000ffff0f7224 */ /* 0x000fc400078e0000 */
[----:B------:R-:W3:Y:S01]  /*40a50*/  LDL.LU R0, [R1+0x2e18] ;  /* 0x002e180001007983 */ /* 0x000ee20000300800 */
[----:B------:R-:W4:Y:S02]  /*40a60*/  LDL.LU.64 R22, [R1+0x2e10] ;  /* 0x002e100001167983 */ /* 0x000f240000300a00 */
[----:B------:R-:W4:Y:S07]  /*40a70*/  LDL.LU.64 R20, [R1+0x2e08] ;  /* 0x002e080001147983 */ /* 0x000f2e0000300a00 */
[----:B------:R0:W-:Y:S01]  /*40a80*/  STL.64 [R1+0x100], R8 ;  /* 0x0001000801007387 */ /* 0x0001e20000100a00 */
[----:B------:R4:W-:Y:S04]  /*40a90*/  STL.64 [R1+0x108], R10 ;  /* 0x0001080a01007387 */ /* 0x0009e80000100a00 */
[----:B0-----:R-:W4:Y:S02]  /*40aa0*/  LDL.LU.64 R8, [R1+0x2e00] ;  /* 0x002e000001087983 */ /* 0x001f240000300a00 */
[C---:B----4-:R-:W-:Y:S02]  /*40ab0*/  HMMA.16816.F32.BF16 R8, R16.reuse, R8, R20 ;  /* 0x000000081008723c */ /* 0x050fe40000041814 */
[----:B------:R-:W4:Y:S01]  /*40ac0*/  LDL.LU.64 R22, [R1+0x2df8] ;  /* 0x002df80001167983 */ /* 0x000f220000300a00 */
[----:B------:R-:W4:Y:S11]  /*40ad0*/  LDL.LU.64 R20, [R1+0x2df0] ;  /* 0x002df00001147983 */ /* 0x000f360000300a00 */
[----:B------:R-:W-:Y:S09]  /*40ae0*/  @!UPT UIADD3 URZ, URZ, URZ, URZ ;  /* 0x0000003f3f3ff290 */ /* 0x000ff2000fffe03f */
[----:B------:R0:W-:Y:S01]  /*40af0*/  STL.64 [R1+0x110], R8 ;  /* 0x0001100801007387 */ /* 0x0001e20000100a00 */
[----:B------:R4:W-:Y:S03]  /*40b00*/  STL.64 [R1+0x118], R10 ;  /* 0x0001180a01007387 */ /* 0x0009e60000100a00 */
[----:B0-----:R-:W4:Y:S02]  /*40b10*/  LDL.LU.64 R8, [R1+0x2de8] ;  /* 0x002de80001087983 */ /* 0x001f240000300a00 */
[C---:B----4-:R-:W-:Y:S02]  /*40b20*/  HMMA.16816.F32.BF16 R8, R16.reuse, R8, R20 ;  /* 0x000000081008723c */ /* 0x050fe40000041814 */
[----:B------:R-:W2:Y:S11]  /*40b30*/  LDL.LU.64 R22, [R1+0x2de0] ;  /* 0x002de00001167983 */ /* 0x000eb60000300a00 */
[----:B------:R-:W-:Y:S10]  /*40b40*/  @!UPT UIADD3 URZ, URZ, URZ, URZ ;  /* 0x0000003f3f3ff290 */ /* 0x000ff4000fffe03f */
[----:B------:R-:W-:Y:S01]  /*40b50*/  STL.64 [R1+0x130], R8 ;  /* 0x0001300801007387 */ /* 0x000fe20000100a00 */
[----:B------:R0:W-:Y:S03]  /*40b60*/  STL.64 [R1+0x138], R10 ;  /* 0x0001380a01007387 */ /* 0x0001e60000100a00 */
[----:B0-----:R-:W4:Y:S01]  /*40b70*/  LDL.LU.64 R10, [R1+0x2dd8] ;  /* 0x002dd800010a7983 */ /* 0x001f220000300a00 */
[----:B------:R-:W2:Y:S02]  /*40b80*/  LDL.LU.64 R8, [R1+0x2dd0] ;  /* 0x002dd00001087983 */ /* 0x000ea40000300a00 */
[C---:B--2---:R-:W-:Y:S11]  /*40b90*/  HMMA.16816.F32.BF16 R4, R16.reuse, R8, R4 ;  /* 0x000000081004723c */ /* 0x044ff60000041804 */
[----:B------:R-:W-:Y:S11]  /*40ba0*/  @!UPT UIADD3 URZ, URZ, URZ, URZ ;  /* 0x0000003f3f3ff290 */ /* 0x000ff6000fffe03f */
[----:B------:R-:W-:Y:S01]  /*40bb0*/  @!UPT UIADD3 URZ, URZ, URZ, URZ ;  /* 0x0000003f3f3ff290 */ /* 0x000fe2000fffe03f */
[----:B------:R-:W-:Y:S01]  /*40bc0*/  STL.64 [R1+0x1c0], R4 ;  /* 0x0001c00401007387 */ /* 0x000fe20000100a00 */
[----:B------:R0:W-:Y:S03]  /*40bd0*/  STL.64 [R1+0x1c8], R6 ;  /* 0x0001c80601007387 */ /* 0x0001e60000100a00 */
[----:B0-----:R-:W2:Y:S01]  /*40be0*/  LDL.LU.64 R6, [R1+0x2dc8] ;  /* 0x002dc80001067983 */ /* 0x001ea20000300a00 */
[----:B------:R-:W2:Y:S02]  /*40bf0*/  LDL.LU.64 R4, [R1+0x2dc0] ;  /* 0x002dc00001047983 */ /* 0x000ea40000300a00 */
[----:B--2---:R-:W-:Y:S01]  /*40c00*/  HMMA.16816.F32.BF16 R16, R16, R4, R24 ;  /* 0x000000041010723c */ /* 0x004fe20000041818 */
[----:B------:R-:W2:Y:S01]  /*40c10*/  LDL.LU.64 R26, [R1+0x2db8] ;  /* 0x002db800011a7983 */ /* 0x000ea20000300a00 */
[----:B------:R-:W2:Y:S11]  /*40c20*/  LDL.LU.64 R24, [R1+0x2db0] ;  /* 0x002db00001187983 */ /* 0x000eb60000300a00 */
[----:B------:R-:W-:Y:S10]  /*40c30*/  @!UPT UIADD3 URZ, URZ, URZ, URZ ;  /* 0x0000003f3f3ff290 */ /* 0x000ff4000fffe03f */
[----:B------:R-:W-:Y:S01]  /*40c40*/  STL.64 [R1+0x1b0], R16 ;  /* 0x0001b01001007387 */ /* 0x000fe20000100a00 */
[----:B------:R0:W-:Y:S03]  /*40c50*/  STL.64 [R1+0x1b8], R18 ;  /* 0x0001b81201007387 */ /* 0x0001e60000100a00 */
[----:B0-----:R-:W3:Y:S01]  /*40c60*/  LDL R18, [R1+0x28] ;  /* 0x0000280001127983 */ /* 0x001ee20000100800 */
[C---:B--2---:R-:W-:Y:S03]  /*40c70*/  HMMA.16816.F32.BF16 R20, R24.reuse, R22, R12 ;  /* 0x000000161814723c */ /* 0x044fe6000004180c */
[----:B------:R-:W2:Y:S01]  /*40c80*/  LDL.LU.64 R14, [R1+0x2da8] ;  /* 0x002da800010e7983 */ /* 0x000ea20000300a00 */
[----:B------:R-:W2:Y:S11]  /*40c90*/  LDL.LU.64 R12, [R1+0x2da0] ;  /* 0x002da000010c7983 */ /* 0x000eb60000300a00 */
[----:B------:R-:W-:Y:S08]  /*40ca0*/  @!UPT UIADD3 URZ, URZ, URZ, URZ ;  /* 0x0000003f3f3ff290 */ /* 0x000ff0000fffe03f */
[----:B------:R-:W-:Y:S01]  /*40cb0*/  STL.64 [R1+0x1a0], R20 ;  /* 0x0001a01401007387 */ /* 0x000fe20000100a00 */
[----:B------:R0:W-:Y:S03]  /*40cc0*/  STL.64 [R1+0x1a8], R22 ;  /* 0x0001a81601007387 */ /* 0x0001e60000100a00 */
[----:B0-----:R-:W2:Y:S02]  /*40cd0*/  LDL.LU.64 R22, [R1+0x2d98] ;  /* 0x002d980001167983 */ /* 0x001ea40000300a00 */
[C---:B--2---:R-:W-:Y:S02]  /*40ce0*/  HMMA.16816.F32.BF16 R20, R24.reuse, R22, R12 ;  /* 0x000000161814723c */ /* 0x044fe4000004180c */
[----:B------:R-:W2:Y:S11]  /*40cf0*/  LDL.LU.64 R14, [R1+0x2d90] ;  /* 0x002d9000010e7983 */ /* 0x000eb60000300a00 */
[----:B------:R-:W-:Y:S10]  /*40d00*/  @!UPT UIADD3 URZ, URZ, URZ, URZ ;  /* 0x0000003f3f3ff290 */ /* 0x000ff4000fffe03f */
[----:B------:R-:W-:Y:S01]  /*40d10*/  STL.64 [R1+0x190], R20 ;  /* 0x0001901401007387 */ /* 0x000fe20000100a00 */
[----:B------:R0:W-:Y:S03]  /*40d20*/  STL.64 [R1+0x198], R22 ;  /* 0x0001981601007387 */ /* 0x0001e60000100a00 */
[----:B0-----:R-:W2:Y:S01]  /*40d30*/  LDL.LU.64 R22, [R1+0x2d88] ;  /* 0x002d880001167983 */ /* 0x001ea20000300a00 */
[----:B------:R-:W2:Y:S02]  /*40d40*/  LDL.LU.64 R20, [R1+0x2d80] ;  /* 0x002d800001147983 */ /* 0x000ea40000300a00 */
[----:B--2---:R-:W-:Y:S01]  /*40d50*/  HMMA.16816.F32.BF16 R20, R24, R14, R20 ;  /* 0x0000000e1814723c */ /* 0x004fe20000041814 */
[----:B------:R-:W2:Y:S01]  /*40d60*/  LDL.LU.64 R14, [R1+0x2d78] ;  /* 0x002d7800010e7983 */ /* 0x000ea20000300a00 */
[----:B------:R-:W3:Y:S11]  /*40d70*/  LDL.LU.64 R12, [R1+0x2d70] ;  /* 0x002d7000010c7983 */ /* 0x000ef60000300a00 */
[----:B------:R-:W-:Y:S11]  /*40d80*/  @!UPT UIADD3 URZ, URZ, URZ, URZ ;  /* 0x0000003f3f3ff290 */ /* 0x000ff6000fffe03f */
[----:B------:R-:W-:Y:S02]  /*40d90*/  IMAD.MOV.U32 R4, RZ, RZ, R20 ;  /* 0x000000ffff047224 */ /* 0x000fe400078e0014 */
[----:B------:R-:W-:Y:S01]  /*40da0*/  IMAD.MOV.U32 R5, RZ, RZ, R21 ;  /* 0x000000ffff057224 */ /* 0x000fe200078e0015 */
[----:B------:R-:W-:Y:S01]  /*40db0*/  STL.64 [R1+0x188], R22 ;  /* 0x0001881601007387 */ /* 0x000fe20000100a00 */
[----:B------:R-:W-:Y:S03]  /*40dc0*/  STL.64 [R1+0x2d20], R6 ;  /* 0x002d200601007387 */ /* 0x000fe60000100a00 */
[----:B------:R0:W-:Y:S04]  /*40dd0*/  STL.64 [R1+0x2d18], R4 ;  /* 0x002d180401007387 */ /* 0x0001e80000100a00 */
[----:B0-----:R-:W4:Y:S01]  /*40de0*/  LDL.LU R4, [R1+0x80] ;  /* 0x0000800001047983 */ /* 0x001f220000300800 */
[----:B------:R-:W4:Y:S02]  /*40df0*/  LDL.LU R6, [R1+0x88] ;  /* 0x0000880001067983 */ /* 0x000f240000300800 */
[----:B------:R-:W4:Y:S01]  /*40e00*/  LDL.LU R7, [R1+0x8c] ;  /* 0x00008c0001077983 */ /* 0x000f220000300800 */
[----:B--2---:R-:W-:Y:S01]  /*40e10*/  STL [R1+0x2d28], R15 ;  /* 0x002d280f01007387 */ /* 0x004fe20000100800 */
[----:B------:R-:W-:Y:S02]  /*40e20*/  STL [R1+0x2d38], R14 ;  /* 0x002d380e01007387 */ /* 0x000fe40000100800 */
[----:B---3--:R-:W-:Y:S01]  /*40e30*/  STL.64 [R1+0x2d30], R12 ;  /* 0x002d300c01007387 */ /* 0x008fe20000100a00 */
[----:B------:R0:W1:Y:S02]  /*40e40*/  LDSM.16.MT88.4 R20, [R15+0x20400] ;  /* 0x020400000f14783b */ /* 0x0000640000004200 */
[----:B0-----:R-:W-:-:S02]  /*40e50*/  IMAD.MOV.U32 R15, RZ, RZ, R29 ;  /* 0x000000ffff0f7224 */ /* 0x001fc400078e001d */
[----:B------:R-:W2:Y:S01]  /*40e60*/  LDL.LU R12, [R1+0xb0] ;  /* 0x0000b000010c7983 */ /* 0x000ea20000300800 */
[----:B------:R-:W2:Y:S02]  /*40e70*/  LDL.LU R13, [R1+0xb4] ;  /* 0x0000b400010d7983 */ /* 0x000ea40000300800 */
[----:B------:R-:W3:Y:S02]  /*40e80*/  LDL.LU R14, [R1+0xb8] ;  /* 0x0000b800010e7983 */ /* 0x000ee40000300800 */
[----:B------:R-:W2:Y:S02]  /*40e90*/  LDL.LU R29, [R1+0x2d68] ;  /* 0x002d6800011d7983 */ /* 0x000ea40000300800 */
[----:B------:R-:W-:Y:S02]  /*40ea0*/  IMAD.MOV.U32 R19, RZ, RZ, R0 ;  /* 0x000000ffff137224 */ /* 0x000fe400078e0000 */
[----:B------:R-:W-:Y:S01]  /*40eb0*/  IMAD.MOV.U32 R5, RZ, RZ, R2 ;  /* 0x000000ffff057224 */ /* 0x000fe200078e0002 */
[----:B------:R-:W0:Y:S04]  /*40ec0*/  S2R R9, SR_TID.X ;  /* 0x0000000000097919 */ /* 0x000e280000002100 */
[----:B------:R-:W1:Y:S02]  /*40ed0*/  S2R R0, SR_TID.X ;  /* 0x0000000000007919 */ /* 0x000e640000002100 */
[----:B----4-:R-:W-:Y:S01]  /*40ee0*/  HMMA.16816.F32.BF16 R4, R24, R18, R4 ;  /* 0x000000121804723c */ /* 0x010fe20000041804 */
[C---:B0-----:R-:W-:Y:S01]  /*40ef0*/  LOP3.LUT R2, R9.reuse, 0x7, RZ, 0xc0, !PT ;  /* 0x0000000709027812 */ /* 0x041fe200078ec0ff */
[----:B------:R-:W-:Y:S01]  /*40f00*/  IMAD.SHL.U32 R8, R9, 0x2, RZ ;  /* 0x0000000209087824 */ /* 0x000fe200078e00ff */
[C---:B-1----:R-:W-:Y:S01]  /*40f10*/  LOP3.LUT R9, R0.reuse, 0x60, RZ, 0xc0, !PT ;  /* 0x0000006000097812 */ /* 0x042fe200078ec0ff */
[----:B------:R-:W-:-:S02]  /*40f20*/  LOP3.LUT R0, R0, 0x7, RZ, 0xc0, !PT ;  /* 0x0000000700007812 */ /* 0x000fc400078ec0ff */
[----:B------:R-:W-:-:S03]  /*40f30*/  IMAD.SHL.U32 R2, R2, 0x10, RZ ;  /* 0x0000001002027824 */ /* 0x000fc600078e00ff */
[----:B------:R-:W-:Y:S02]  /*40f40*/  IMAD R0, R0, 0x4, R9 ;  /* 0x0000000400007824 */ /* 0x000fe400078e0209 */
[----:B------:R-:W-:-:S05]  /*40f50*/  LOP3.LUT R2, R2, 0x30, R8, 0x78, !PT ;  /* 0x0000003002027812 */ /* 0x000fca00078e7808 */
[----:B------:R-:W-:-:S05]  /*40f60*/  IMAD.U32 R0, R0, 0x80, R2 ;  /* 0x0000008000007824 */ /* 0x000fca00078e0002 */
[----:B------:R-:W-:Y:S01]  /*40f70*/  LOP3.LUT R0, R0, 0x40, RZ, 0x3c, !PT ;  /* 0x0000004000007812 */ /* 0x000fe200078e3cff */
[----:B--2---:R-:W0:Y:S04]  /*40f80*/  LDSM.16.MT88.4 R16, [R29+0x20800] ;  /* 0x020800001d10783b */ /* 0x004e280000004200 */
[----:B---3--:R-:W-:Y:S01]  /*40f90*/  STL.64 [R1+0x2d58], R14 ;  /* 0x002d580e01007387 */ /* 0x008fe20000100a00 */
[----:B------:R1:W-:Y:S03]  /*40fa0*/  STL.64 [R1+0x2d50], R12 ;  /* 0x002d500c01007387 */ /* 0x0003e60000100a00 */
[----:B-1----:R-:W2:Y:S01]  /*40fb0*/  LDL.LU R12, [R1+0xc0] ;  /* 0x0000c000010c7983 */ /* 0x002ea20000300800 */
[----:B------:R-:W2:Y:S02]  /*40fc0*/  LDL.LU R13, [R1+0xc4] ;  /* 0x0000c400010d7983 */ /* 0x000ea40000300800 */
[----:B------:R-:W2:Y:S02]  /*40fd0*/  LDL.LU R14, [R1+0xc8] ;  /* 0x0000c800010e7983 */ /* 0x000ea40000300800 */
[----:B------:R-:W2:Y:S01]  /*40fe0*/  LDL.LU R15, [R1+0xcc] ;  /* 0x0000cc00010f7983 */ /* 0x000ea20000300800 */
[----:B------:R-:W-:Y:S01]  /*40ff0*/  STL [R1+0x2d14], R22 ;  /* 0x002d141601007387 */ /* 0x000fe20000100800 */
[----:B------:R-:W-:Y:S03]  /*41000*/  STL [R1+0x2d10], R23 ;  /* 0x002d101701007387 */ /* 0x000fe60000100800 */
[----:B0-----:R-:W-:Y:S01]  /*41010*/  STL [R1+0x2c7c], R16 ;  /* 0x002c7c1001007387 */ /* 0x001fe20000100800 */
[----:B------:R-:W-:Y:S02]  /*41020*/  STL.64 [R1+0x170], R4 ;  /* 0x0001700401007387 */ /* 0x000fe40000100a00 */
[----:B------:R-:W-:Y:S02]  /*41030*/  STL.64 [R1+0x178], R6 ;  /* 0x0001780601007387 */ /* 0x000fe40000100a00 */
[----:B------:R-:W0:Y:S04]  /*41040*/  LDSM.16.M88.4 R4, [R0] ;  /* 0x000000000004783b */ /* 0x000e280000000200 */
[----:B------:R-:W-:Y:S01]  /*41050*/  STL [R1+0x2c78], R17 ;  /* 0x002c781101007387 */ /* 0x000fe20000100800 */
[----:B------:R-:W-:Y:S02]  /*41060*/  STL [R1+0x2c74], R18 ;  /* 0x002c741201007387 */ /* 0x000fe40000100800 */
[----:B------:R1:W-:Y:S02]  /*41070*/  STL [R1+0x2c70], R19 ;  /* 0x002c701301007387 */ /* 0x0003e40000100800 */
[----:B-1----:R-:W2:Y:S04]  /*41080*/  LDL.LU.64 R18, [R1+0x18] ;  /* 0x0000180001127983 */ /* 0x002ea80000300a00 */
[----:B0-----:R-:W-:Y:S01]  /*41090*/  STL.64 [R1+0x1d0], R4 ;  /* 0x0001d00401007387 */ /* 0x001fe20000100a00 */
[----:B------:R-:W-:Y:S02]  /*410a0*/  STL.64 [R1+0x1d8], R6 ;  /* 0x0001d80601007387 */ /* 0x000fe40000100a00 */
[----:B------:R-:W0:Y:S02]  /*410b0*/  LDSM.16.M88.4 R4, [R0+0x4000] ;  /* 0x004000000004783b */ /* 0x000e240000000200 */
[----:B0-----:R-:W-:Y:S02]  /*410c0*/  STL.64 [R1+0x1e0], R4 ;  /* 0x0001e00401007387 */ /* 0x001fe40000100a00 */
[----:B------:R-:W-:Y:S02]  /*410d0*/  STL.64 [R1+0x1e8], R6 ;  /* 0x0001e80601007387 */ /* 0x000fe40000100a00 */
[----:B------:R-:W0:Y:S02]  /*410e0*/  LDSM.16.M88.4 R4, [R0+0x8000] ;  /* 0x008000000004783b */ /* 0x000e240000000200 */
[----:B0-----:R0:W-:Y:S02]  /*410f0*/  STL.64 [R1+0x210], R4 ;  /* 0x0002100401007387 */ /* 0x0011e40000100a00 */
[----:B------:R1:W-:Y:S02]  /*41100*/  STL.64 [R1+0x218], R6 ;  /* 0x0002180601007387 */ /* 0x0003e40000100a00 */
[----:B0-----:R-:W3:Y:S01]  /*41110*/  LDL.LU R4, [R1+0xa0] ;  /* 0x0000a00001047983 */ /* 0x001ee20000300800 */
[----:B-1----:R-:W-:-:S02]  /*41120*/  IMAD.MOV.U32 R6, RZ, RZ, R11 ;  /* 0x000000ffff067224 */ /* 0x002fc400078e000b */
[----:B------:R-:W-:Y:S02]  /*41130*/  IMAD.MOV.U32 R7, RZ, RZ, R28 ;  /* 0x000000ffff077224 */ /* 0x000fe400078e001c */
[----:B------:R-:W-:Y:S02]  /*41140*/  IMAD.MOV.U32 R5, RZ, RZ, R10 ;  /* 0x000000ffff057224 */ /* 0x000fe400078e000a */
[----:B------:R-:W4:Y:S01]  /*41150*/  LDL.LU R10, [R1+0x2d64] ;  /* 0x002d6400010a7983 */ /* 0x000f220000300800 */
[----:B------:R-:W4:Y:S02]  /*41160*/  LDL.LU R11, [R1+0x2d60] ;  /* 0x002d6000010b7983 */ /* 0x000f240000300800 */
[----:B------:R-:W-:Y:S01]  /*41170*/  STL.64 [R1+0x2d48], R6 ;  /* 0x002d480601007387 */ /* 0x000fe20000100a00 */
[----:B--2---:R-:W-:Y:S01]  /*41180*/  HMMA.16816.F32.BF16 R12, R24, R18, R12 ;  /* 0x00000012180c723c */ /* 0x004fe2000004180c */
[----:B------:R-:W-:Y:S02]  /*41190*/  IMAD.MOV.U32 R22, RZ, RZ, R18 ;  /* 0x000000ffff167224 */ /* 0x000fe400078e0012 */
[----:B------:R-:W-:Y:S11]  /*411a0*/  IMAD.MOV.U32 R23, RZ, RZ, R19 ;  /* 0x000000ffff177224 */ /* 0x000ff600078e0013 */
[----:B------:R-:W-:Y:S10]  /*411b0*/  @!UPT UIADD3 URZ, URZ, URZ, URZ ;  /* 0x0000003f3f3ff290 */ /* 0x000ff4000fffe03f */
[----:B------:R-:W-:Y:S02]  /*411c0*/  IMAD.MOV.U32 R16, RZ, RZ, R12 ;  /* 0x000000ffff107224 */ /* 0x000fe400078e000c */
[----:B------:R-:W-:Y:S02]  /*411d0*/  IMAD.MOV.U32 R17, RZ, RZ, R13 ;  /* 0x000000ffff117224 */ /* 0x000fe400078e000d */
[----:B------:R-:W-:Y:S02]  /*411e0*/  IMAD.MOV.U32 R18, RZ, RZ, R14 ;  /* 0x000000ffff127224 */ /* 0x000fe400078e000e */
[----:B------:R-:W-:Y:S02]  /*411f0*/  IMAD.MOV.U32 R19, RZ, RZ, R15 ;  /* 0x000000ffff137224 */ /* 0x000fe400078e000f */
[----:B------:R-:W0:Y:S02]  /*41200*/  LDSM.16.M88.4 R12, [R0+0xc000] ;  /* 0x00c00000000c783b */ /* 0x000e240000000200 */
[----:B0-----:R-:W-:-:S02]  /*41210*/  IMAD.MOV.U32 R8, RZ, RZ, R12 ;  /* 0x000000ffff087224 */ /* 0x001fc400078e000c */
[----:B------:R-:W-:Y:S01]  /*41220*/  IMAD.MOV.U32 R9, RZ, RZ, R13 ;  /* 0x000000ffff097224 */ /* 0x000fe200078e000d */
[----:B---3--:R-:W-:Y:S01]  /*41230*/  STL.64 [R1+0x2d40], R4 ;  /* 0x002d400401007387 */ /* 0x008fe20000100a00 */
[----:B------:R-:W2:Y:S02]  /*41240*/  LDL.LU.64 R6, [R1+0x8] ;  /* 0x0000080001067983 */ /* 0x000ea40000300a00 */
[----:B------:R-:W-:Y:S02]  /*41250*/  STL [R1+0x2c88], R17 ;  /* 0x002c881101007387 */ /* 0x000fe40000100800 */
[----:B------:R-:W-:Y:S01]  /*41260*/  STL [R1+0x2c84], R18 ;  /* 0x002c841201007387 */ /* 0x000fe20000100800 */
[----:B------:R-:W-:Y:S01]  /*41270*/  STL [R1+0x2c80], R19 ;  /* 0x002c801301007387 */ /* 0x000fe20000100800 */
[----:B------:R-:W-:Y:S02]  /*41280*/  STL.64 [R1+0x200], R12 ;  /* 0x0002000c01007387 */ /* 0x000fe40000100a00 */
[----:B------:R0:W-:Y:S02]  /*41290*/  STL.64 [R1+0x208], R14 ;  /* 0x0002080e01007387 */ /* 0x0001e40000100a00 */
[----:B0-----:R-:W2:Y:S01]  /*412a0*/  LDL.LU.64 R14, [R1+0x2d58] ;  /* 0x002d5800010e7983 */ /* 0x001ea20000300a00 */
[----:B------:R-:W2:Y:S02]  /*412b0*/  LDL.LU.64 R12, [R1+0x2d50] ;  /* 0x002d5000010c7983 */ /* 0x000ea40000300a00 */
[----:B--2---:R-:W-:Y:S01]  /*412c0*/  HMMA.16816.F32.BF16 R12, R24, R6, R12 ;  /* 0x00000006180c723c */ /* 0x004fe2000004180c */
[----:B------:R-:W-:-:S02]  /*412d0*/  IMAD.MOV.U32 R28, RZ, RZ, R6 ;  /* 0x000000ffff1c7224 */ /* 0x000fc400078e0006 */
[----:B------:R-:W-:Y:S02]  /*412e0*/  IMAD.MOV.U32 R2, RZ, RZ, R7 ;  /* 0x000000ffff027224 */ /* 0x000fe400078e0007 */
[----:B------:R-:W4:Y:S01]  /*412f0*/  LDL.LU.64 R6, [R1+0x2d48] ;  /* 0x002d480001067983 */ /* 0x000f220000300a00 */
[----:B------:R-:W4:Y:S11]  /*41300*/  LDL.LU.64 R4, [R1+0x2d40] ;  /* 0x002d400001047983 */ /* 0x000f360000300a00 */
[----:B------:R-:W-:Y:S06]  /*41310*/  @!UPT UIADD3 URZ, URZ, URZ, URZ ;  /* 0x0000003f3f3ff290 */ /* 0x000fec000fffe03f */
[----:B------:R-:W-:Y:S01]  /*41320*/  STL [R1+0x15c], R15 ;  /* 0x00015c0f01007387 */ /* 0x000fe20000100800 */
[----:B------:R-:W-:Y:S02]  /*41330*/  IMAD.MOV.U32 R19, RZ, RZ, R14 ;  /* 0x000000ffff137224 */ /* 0x000fe400078e000e */
[----:B------:R-:W-:Y:S02]  /*41340*/  IMAD.MOV.U32 R17, RZ, RZ, R12 ;  /* 0x000000ffff117224 */ /* 0x000fe400078e000c */
[----:B------:R-:W-:Y:S01]  /*41350*/  IMAD.MOV.U32 R18, RZ, RZ, R13 ;  /* 0x000000ffff127224 */ /* 0x000fe200078e000d */
[----:B------:R-:W2:Y:S01]  /*41360*/  LDL.LU R14, [R1+0x2d38] ;  /* 0x002d3800010e7983 */ /* 0x000ea20000300800 */
[----:B------:R-:W3:Y:S03]  /*41370*/  LDL.LU.64 R12, [R1+0x2d30] ;  /* 0x002d3000010c7983 */ /* 0x000ee60000300a00 */
[----:B------:R0:W-:Y:S01]  /*41380*/  STL.64 [R1+0x2c98], R18 ;  /* 0x002c981201007387 */ /* 0x0001e20000100a00 */
[----:B------:R2:W-:Y:S02]  /*41390*/  STL.64 [R1+0x2c90], R16 ;  /* 0x002c901001007387 */ /* 0x0005e40000100a00 */
[----:B0-----:R-:W-:-:S02]  /*413a0*/  IMAD.MOV.U32 R19, RZ, RZ, R3 ;  /* 0x000000ffff137224 */ /* 0x001fc400078e0003 */
[----:B--2---:R-:W-:Y:S02]  /*413b0*/  IMAD.MOV.U32 R16, RZ, RZ, R14 ;  /* 0x000000ffff107224 */ /* 0x004fe400078e000e */
[----:B---3--:R-:W-:Y:S02]  /*413c0*/  IMAD.MOV.U32 R17, RZ, RZ, R13 ;  /* 0x000000ffff117224 */ /* 0x008fe400078e000d */
[----:B------:R-:W-:Y:S02]  /*413d0*/  IMAD.MOV.U32 R18, RZ, RZ, R12 ;  /* 0x000000ffff127224 */ /* 0x000fe400078e000c */
[----:B------:R-:W0:Y:S04]  /*413e0*/  LDSM.16.M88.4 R12, [R0+0x10000] ;  /* 0x01000000000c783b */ /* 0x000e280000000200 */
[----:B0-----:R-:W-:Y:S01]  /*413f0*/  STL.64 [R1+0x1f0], R12 ;  /* 0x0001f00c01007387 */ /* 0x001fe20000100a00 */
[----:B------:R-:W-:Y:S02]  /*41400*/  STL.64 [R1+0x1f8], R14 ;  /* 0x0001f80e01007387 */ /* 0x000fe40000100a00 */
[----:B------:R-:W0:Y:S02]  /*41410*/  LDSM.16.M88.4 R12, [R0+0x14000] ;  /* 0x01400000000c783b */ /* 0x000e240000000200 */
[----:B0-----:R-:W-:Y:S02]  /*41420*/  STL.64 [R1+0x230], R12 ;  /* 0x0002300c01007387 */ /* 0x001fe40000100a00 */
[----:B------:R-:W-:Y:S02]  /*41430*/  STL.64 [R1+0x238], R14 ;  /* 0x0002380e01007387 */ /* 0x000fe40000100a00 */
[----:B------:R-:W0:Y:S02]  /*41440*/  LDSM.16.M88.4 R12, [R0+0x18000] ;  /* 0x01800000000c783b */ /* 0x000e240000000200 */
[----:B0-----:R-:W-:Y:S02]  /*41450*/  STL.64 [R1+0x240], R12 ;  /* 0x0002400c01007387 */ /* 0x001fe40000100a00 */
[----:B------:R-:W-:Y:S02]  /*41460*/  STL.64 [R1+0x248], R14 ;  /* 0x0002480e01007387 */ /* 0x000fe40000100a00 */
[----:B------:R-:W0:Y:S01]  /*41470*/  LDSM.16.M88.4 R12, [R0+0x1c000] ;  /* 0x01c00000000c783b */ /* 0x000e220000000200 */
[C---:B----4-:R-:W-:Y:S01]  /*41480*/  HMMA.16816.F32.BF16 R4, R24.reuse, R10, R4 ;  /* 0x0000000a1804723c */ /* 0x050fe20000041804 */
[----:B0-----:R-:W-:Y:S02]  /*41490*/  STL.64 [R1+0x260], R12 ;  /* 0x0002600c01007387 */ /* 0x001fe40000100a00 */
[----:B------:R0:W-:Y:S02]  /*414a0*/  STL.64 [R1+0x268], R14 ;  /* 0x0002680e01007387 */ /* 0x0001e40000100a00 */
[----:B0-----:R-:W2:Y:S01]  /*414b0*/  LDL.LU R15, [R1+0x2d28] ;  /* 0x002d2800010f7983 */ /* 0x001ea20000300800 */
[----:B------:R-:W-:Y:S11]  /*414c0*/  STL [R1+0x2880], R0 ;  /* 0x0028800001007387 */ /* 0x000ff60000100800 */
[----:B------:R-:W-:Y:S06]  /*414d0*/  @!UPT UIADD3 URZ, URZ, URZ, URZ ;  /* 0x0000003f3f3ff290 */ /* 0x000fec000fffe03f */
[----:B------:R-:W-:Y:S02]  /*414e0*/  STL.64 [R1+0x140], R4 ;  /* 0x0001400401007387 */ /* 0x000fe40000100a00 */
[----:B------:R0:W-:Y:S02]  /*414f0*/  STL [R1+0x148], R6 ;  /* 0x0001480601007387 */ /* 0x0001e40000100800 */
[----:B------:R-:W-:Y:S02]  /*41500*/  IMAD.MOV.U32 R3, RZ, RZ, R7 ;  /* 0x000000ffff037224 */ /* 0x000fe400078e0007 */
[----:B0-----:R-:W3:Y:S01]  /*41510*/  LDL.LU.64 R6, [R1+0x2d20] ;  /* 0x002d200001067983 */ /* 0x001ee20000300a00 */
[----:B------:R-:W4:Y:S02]  /*41520*/  LDL.LU.64 R4, [R1+0x2d18] ;  /* 0x002d180001047983 */ /* 0x000f240000300a00 */
[----:B------:R-:W-:Y:S02]  /*41530*/  STL.64 [R1+0x2ca8], R10 ;  /* 0x002ca80a01007387 */ /* 0x000fe40000100a00 */
[----:B------:R3:W-:Y:S01]  /*41540*/  STL.64 [R1+0x2ca0], R8 ;  /* 0x002ca00801007387 */ /* 0x0007e20000100a00 */
[----:B------:R-:W-:Y:S04]  /*41550*/  STL [R1+0x2c04], R3 ;  /* 0x002c040301007387 */ /* 0x000fe80000100800 */
[----:B--2---:R-:W0:Y:S01]  /*41560*/  LDSM.16.MT88.4 R12, [R15+0x20800] ;  /* 0x020800000f0c783b */ /* 0x004e220000004200 */
[----:B---3--:R-:W-:Y:S03]  /*41570*/  HMMA.16816.F32.BF16 R8, R24, R6, R16 ;  /* 0x000000061808723c */ /* 0x008fe60000041810 */
[----:B------:R-:W1:Y:S04]  /*41580*/  LDSM.16.MT88.4 R24, [R29+0x20c00] ;  /* 0x020c00001d18783b */ /* 0x000e680000004200 */
[----:B0-----:R-:W-:Y:S01]  /*41590*/  STL [R1+0x2bbc], R12 ;  /* 0x002bbc0c01007387 */ /* 0x001fe20000100800 */
[----:B------:R-:W-:Y:S02]  /*415a0*/  STL [R1+0x2bb8], R13 ;  /* 0x002bb80d01007387 */ /* 0x000fe40000100800 */
[----:B------:R-:W-:Y:S02]  /*415b0*/  STL [R1+0x2bb4], R14 ;  /* 0x002bb40e01007387 */ /* 0x000fe40000100800 */
[----:B------:R-:W-:Y:S01]  /*415c0*/  STL [R1+0x2bb0], R15 ;  /* 0x002bb00f01007387 */ /* 0x000fe20000100800 */
[----:B------:R0:W-:Y:S01]  /*415d0*/  STL.64 [R1+0x2cb8], R6 ;  /* 0x002cb80601007387 */ /* 0x0001e20000100a00 */
[----:B----4-:R-:W-:Y:S09]  /*415e0*/  STL.64 [R1+0x2cb0], R4 ;  /* 0x002cb00401007387 */ /* 0x010ff20000100a00 */
[----:B------:R-:W-:Y:S02]  /*415f0*/  STL.64 [R1+0x120], R8 ;  /* 0x0001200801007387 */ /* 0x000fe40000100a00 */
[----:B------:R-:W-:Y:S02]  /*41600*/  STL.64 [R1+0x128], R10 ;  /* 0x0001280a01007387 */ /* 0x000fe40000100a00 */
[----:B0-----:R-:W-:-:S02]  /*41610*/  IMAD.MOV.U32 R6, RZ, RZ, R22 ;  /* 0x000000ffff067224 */ /* 0x001fc400078e0016 */
[----:B------:R-:W-:Y:S01]  /*41620*/  IMAD.MOV.U32 R7, RZ, RZ, R23 ;  /* 0x000000ffff077224 */ /* 0x000fe200078e0017 */
[----:B------:R-:W2:Y:S01]  /*41630*/  LDL.LU R22, [R1+0x2d14] ;  /* 0x002d140001167983 */ /* 0x000ea20000300800 */
[----:B------:R-:W2:Y:S02]  /*41640*/  LDL.LU R23, [R1+0x2d10] ;  /* 0x002d100001177983 */ /* 0x000ea40000300800 */
[----:B------:R-:W3:Y:S02]  /*41650*/  LDL.LU R14, [R1+0x38] ;  /* 0x00003800010e7983 */ /* 0x000ee40000300800 */
[----:B------:R-:W3:Y:S02]  /*41660*/  LDL.LU R15, [R1+0x3c] ;  /* 0x00003c00010f7983 */ /* 0x000ee40000300800 */
[----:B---3--:R-:W-:Y:S01]  /*41670*/  STL.64 [R1+0x2ce0], R14 ;  /* 0x002ce00e01007387 */ /* 0x008fe20000100a00 */
[----:B------:R0:W-:Y:S03]  /*41680*/  STL.64 [R1+0x2cc0], R6 ;  /* 0x002cc00601007387 */ /* 0x0001e60000100a00 */
[----:B0-----:R-:W3:Y:S01]  /*41690*/  LDL.LU R6, [R1+0x28] ;  /* 0x0000280001067983 */ /* 0x001ee20000300800 */
[----:B------:R-:W3:Y:S02]  /*416a0*/  LDL.LU R7, [R1+0x2c] ;  /* 0x00002c0001077983 */ /* 0x000ee40000300800 */
[----:B------:R-:W4:Y:S02]  /*416b0*/  LDL.LU R14, [R1+0x48] ;  /* 0x00004800010e7983 */ /* 0x000f240000300800 */
[----:B------:R-:W4:Y:S02]  /*416c0*/  LDL.LU R15, [R1+0x4c] ;  /* 0x00004c00010f7983 */ /* 0x000f240000300800 */
[----:B----4-:R0:W-:Y:S04]  /*416d0*/  STL.64 [R1+0x2cf8], R14 ;  /* 0x002cf80e01007387 */ /* 0x0101e80000100a00 */
[----:B0-----:R-:W2:Y:S01]  /*416e0*/  LDL.LU R14, [R1+0x58] ;  /* 0x00005800010e7983 */ /* 0x001ea20000300800 */
[----:B------:R-:W2:Y:S02]  /*416f0*/  LDL.LU R15, [R1+0x5c] ;  /* 0x00005c00010f7983 */ /* 0x000ea40000300800 */
[----:B---3--:R0:W-:Y:S02]  /*41700*/  STL.64 [R1+0x2cd8], R6 ;  /* 0x002cd80601007387 */ /* 0x0081e40000100a00 */
[----:B------:R-:W3:Y:S01]  /*41710*/  LDL.LU R4, [R1+0xf0] ;  /* 0x0000f00001047983 */ /* 0x000ee20000300800 */
[----:B------:R-:W3:Y:S04]  /*41720*/  LDL.LU R5, [R1+0xf4] ;  /* 0x0000f40001057983 */ /* 0x000ee80000300800 */
[----:B0-----:R-:W4:Y:S01]  /*41730*/  LDL.LU R6, [R1+0xf8] ;  /* 0x0000f80001067983 */ /* 0x001f220000300800 */
[----:B------:R-:W4:Y:S03]  /*41740*/  LDL.LU R7, [R1+0xfc] ;  /* 0x0000fc0001077983 */ /* 0x000f260000300800 */
[----:B----4-:R-:W-:Y:S01]  /*41750*/  STL.64 [R1+0x2cf0], R6 ;  /* 0x002cf00601007387 */ /* 0x010fe20000100a00 */
[----:B---3--:R0:W-:Y:S03]  /*41760*/  STL.64 [R1+0x2ce8], R4 ;  /* 0x002ce80401007387 */ /* 0x0081e60000100a00 */
[----:B0-----:R-:W3:Y:S01]  /*41770*/  LDL.LU R4, [R1+0xd0] ;  /* 0x0000d00001047983 */ /* 0x001ee20000300800 */
[----:B------:R-:W3:Y:S02]  /*41780*/  LDL.LU R5, [R1+0xd4] ;  /* 0x0000d40001057983 */ /* 0x000ee40000300800 */
[----:B------:R-:W4:Y:S02]  /*41790*/  LDL.LU R6, [R1+0xd8] ;  /* 0x0000d80001067983 */ /* 0x000f240000300800 */
[----:B------:R-:W4:Y:S02]  /*417a0*/  LDL.LU R7, [R1+0xdc] ;  /* 0x0000dc0001077983 */ /* 0x000f240000300800 */
[----:B----4-:R-:W-:Y:S01]  /*417b0*/  STL.64 [R1+0x2d08], R6 ;  /* 0x002d080601007387 */ /* 0x010fe20000100a00 */
[----:B---3--:R0:W-:Y:S03]  /*417c0*/  STL.64 [R1+0x2d00], R4 ;  /* 0x002d000401007387 */ /* 0x0081e60000100a00 */
[----:B0-----:R-:W2:Y:S01]  /*417d0*/  LDL.LU R4, [R1+0xe0] ;  /* 0x0000e00001047983 */ /* 0x001ea20000300800 */
[----:B------:R-:W2:Y:S02]  /*417e0*/  LDL.LU R5, [R1+0xe4] ;  /* 0x0000e40001057983 */ /* 0x000ea40000300800 */
[----:B------:R-:W2:Y:S02]  /*417f0*/  LDL.LU R6, [R1+0xe8] ;  /* 0x0000e80001067983 */ /* 0x000ea40000300800 */
[----:B------:R-:W2:Y:S01]  /*41800*/  LDL.LU R7, [R1+0xec] ;  /* 0x0000ec0001077983 */ /* 0x000ea20000300800 */
[----:B------:R-:W3:Y:S01]  /*41810*/  LDL.LU R16, [R1+0x1c0] ;  /* 0x0001c00001107983 */ /* 0x000ee20000300800 */
[----:B------:R-:W3:Y:S02]  /*41820*/  LDL.LU R17, [R1+0x1c4] ;  /* 0x0001c40001117983 */ /* 0x000ee40000300800 */
[----:B------:R-:W4:Y:S02]  /*41830*/  LDL.LU R18, [R1+0x1c8] ;  /* 0x0001c80001127983 */ /* 0x000f240000300800 */
[----:B------:R-:W4:Y:S01]  /*41840*/  LDL.LU R19, [R1+0x1cc] ;  /* 0x0001cc0001137983 */ /* 0x000f220000300800 */
[----:B--2---:R-:W-:Y:S01]  /*41850*/  HMMA.16816.F32.BF16 R12, R20, R14, R4 ;  /* 0x0000000e140c723c */ /* 0x004fe20000041804 */
        /* <DEDUP_REMOVED lines=8> */
[----:B------:R-:W3:Y:S02]  /*418e0*/  LDL.LU R10, [R1+0x138] ;  /* 0x00013800010a7983 */ /* 0x000ee40000300800 */
[----:B------:R-:W3:Y:S01]  /*418f0*/  LDL.LU R11, [R1+0x13c] ;  /* 0x00013c00010b7983 */ /* 0x000ee20000300800 */
[----:B-1----:R0:W-:Y:S01]  /*41900*/  STL.64 [R1+0x2b10], R26 ;  /* 0x002b101a01007387 */ /* 0x0021e20000100a00 */
[----:B------:R-:W-:Y:S02]  /*41910*/  STL.64 [R1+0x2b08], R24 ;  /* 0x002b081801007387 */ /* 0x000fe40000100a00 */
[----:B------:R-:W-:Y:S02]  /*41920*/  STL [R1+0x2ac4], R29 ;  /* 0x002ac41d01007387 */ /* 0x000fe40000100800 */
[----:B------:R-:W4:Y:S01]  /*41930*/  LDL.LU.64 R6, [R1+0x2d08] ;  /* 0x002d080001067983 */ /* 0x000f220000300a00 */
[----:B------:R-:W4:Y:S01]  /*41940*/  LDL.LU.64 R4, [R1+0x2d00] ;  /* 0x002d000001047983 */ /* 0x000f220000300a00 */
[----:B------:R4:W-:Y:S02]  /*41950*/  STL [R1+0xc0], R12 ;  /* 0x0000c00c01007387 */ /* 0x0009e40000100800 */
[----:B------:R-:W-:-:S02]  /*41960*/  IMAD.MOV.U32 R0, RZ, RZ, R15 ;  /* 0x000000ffff007224 */ /* 0x000fc400078e000f */
[----:B0-----:R-:W-:Y:S02]  /*41970*/  IMAD.MOV.U32 R27, RZ, RZ, R2 ;  /* 0x000000ffff1b7224 */ /* 0x001fe400078e0002 */
[----:B------:R-:W-:Y:S02]  /*41980*/  IMAD.MOV.U32 R2, RZ, RZ, R14 ;  /* 0x000000ffff027224 */ /* 0x000fe400078e000e */
[----:B------:R-:W4:Y:S01]  /*41990*/  LDL.LU.64 R14, [R1+0x2cf8] ;  /* 0x002cf800010e7983 */ /* 0x000f220000300a00 */
[----:B------:R-:W-:Y:S02]  /*419a0*/  IMAD.MOV.U32 R26, RZ, RZ, R28 ;  /* 0x000000ffff1a7224 */ /* 0x000fe400078e001c */
[----:B------:R-:W-:Y:S02]  /*419b0*/  IMAD.MOV.U32 R28, RZ, RZ, R13 ;  /* 0x000000ffff1c7224 */ /* 0x000fe400078e000d */
[----:B------:R-:W-:Y:S01]  /*419c0*/  STL [R1+0x2bf0], R0 ;  /* 0x002bf00001007387 */ /* 0x000fe20000100800 */
[----:B------:R-:W-:Y:S02]  /*419d0*/  STL [R1+0x2bec], R2 ;  /* 0x002bec0201007387 */ /* 0x000fe40000100800 */
[----:B------:R-:W-:Y:S01]  /*419e0*/  STL [R1+0x2be8], R28 ;  /* 0x002be81c01007387 */ /* 0x000fe20000100800 */
[C---:B----4-:R-:W-:Y:S01]  /*419f0*/  HMMA.16816.F32.BF16 R12, R20.reuse, R14, R4 ;  /* 0x0000000e140c723c */ /* 0x050fe20000041804 */
[----:B------:R-:W4:Y:S01]  /*41a00*/  LDL.LU.64 R6, [R1+0x2cf0] ;  /* 0x002cf00001067983 */ /* 0x000f220000300a00 */
[----:B------:R-:W4:Y:S11]  /*41a10*/  LDL.LU.64 R4, [R1+0x2ce8] ;  /* 0x002ce80001047983 */ /* 0x000f360000300a00 */
[----:B------:R-:W-:Y:S10]  /*41a20*/  @!UPT UIADD3 URZ, URZ, URZ, URZ ;  /* 0x0000003f3f3ff290 */ /* 0x000ff4000fffe03f */
[----:B------:R-:W-:Y:S01]  /*41a30*/  STL.64 [R1+0xb0], R12 ;  /* 0x0000b00c01007387 */ /* 0x000fe20000100a00 */
[----:B------:R0:W-:Y:S03]  /*41a40*/  STL.64 [R1+0xb8], R14 ;  /* 0x0000b80e01007387 */ /* 0x0001e60000100a00 */
[----:B0-----:R-:W4:Y:S02]  /*41a50*/  LDL.LU.64 R14, [R1+0x2ce0] ;  /* 0x002ce000010e7983 */ /* 0x001f240000300a00 */
[----:B----4-:R-:W-:Y:S11]  /*41a60*/  HMMA.16816.F32.BF16 R4, R20, R14, R4 ;  /* 0x0000000e1404723c */ /* 0x010ff60000041804 */
[----:B------:R-:W-:Y:S11]  /*41a70*/  @!UPT UIADD3 URZ, URZ, URZ, URZ ;  /* 0x0000003f3f3ff290 */ /* 0x000ff6000fffe03f */
[----:B------:R-:W-:Y:S01]  /*41a80*/  @!UPT UIADD3 URZ, URZ, URZ, URZ ;  /* 0x0000003f3f3ff290 */ /* 0x000fe2000fffe03f */
[----:B------:R0:W-:Y:S01]  /*41a90*/  STL [R1+0xac], R7 ;  /* 0x0000ac0701007387 */ /* 0x0001e20000100800 */
[----:B------:R-:W-:-:S03]  /*41aa0*/  IMAD.MOV.U32 R15, RZ, RZ, R6 ;  /* 0x000000ffff0f7224 */ /* 0x000fc600078e0006 */
[----:B0-----:R-:W2:Y:S01]  /*41ab0*/  LDL.LU.64 R6, [R1+0x2cd8] ;  /* 0x002cd80001067983 */ /* 0x001ea20000300a00 */
[----:B------:R-:W-:Y:S02]  /*41ac0*/  IMAD.MOV.U32 R13, RZ, RZ, R4 ;  /* 0x000000ffff0d7224 */ /* 0x000fe400078e0004 */
[----:B------:R-:W-:-:S03]  /*41ad0*/  IMAD.MOV.U32 R14, RZ, RZ, R5 ;  /* 0x000000ffff0e7224 */ /* 0x000fc600078e0005 */
[----:B------:R0:W-:Y:S02]  /*41ae0*/  STL [R1+0x2bc8], R13 ;  /* 0x002bc80d01007387 */ /* 0x0001e40000100800 */
[----:B------:R1:W-:Y:S02]  /*41af0*/  STL [R1+0x2bc4], R14 ;  /* 0x002bc40e01007387 */ /* 0x0003e40000100800 */
[----:B------:R4:W-:Y:S02]  /*41b00*/  STL [R1+0x2bc0], R15 ;  /* 0x002bc00f01007387 */ /* 0x0009e40000100800 */
[----:B------:R-:W3:Y:S01]  /*41b10*/  LDL.LU R12, [R1+0x110] ;  /* 0x00011000010c7983 */ /* 0x000ee20000300800 */
[----:B0-----:R-:W3:Y:S01]  /*41b20*/  LDL.LU R13, [R1+0x114] ;  /* 0x00011400010d7983 */ /* 0x001ee20000300800 */
[----:B-1----:R-:W3:Y:S02]  /*41b30*/  LDL.LU R14, [R1+0x118] ;  /* 0x00011800010e7983 */ /* 0x002ee40000300800 */
[----:B----4-:R-:W4:Y:S01]  /*41b40*/  LDL.LU R15, [R1+0x11c] ;  /* 0x00011c00010f7983 */ /* 0x010f220000300800 */
[C---:B--2---:R-:W-:Y:S01]  /*41b50*/  HMMA.16816.F32.BF16 R4, R20.reuse, R6, R16 ;  /* 0x000000061404723c */ /* 0x044fe20000041810 */
[----:B------:R-:W2:Y:S01]  /*41b60*/  LDL.LU.64 R18, [R1+0x2cd0] ;  /* 0x002cd00001127983 */ /* 0x000ea20000300a00 */
[----:B------:R-:W2:Y:S11]  /*41b70*/  LDL.LU.64 R16, [R1+0x2cc8] ;  /* 0x002cc80001107983 */ /* 0x000eb60000300a00 */
[----:B------:R-:W-:Y:S10]  /*41b80*/  @!UPT UIADD3 URZ, URZ, URZ, URZ ;  /* 0x0000003f3f3ff290 */ /* 0x000ff4000fffe03f */
[----:B------:R-:W-:Y:S01]  /*41b90*/  STL.64 [R1+0x90], R4 ;  /* 0x0000900401007387 */ /* 0x000fe20000100a00 */
[----:B------:R0:W-:Y:S02]  /*41ba0*/  STL [R1+0x98], R6 ;  /* 0x0000980601007387 */ /* 0x0001e40000100800 */
[----:B------:R-:W-:Y:S02]  /*41bb0*/  IMAD.MOV.U32 R0, RZ, RZ, R7 ;  /* 0x000000ffff007224 */ /* 0x000fe400078e0007 */
[----:B0-----:R-:W4:Y:S03]  /*41bc0*/  LDL.LU.64 R6, [R1+0x2cc0] ;  /* 0x002cc00001067983 */ /* 0x001f260000300a00 */
[----:B------:R-:W-:Y:S01]  /*41bd0*/  STL [R1+0x2bfc], R0 ;  /* 0x002bfc0001007387 */ /* 0x000fe20000100800 */
[C---:B---3--:R-:W-:Y:S08]  /*41be0*/  HMMA.16816.F32.BF16 R24, R20.reuse, R26, R8 ;  /* 0x0000001a1418723c */ /* 0x048ff00000041808 */
[----:B----4-:R-:W-:Y:S11]  /*41bf0*/  HMMA.16816.F32.BF16 R4, R20, R6, R12 ;  /* 0x000000061404723c */ /* 0x010ff6000004180c */
[----:B------:R-:W-:Y:S11]  /*41c00*/  @!UPT UIADD3 URZ, URZ, URZ, URZ ;  /* 0x0000003f3f3ff290 */ /* 0x000ff6000fffe03f */
[----:B------:R-:W-:Y:S02]  /*41c10*/  @!UPT UIADD3 URZ, URZ, URZ, URZ ;  /* 0x0000003f3f3ff290 */ /* 0x000fe4000fffe03f */
[----:B------:R-:W-:Y:S02]  /*41c20*/  IMAD.MOV.U32 R15, RZ, RZ, R5 ;  /* 0x000000ffff0f7224 */ /* 0x000fe400078e0005 */
[----:B------:R-:W-:Y:S01]  /*41c30*/  IMAD.MOV.U32 R14, RZ, RZ, R4 ;  /* 0x000000ffff0e7224 */ /* 0x000fe200078e0004 */
[----:B------:R0:W-:Y:S01]  /*41c40*/  STL [R1+0x88], R6 ;  /* 0x0000880601007387 */ /* 0x0001e20000100800 */
[----:B------:R-:W-:-:S03]  /*41c50*/  IMAD.MOV.U32 R12, RZ, RZ, R7 ;  /* 0x000000ffff0c7224 */ /* 0x000fc600078e0007 */
[----:B0-----:R-:W3:Y:S01]  /*41c60*/  LDL.LU.64 R6, [R1+0x2cb8] ;  /* 0x002cb80001067983 */ /* 0x001ee20000300a00 */
[----:B------:R-:W4:Y:S02]  /*41c70*/  LDL.LU.64 R4, [R1+0x2cb0] ;  /* 0x002cb00001047983 */ /* 0x000f240000300a00 */
[----:B------:R-:W-:Y:S02]  /*41c80*/  STL [R1+0x2bd0], R15 ;  /* 0x002bd00f01007387 */ /* 0x000fe40000100800 */
[----:B------:R-:W-:Y:S01]  /*41c90*/  STL [R1+0x2bcc], R14 ;  /* 0x002bcc0e01007387 */ /* 0x000fe20000100800 */
[----:B------:R-:W2:Y:S01]  /*41ca0*/  LDL.LU.64 R10, [R1+0x2ca8] ;  /* 0x002ca800010a7983 */ /* 0x000ea20000300a00 */
[----:B------:R-:W3:Y:S02]  /*41cb0*/  LDL.LU.64 R8, [R1+0x2ca0] ;  /* 0x002ca00001087983 */ /* 0x000ee40000300a00 */
[----:B------:R-:W-:Y:S02]  /*41cc0*/  STL.64 [R1+0x70], R24 ;  /* 0x0000701801007387 */ /* 0x000fe40000100a00 */
[----:B------:R-:W-:Y:S01]  /*41cd0*/  IMAD.MOV.U32 R13, RZ, RZ, R27 ;  /* 0x000000ffff0d7224 */ /* 0x000fe200078e001b */
[----:B------:R0:W-:Y:S01]  /*41ce0*/  STL [R1+0x78], R26 ;  /* 0x0000781a01007387 */ /* 0x0001e20000100800 */
[C---:B--2---:R-:W-:Y:S11]  /*41cf0*/  HMMA.16816.F32.BF16 R16, R20.reuse, R10, R16 ;  /* 0x0000000a1410723c */ /* 0x044ff60000041810 */
[----:B------:R-:W-:Y:S11]  /*41d00*/  @!UPT UIADD3 URZ, URZ, URZ, URZ ;  /* 0x0000003f3f3ff290 */ /* 0x000ff6000fffe03f */
[----:B------:R-:W-:Y:S02]  /*41d10*/  @!UPT UIADD3 URZ, URZ, URZ, URZ ;  /* 0x0000003f3f3ff290 */ /* 0x000fe4000fffe03f */
[----:B------:R-:W-:Y:S02]  /*41d20*/  IMAD.MOV.U32 R27, RZ, RZ, R19 ;  /* 0x000000ffff1b7224 */ /* 0x000fe400078e0013 */
[----:B0-----:R-:W-:Y:S02]  /*41d30*/  IMAD.MOV.U32 R26, RZ, RZ, R18 ;  /* 0x000000ffff1a7224 */ /* 0x001fe400078e0012 */
[----:B------:R-:W-:Y:S02]  /*41d40*/  IMAD.MOV.U32 R15, RZ, RZ, R16 ;  /* 0x000000ffff0f7224 */ /* 0x000fe400078e0010 */
[----:B------:R-:W-:Y:S01]  /*41d50*/  IMAD.MOV.U32 R14, RZ, RZ, R17 ;  /* 0x000000ffff0e7224 */ /* 0x000fe200078e0011 */
[----:B------:R-:W2:Y:S01]  /*41d60*/  LDL.LU.64 R18, [R1+0x2c98] ;  /* 0x002c980001127983 */ /* 0x000ea20000300a00 */
[----:B------:R-:W2:Y:S02]  /*41d70*/  LDL.LU.64 R16, [R1+0x2c90] ;  /* 0x002c900001107983 */ /* 0x000ea40000300a00 */
[----:B------:R-:W-:Y:S02]  /*41d80*/  STL [R1+0x2bf8], R27 ;  /* 0x002bf81b01007387 */ /* 0x000fe40000100800 */
[----:B------:R-:W-:Y:S01]  /*41d90*/  STL [R1+0x2bf4], R26 ;  /* 0x002bf41a01007387 */ /* 0x000fe20000100800 */
[----:B------:R-:W2:Y:S04]  /*41da0*/  LDL.64 R24, [R1+0x1e0] ;  /* 0x0001e00001187983 */ /* 0x000ea80000100a00 */
[----:B--2---:R0:W-:Y:S04]  /*41db0*/  STL.64 [R1+0x2c58], R24 ;  /* 0x002c581801007387 */ /* 0x0041e80000100a00 */
[----:B0-----:R-:W3:Y:S01]  /*41dc0*/  LDL.LU R24, [R1+0x1b0] ;  /* 0x0001b00001187983 */ /* 0x001ee20000300800 */
[----:B------:R-:W3:Y:S02]  /*41dd0*/  LDL.LU R25, [R1+0x1b4] ;  /* 0x0001b40001197983 */ /* 0x000ee40000300800 */
[----:B------:R-:W3:Y:S02]  /*41de0*/  LDL.LU R26, [R1+0x1b8] ;  /* 0x0001b800011a7983 */ /* 0x000ee40000300800 */
[----:B------:R-:W3:Y:S01]  /*41df0*/  LDL.LU R27, [R1+0x1bc] ;  /* 0x0001bc00011b7983 */ /* 0x000ee20000300800 */
[----:B------:R0:W-:Y:S01]  /*41e00*/  STL.64 [R1+0x2be0], R14 ;  /* 0x002be00e01007387 */ /* 0x0001e20000100a00 */
[----:B------:R1:W-:Y:S01]  /*41e10*/  STL.64 [R1+0x2bd8], R12 ;  /* 0x002bd80c01007387 */ /* 0x0003e20000100a00 */
[----:B---3--:R-:W-:Y:S02]  /*41e20*/  HMMA.16816.F32.BF16 R20, R20, R6, R24 ;  /* 0x000000061414723c */ /* 0x008fe40000041818 */
[----:B------:R-:W2:Y:S11]  /*41e30*/  LDL.LU.64 R24, [R1+0x1d0] ;  /* 0x0001d00001187983 */ /* 0x000eb60000300a00 */
[----:B------:R-:W-:Y:S11]  /*41e40*/  @!UPT UIADD3 URZ, URZ, URZ, URZ ;  /* 0x0000003f3f3ff290 */ /* 0x000ff6000fffe03f */
[----:B0-----:R-:W-:Y:S02]  /*41e50*/  IMAD.MOV.U32 R15, RZ, RZ, R20 ;  /* 0x000000ffff0f7224 */ /* 0x001fe400078e0014 */
[----:B------:R-:W-:Y:S01]  /*41e60*/  IMAD.MOV.U32 R14, RZ, RZ, R21 ;  /* 0x000000ffff0e7224 */ /* 0x000fe200078e0015 */
[----:B------:R-:W3:Y:S01]  /*41e70*/  LDL.LU R20, [R1+0x190] ;  /* 0x0001900001147983 */ /* 0x000ee20000300800 */
[----:B-1----:R-:W-:Y:S02]  /*41e80*/  IMAD.MOV.U32 R13, RZ, RZ, R22 ;  /* 0x000000ffff0d7224 */ /* 0x002fe400078e0016 */
[----:B------:R-:W3:Y:S02]  /*41e90*/  LDL.LU R21, [R1+0x194] ;  /* 0x0001940001157983 */ /* 0x000ee40000300800 */
[----:B------:R-:W-:Y:S01]  /*41ea0*/  IMAD.MOV.U32 R12, RZ, RZ, R23 ;  /* 0x000000ffff0c7224 */ /* 0x000fe200078e0017 */
[----:B------:R-:W2:Y:S01]  /*41eb0*/  LDL.LU R22, [R1+0x198] ;  /* 0x0001980001167983 */ /* 0x000ea20000300800 */
[----:B------:R-:W2:Y:S03]  /*41ec0*/  LDL.LU R23, [R1+0x19c] ;  /* 0x00019c0001177983 */ /* 0x000ea60000300800 */
[----:B--2---:R-:W-:Y:S01]  /*41ed0*/  STL.64 [R1+0x2c68], R22 ;  /* 0x002c681601007387 */ /* 0x004fe20000100a00 */
[----:B---3--:R0:W-:Y:S03]  /*41ee0*/  STL.64 [R1+0x2c60], R20 ;  /* 0x002c601401007387 */ /* 0x0081e60000100a00 */
[----:B0-----:R-:W2:Y:S01]  /*41ef0*/  LDL.LU R20, [R1+0x1a0] ;  /* 0x0001a00001147983 */ /* 0x001ea20000300800 */
[----:B------:R-:W2:Y:S02]  /*41f00*/  LDL.LU R21, [R1+0x1a4] ;  /* 0x0001a40001157983 */ /* 0x000ea40000300800 */
[----:B------:R-:W2:Y:S02]  /*41f10*/  LDL.LU R22, [R1+0x1a8] ;  /* 0x0001a80001167983 */ /* 0x000ea40000300800 */
[----:B------:R-:W2:Y:S01]  /*41f20*/  LDL.LU R23, [R1+0x1ac] ;  /* 0x0001ac0001177983 */ /* 0x000ea20000300800 */
[----:B------:R-:W4:Y:S01]  /*41f30*/  LDL.LU R6, [R1+0x188] ;  /* 0x0001880001067983 */ /* 0x000f220000300800 */
[----:B------:R-:W4:Y:S02]  /*41f40*/  LDL.LU R7, [R1+0x18c] ;  /* 0x00018c0001077983 */ /* 0x000f240000300800 */
[----:B------:R0:W-:Y:S02]  /*41f50*/  STL.64 [R1+0x2c50], R8 ;  /* 0x002c500801007387 */ /* 0x0001e40000100a00 */
[----:B0-----:R-:W4:Y:S01]  /*41f60*/  LDL.LU.64 R8, [R1+0x210] ;  /* 0x0002100001087983 */ /* 0x001f220000300a00 */
[----:B------:R-:W-:Y:S02]  /*41f70*/  STL.64 [R1+0x2c10], R14 ;  /* 0x002c100e01007387 */ /* 0x000fe40000100a00 */
[----:B------:R0:W-:Y:S02]  /*41f80*/  STL.64 [R1+0x2c08], R12 ;  /* 0x002c080c01007387 */ /* 0x0001e40000100a00 */
[----:B0-----:R-:W-:-:S02]  /*41f90*/  IMAD.MOV.U32 R12, RZ, RZ, R17 ;  /* 0x000000ffff0c7224 */ /* 0x001fc400078e0011 */
[----:B------:R-:W-:Y:S01]  /*41fa0*/  IMAD.MOV.U32 R13, RZ, RZ, R18 ;  /* 0x000000ffff0d7224 */ /* 0x000fe200078e0012 */
[----:B------:R-:W3:Y:S01]  /*41fb0*/  LDL.LU R17, [R1+0x2c88] ;  /* 0x002c880001117983 */ /* 0x000ee20000300800 */
[----:B------:R-:W2:Y:S02]  /*41fc0*/  LDL.LU R18, [R1+0x2c84] ;  /* 0x002c840001127983 */ /* 0x000ea40000300800 */
[----:B------:R-:W-:Y:S02]  /*41fd0*/  IMAD.MOV.U32 R14, RZ, RZ, R19 ;  /* 0x000000ffff0e7224 */ /* 0x000fe400078e0013 */
[----:B------:R-:W2:Y:S01]  /*41fe0*/  LDL.LU R19, [R1+0x2c80] ;  /* 0x002c800001137983 */ /* 0x000ea20000300800 */
[----:B------:R-:W2:Y:S03]  /*41ff0*/  LDL.LU R15, [R1+0x15c] ;  /* 0x00015c00010f7983 */ /* 0x000ea60000300800 */
[----:B--2---:R-:W-:Y:S01]  /*42000*/  STL.64 [R1+0x2c30], R14 ;  /* 0x002c300e01007387 */ /* 0x004fe20000100a00 */
[----:B------:R0:W-:Y:S02]  /*42010*/  STL.64 [R1+0x2c28], R12 ;  /* 0x002c280c01007387 */ /* 0x0001e40000100a00 */
[----:B0-----:R-:W-:-:S02]  /*42020*/  IMAD.MOV.U32 R12, RZ, RZ, R16 ;  /* 0x000000ffff0c7224 */ /* 0x001fc400078e0010 */
[----:B---3--:R-:W-:Y:S01]  /*42030*/  IMAD.MOV.U32 R13, RZ, RZ, R17 ;  /* 0x000000ffff0d7224 */ /* 0x008fe200078e0011 */
[----:B------:R-:W2:Y:S01]  /*42040*/  LDL.LU R16, [R1+0x2c7c] ;  /* 0x002c7c0001107983 */ /* 0x000ea20000300800 */
[----:B------:R-:W2:Y:S02]  /*42050*/  LDL.LU R17, [R1+0x2c78] ;  /* 0x002c780001117983 */ /* 0x000ea40000300800 */
[----:B------:R-:W-:Y:S02]  /*42060*/  IMAD.MOV.U32 R14, RZ, RZ, R18 ;  /* 0x000000ffff0e7224 */ /* 0x000fe400078e0012 */
[----:B------:R-:W-:Y:S01]  /*42070*/  IMAD.MOV.U32 R15, RZ, RZ, R19 ;  /* 0x000000ffff0f7224 */ /* 0x000fe200078e0013 */
[----:B------:R-:W2:Y:S01]  /*42080*/  LDL.LU R18, [R1+0x2c74] ;  /* 0x002c740001127983 */ /* 0x000ea20000300800 */
[----:B------:R-:W2:Y:S03]  /*42090*/  LDL.LU R19, [R1+0x2c70] ;  /* 0x002c700001137983 */ /* 0x000ea60000300800 */
[----:B------:R-:W-:Y:S01]  /*420a0*/  STL.64 [R1+0x2c48], R14 ;  /* 0x002c480e01007387 */ /* 0x000fe20000100a00 */
[----:B------:R0:W-:Y:S02]  /*420b0*/  STL.64 [R1+0x2c40], R12 ;  /* 0x002c400c01007387 */ /* 0x0001e40000100a00 */
[----:B------:R-:W-:-:S02]  /*420c0*/  IMAD.MOV.U32 R2, RZ, RZ, R24 ;  /* 0x000000ffff027224 */ /* 0x000fc400078e0018 */
[----:B------:R-:W-:Y:S01]  /*420d0*/  IMAD.MOV.U32 R0, RZ, RZ, R25 ;  /* 0x000000ffff007224 */ /* 0x000fe200078e0019 */
[----:B0-----:R-:W3:Y:S01]  /*420e0*/  LDL.LU R12, [R1+0x170] ;  /* 0x00017000010c7983 */ /* 0x001ee20000300800 */
[----:B------:R-:W3:Y:S02]  /*420f0*/  LDL.LU R13, [R1+0x174] ;  /* 0x00017400010d7983 */ /* 0x000ee40000300800 */
[----:B------:R-:W3:Y:S02]  /*42100*/  LDL.LU R14, [R1+0x178] ;  /* 0x00017800010e7983 */ /* 0x000ee40000300800 */
[----:B------:R-:W3:Y:S01]  /*42110*/  LDL.LU R15, [R1+0x17c] ;  /* 0x00017c00010f7983 */ /* 0x000ee20000300800 */
[C---:B--2---:R-:W-:Y:S11]  /*42120*/  HMMA.16816.F32.BF16 R20, R16.reuse, R24, R20 ;  /* 0x000000181014723c */ /* 0x044ff60000041814 */
[----:B------:R-:W-:Y:S11]  /*42130*/  @!UPT UIADD3 URZ, URZ, URZ, URZ ;  /* 0x0000003f3f3ff290 */ /* 0x000ff6000fffe03f */
[----:B------:R-:W-:Y:S01]  /*42140*/  @!UPT UIADD3 URZ, URZ, URZ, URZ ;  /* 0x0000003f3f3ff290 */ /* 0x000fe2000fffe03f */
[----:B------:R-:W-:Y:S01]  /*42150*/  STL.64 [R1], R20 ;  /* 0x0000001401007387 */ /* 0x000fe20000100a00 */
[----:B------:R0:W-:Y:S03]  /*42160*/  STL.64 [R1+0x8], R22 ;  /* 0x0000081601007387 */ /* 0x0001e60000100a00 */
[----:B0-----:R-:W2:Y:S01]  /*42170*/  LDL.LU.64 R22, [R1+0x2c68] ;  /* 0x002c680001167983 */ /* 0x001ea20000300a00 */
[----:B------:R-:W2:Y:S02]  /*42180*/  LDL.LU.64 R20, [R1+0x2c60] ;  /* 0x002c600001147983 */ /* 0x000ea40000300a00 */
[----:B------:R-:W2:Y:S02]  /*42190*/  LDL.LU.64 R24, [R1+0x2c58] ;  /* 0x002c580001187983 */ /* 0x000ea40000300a00 */
[----:B--2---:R-:W-:Y:S01]  /*421a0*/  HMMA.16816.F32.BF16 R20, R16, R24, R20 ;  /* 0x000000181014723c */ /* 0x004fe20000041814 */
[----:B------:R-:W2:Y:S01]  /*421b0*/  LDL.LU R24, [R1+0x260] ;  /* 0x0002600001187983 */ /* 0x000ea20000300800 */
[----:B------:R-:W-:-:S03]  /*421c0*/  IMAD.MOV.U32 R3, RZ, RZ, R25 ;  /* 0x000000ffff037224 */ /* 0x000fc600078e0019 */
[----:B--2---:R-:W-:Y:S01]  /*421d0*/  STL [R1+0x2c00], R24 ;  /* 0x002c001801007387 */ /* 0x004fe20000100800 */
[----:B------:R-:W2:Y:S11]  /*421e0*/  LDL.LU R25, [R1+0x264] ;  /* 0x0002640001197983 */ /* 0x000eb60000300800 */
[----:B------:R-:W-:Y:S06]  /*421f0*/  @!UPT UIADD3 URZ, URZ, URZ, URZ ;  /* 0x0000003f3f3ff290 */ /* 0x000fec000fffe03f */
[----:B------:R0:W-:Y:S02]  /*42200*/  STL.64 [R1+0x2af0], R22 ;  /* 0x002af01601007387 */ /* 0x0001e40000100a00 */
[----:B------:R1:W-:Y:S01]  /*42210*/  STL.64 [R1+0x2ae8], R20 ;  /* 0x002ae81401007387 */ /* 0x0003e20000100a00 */
[----:B0-----:R-:W2:Y:S04]  /*42220*/  LDL R22, [R1+0x1d8] ;  /* 0x0001d80001167983 */ /* 0x001ea80000100800 */
[----:B------:R-:W2:Y:S01]  /*42230*/  LDL R23, [R1+0x1dc] ;  /* 0x0001dc0001177983 */ /* 0x000ea20000100800 */
[----:B-1----:R-:W-:Y:S02]  /*42240*/  IMAD.MOV.U32 R20, RZ, RZ, R2 ;  /* 0x000000ffff147224 */ /* 0x002fe400078e0002 */
[----:B------:R-:W-:Y:S01]  /*42250*/  IMAD.MOV.U32 R21, RZ, RZ, R0 ;  /* 0x000000ffff157224 */ /* 0x000fe200078e0000 */
[----:B--2---:R-:W-:Y:S04]  /*42260*/  STL.64 [R1+0x2c20], R22 ;  /* 0x002c201601007387 */ /* 0x004fe80000100a00 */
[----:B------:R0:W-:Y:S02]  /*42270*/  STL.64 [R1+0x2c18], R20 ;  /* 0x002c181401007387 */ /* 0x0001e40000100a00 */
[----:B0-----:R-:W2:Y:S01]  /*42280*/  LDL.LU.64 R20, [R1+0x230] ;  /* 0x0002300001147983 */ /* 0x001ea20000300a00 */
[----:B----4-:R-:W-:Y:S01]  /*42290*/  HMMA.16816.F32.BF16 R4, R16, R8, R4 ;  /* 0x000000081004723c */ /* 0x010fe20000041804 */
[----:B------:R-:W-:-:S02]  /*422a0*/  IMAD.MOV.U32 R2, RZ, RZ, R8 ;  /* 0x000000ffff027224 */ /* 0x000fc400078e0008 */
[----:B------:R-:W-:Y:S01]  /*422b0*/  IMAD.MOV.U32 R28, RZ, RZ, R9 ;  /* 0x000000ffff1c7224 */ /* 0x000fe200078e0009 */
[----:B--2---:R0:W-:Y:S04]  /*422c0*/  STL.64 [R1+0x2c38], R20 ;  /* 0x002c381401007387 */ /* 0x0041e80000100a00 */
[----:B0-----:R-:W2:Y:S01]  /*422d0*/  LDL.LU.64 R20, [R1+0x1f0] ;  /* 0x0001f00001147983 */ /* 0x001ea20000300a00 */
[----:B------:R-:W3:Y:S11]  /*422e0*/  LDL.LU.64 R8, [R1+0x2c50] ;  /* 0x002c500001087983 */ /* 0x000ef60000300a00 */
[----:B------:R-:W-:Y:S03]  /*422f0*/  @!UPT UIADD3 URZ, URZ, URZ, URZ ;  /* 0x0000003f3f3ff290 */ /* 0x000fe6000fffe03f */
[----:B------:R-:W-:Y:S02]  /*42300*/  STL [R1+0x2ad4], R6 ;  /* 0x002ad40601007387 */ /* 0x000fe40000100800 */
[----:B------:R-:W-:Y:S01]  /*42310*/  STL [R1+0x2ad0], R7 ;  /* 0x002ad00701007387 */ /* 0x000fe20000100800 */
[C---:B---3--:R-:W-:Y:S01]  /*42320*/  HMMA.16816.F32.BF16 R8, R16.reuse, R8, R12 ;  /* 0x000000081008723c */ /* 0x048fe2000004180c */
[----:B------:R-:W3:Y:S01]  /*42330*/  LDL.LU.64 R14, [R1+0x2c48] ;  /* 0x002c4800010e7983 */ /* 0x000ee20000300a00 */
[----:B------:R-:W3:Y:S02]  /*42340*/  LDL.LU.64 R12, [R1+0x2c40] ;  /* 0x002c4000010c7983 */ /* 0x000ee40000300a00 */
[----:B--2---:R-:W-:Y:S02]  /*42350*/  IMAD.MOV.U32 R27, RZ, RZ, R20 ;  /* 0x000000ffff1b7224 */ /* 0x004fe400078e0014 */
[----:B------:R-:W-:Y:S11]  /*42360*/  IMAD.MOV.U32 R26, RZ, RZ, R21 ;  /* 0x000000ffff1a7224 */ /* 0x000ff600078e0015 */
[----:B------:R-:W-:Y:S06]  /*42370*/  @!UPT UIADD3 URZ, URZ, URZ, URZ ;  /* 0x0000003f3f3ff290 */ /* 0x000fec000fffe03f */
[----:B------:R-:W-:Y:S01]  /*42380*/  STL [R1+0x2acc], R10 ;  /* 0x002acc0a01007387 */ /* 0x000fe20000100800 */
[----:B------:R-:W-:Y:S01]  /*42390*/  STL [R1+0x2ac8], R11 ;  /* 0x002ac80b01007387 */ /* 0x000fe20000100800 */
[----:B---3--:R-:W-:Y:S02]  /*423a0*/  HMMA.16816.F32.BF16 R12, R16, R20, R12 ;  /* 0x00000014100c723c */ /* 0x008fe4000004180c */
[----:B------:R-:W2:Y:S11]  /*423b0*/  LDL.LU.64 R20, [R1+0x2c38] ;  /* 0x002c380001147983 */ /* 0x000eb60000300a00 */
[----:B------:R-:W-:Y:S10]  /*423c0*/  @!UPT UIADD3 URZ, URZ, URZ, URZ ;  /* 0x0000003f3f3ff290 */ /* 0x000ff4000fffe03f */
[----:B------:R-:W-:Y:S01]  /*423d0*/  STL.64 [R1+0x50], R12 ;  /* 0x0000500c01007387 */ /* 0x000fe20000100a00 */
[----:B------:R0:W-:Y:S02]  /*423e0*/  STL [R1+0x58], R14 ;  /* 0x0000580e01007387 */ /* 0x0001e40000100800 */
[----:B------:R-:W-:Y:S02]  /*423f0*/  IMAD.MOV.U32 R29, RZ, RZ, R15 ;  /* 0x000000ffff1d7224 */ /* 0x000fe400078e000f */
[----:B0-----:R-:W3:Y:S01]  /*42400*/  LDL.LU.64 R14, [R1+0x2c30] ;  /* 0x002c3000010e7983 */ /* 0x001ee20000300a00 */
[----:B------:R-:W3:Y:S02]  /*42410*/  LDL.LU.64 R12, [R1+0x2c28] ;  /* 0x002c2800010c7983 */ /* 0x000ee40000300a00 */
[----:B------:R-:W4:Y:S02]  /*42420*/  LDL.LU.64 R22, [R1+0x2c20] ;  /* 0x002c200001167983 */ /* 0x000f240000300a00 */
[----:B--2---:R-:W-:-:S02]  /*42430*/  IMAD.MOV.U32 R24, RZ, RZ, R20 ;  /* 0x000000ffff187224 */ /* 0x004fc400078e0014 */
[----:B------:R-:W-:Y:S01]  /*42440*/  IMAD.MOV.U32 R0, RZ, RZ, R21 ;  /* 0x000000ffff007224 */ /* 0x000fe200078e0015 */
[----:B---3--:R-:W-:Y:S01]  /*42450*/  HMMA.16816.F32.BF16 R12, R16, R20, R12 ;  /* 0x00000014100c723c */ /* 0x008fe2000004180c */
[----:B------:R-:W2:Y:S11]  /*42460*/  LDL.LU.64 R20, [R1+0x2c18] ;  /* 0x002c180001147983 */ /* 0x000eb60000300a00 */
[----:B------:R-:W-:Y:S11]  /*42470*/  @!UPT UIADD3 URZ, URZ, URZ, URZ ;  /* 0x0000003f3f3ff290 */ /* 0x000ff6000fffe03f */
[----:B------:R-:W-:Y:S01]  /*42480*/  @!UPT UIADD3 URZ, URZ, URZ, URZ ;  /* 0x0000003f3f3ff290 */ /* 0x000fe2000fffe03f */
[----:B------:R-:W-:Y:S02]  /*42490*/  IMAD.MOV.U32 R10, RZ, RZ, R14 ;  /* 0x000000ffff0a7224 */ /* 0x000fe400078e000e */
[----:B------:R-:W-:Y:S02]  /*424a0*/  IMAD.MOV.U32 R11, RZ, RZ, R15 ;  /* 0x000000ffff0b7224 */ /* 0x000fe400078e000f */
[----:B------:R-:W-:Y:S02]  /*424b0*/  IMAD.MOV.U32 R6, RZ, RZ, R12 ;  /* 0x000000ffff067224 */ /* 0x000fe400078e000c */
[----:B------:R-:W-:Y:S01]  /*424c0*/  IMAD.MOV.U32 R7, RZ, RZ, R13 ;  /* 0x000000ffff077224 */ /* 0x000fe200078e000d */
[----:B------:R-:W3:Y:S01]  /*424d0*/  LDL.LU.64 R14, [R1+0x2c10] ;  /* 0x002c1000010e7983 */ /* 0x000ee20000300a00 */
[----:B------:R-:W2:Y:S02]  /*424e0*/  LDL.LU.64 R12, [R1+0x2c08] ;  /* 0x002c0800010c7983 */ /* 0x000ea40000300a00 */
[----:B------:R-:W-:Y:S02]  /*424f0*/  STL.64 [R1+0x2b00], R10 ;  /* 0x002b000a01007387 */ /* 0x000fe40000100a00 */
[----:B------:R0:W-:Y:S02]  /*42500*/  STL.64 [R1+0x2af8], R8 ;  /* 0x002af80801007387 */ /* 0x0001e40000100a00 */
[----:B0-----:R-:W2:Y:S01]  /*42510*/  LDL.LU R8, [R1] ;  /* 0x0000000001087983 */ /* 0x001ea20000300800 */
[----:B------:R-:W2:Y:S02]  /*42520*/  LDL.LU R9, [R1+0x4] ;  /* 0x0000040001097983 */ /* 0x000ea40000300800 */
[----:B------:R-:W2:Y:S02]  /*42530*/  LDL.LU R10, [R1+0x8] ;  /* 0x00000800010a7983 */ /* 0x000ea40000300800 */
[----:B------:R-:W2:Y:S02]  /*42540*/  LDL.LU R11, [R1+0xc] ;  /* 0x00000c00010b7983 */ /* 0x000ea40000300800 */
[----:B--2---:R0:W-:Y:S01]  /*42550*/  STL.64 [R1+0x2b20], R10 ;  /* 0x002b200a01007387 */ /* 0x0041e20000100a00 */
[----:B------:R3:W-:Y:S02]  /*42560*/  STL.64 [R1+0x2b18], R8 ;  /* 0x002b180801007387 */ /* 0x0007e40000100a00 */
[----:B0-----:R-:W-:-:S02]  /*42570*/  IMAD.MOV.U32 R10, RZ, RZ, R13 ;  /* 0x000000ffff0a7224 */ /* 0x001fc400078e000d */
[----:B------:R-:W-:Y:S02]  /*42580*/  IMAD.MOV.U32 R11, RZ, RZ, R12 ;  /* 0x000000ffff0b7224 */ /* 0x000fe400078e000c */
[----:B---3--:R-:W-:Y:S02]  /*42590*/  IMAD.MOV.U32 R8, RZ, RZ, R15 ;  /* 0x000000ffff087224 */ /* 0x008fe400078e000f */
[----:B------:R-:W-:Y:S01]  /*425a0*/  IMAD.MOV.U32 R9, RZ, RZ, R14 ;  /* 0x000000ffff097224 */ /* 0x000fe200078e000e */
[----:B------:R-:W-:Y:S04]  /*425b0*/  STL.64 [R1+0x2b30], R10 ;  /* 0x002b300a01007387 */ /* 0x000fe80000100a00 */
[----:B------:R0:W-:Y:S02]  /*425c0*/  STL.64 [R1+0x2b28], R8 ;  /* 0x002b280801007387 */ /* 0x0001e40000100a00 */
[----:B0-----:R-:W2:Y:S01]  /*425d0*/  LDL.LU R8, [R1+0x240] ;  /* 0x0002400001087983 */ /* 0x001ea20000300800 */
[----:B------:R-:W2:Y:S02]  /*425e0*/  LDL.LU R9, [R1+0x244] ;  /* 0x0002440001097983 */ /* 0x000ea40000300800 */
[----:B------:R-:W3:Y:S02]  /*425f0*/  LDL.LU R12, [R1+0x120] ;  /* 0x00012000010c7983 */ /* 0x000ee40000300800 */
[----:B------:R-:W3:Y:S01]  /*42600*/  LDL.LU R13, [R1+0x124] ;  /* 0x00012400010d7983 */ /* 0x000ee20000300800 */
[----:B------:R-:W3:Y:S01]  /*42610*/  LDL.LU R14, [R1+0x128] ;  /* 0x00012800010e7983 */ /* 0x000ee20000300800 */
[----:B------:R-:W3:Y:S02]  /*42620*/  LDL.LU R15, [R1+0x12c] ;  /* 0x00012c00010f7983 */ /* 0x000ee40000300800 */
[----:B------:R-:W-:Y:S02]  /*42630*/  STL.64 [R1+0x2ae0], R6 ;  /* 0x002ae00601007387 */ /* 0x000fe40000100a00 */
[----:B------:R0:W-:Y:S02]  /*42640*/  STL.64 [R1+0x2ad8], R4 ;  /* 0x002ad80401007387 */ /* 0x0001e40000100a00 */
[----:B0-----:R-:W2:Y:S01]  /*42650*/  LDL.LU R4, [R1+0x1e0] ;  /* 0x0001e00001047983 */ /* 0x001ea20000300800 */
[----:B------:R-:W-:-:S02]  /*42660*/  IMAD.MOV.U32 R5, RZ, RZ, R3 ;  /* 0x000000ffff057224 */ /* 0x000fc400078e0003 */
[----:B------:R-:W2:Y:S02]  /*42670*/  LDL.LU R3, [R1+0x2c04] ;  /* 0x002c040001037983 */ /* 0x000ea40000300800 */
[----:B------:R-:W2:Y:S01]  /*42680*/  LDL R6, [R1+0x1e8] ;  /* 0x0001e80001067983 */ /* 0x000ea20000100800 */
[----:B------:R-:W2:Y:S04]  /*42690*/  LDL R7, [R1+0x1ec] ;  /* 0x0001ec0001077983 */ /* 0x000ea80000100800 */
[----:B--2---:R-:W-:Y:S01]  /*426a0*/  STL.64 [R1+0x2ba8], R6 ;  /* 0x002ba80601007387 */ /* 0x004fe20000100a00 */
[----:B------:R0:W-:Y:S03]  /*426b0*/  STL.64 [R1+0x2ba0], R4 ;  /* 0x002ba00401007387 */ /* 0x0001e60000100a00 */
[----:B0-----:R-:W2:Y:S01]  /*426c0*/  LDL.LU R4, [R1+0x140] ;  /* 0x0001400001047983 */ /* 0x001ea20000300800 */
[----:B------:R-:W2:Y:S02]  /*426d0*/  LDL.LU R5, [R1+0x144] ;  /* 0x0001440001057983 */ /* 0x000ea40000300800 */
[----:B------:R-:W2:Y:S02]  /*426e0*/  LDL.LU R6, [R1+0x148] ;  /* 0x0001480001067983 */ /* 0x000ea40000300800 */
[----:B------:R-:W-:-:S07]  /*426f0*/  IMAD.MOV.U32 R7, RZ, RZ, R3 ;  /* 0x000000ffff077224 */ /* 0x000fce00078e0003 */
[----:B--2---:R-:W-:Y:S11]  /*42700*/  HMMA.16816.F32.BF16 R4, R16, R8, R4 ;  /* 0x000000081004723c */ /* 0x004ff60000041804 */
[----:B------:R-:W-:Y:S11]  /*42710*/  @!UPT UIADD3 URZ, URZ, URZ, URZ ;  /* 0x0000003f3f3ff290 */ /* 0x000ff6000fffe03f */
[----:B------:R-:W-:Y:S01]  /*42720*/  @!UPT UIADD3 URZ, URZ, URZ, URZ ;  /* 0x0000003f3f3ff290 */ /* 0x000fe2000fffe03f */
[----:B------:R-:W-:Y:S01]  /*42730*/  STL.64 [R1+0x30], R4 ;  /* 0x0000300401007387 */ /* 0x000fe20000100a00 */
[----:B------:R-:W-:Y:S02]  /*42740*/  STL [R1+0x3c], R7 ;  /* 0x00003c0701007387 */ /* 0x000fe40000100800 */
[----:B------:R0:W-:Y:S02]  /*42750*/  STL.64 [R1+0x2b40], R8 ;  /* 0x002b400801007387 */ /* 0x0001e40000100a00 */
[----:B0-----:R-:W-:Y:S02]  /*42760*/  IMAD.MOV.U32 R8, RZ, RZ, R24 ;  /* 0x000000ffff087224 */ /* 0x001fe400078e0018 */
[----:B------:R-:W-:Y:S01]  /*42770*/  IMAD.MOV.U32 R9, RZ, RZ, R0 ;  /* 0x000000ffff097224 */ /* 0x000fe200078e0000 */
[----:B------:R-:W3:Y:S01]  /*42780*/  LDL.LU R24, [R1+0x2c00] ;  /* 0x002c000001187983 */ /* 0x000ee20000300800 */
[----:B------:R-:W2:Y:S03]  /*42790*/  LDL.LU R0, [R1+0x2bfc] ;  /* 0x002bfc0001007983 */ /* 0x000ea60000300800 */
[----:B------:R0:W-:Y:S02]  /*427a0*/  STL.64 [R1+0x2b58], R8 ;  /* 0x002b580801007387 */ /* 0x0001e40000100a00 */
[----:B0-----:R-:W-:-:S02]  /*427b0*/  IMAD.MOV.U32 R8, RZ, RZ, R27 ;  /* 0x000000ffff087224 */ /* 0x001fc400078e001b */
[----:B------:R-:W-:Y:S01]  /*427c0*/  IMAD.MOV.U32 R9, RZ, RZ, R26 ;  /* 0x000000ffff097224 */ /* 0x000fe200078e001a */
[----:B------:R-:W4:Y:S01]  /*427d0*/  LDL.LU R27, [R1+0x2bf8] ;  /* 0x002bf800011b7983 */ /* 0x000f220000300800 */
[----:B------:R-:W4:Y:S03]  /*427e0*/  LDL.LU R26, [R1+0x2bf4] ;  /* 0x002bf400011a7983 */ /* 0x000f260000300800 */
[----:B------:R0:W-:Y:S04]  /*427f0*/  STL.64 [R1+0x2b70], R8 ;  /* 0x002b700801007387 */ /* 0x0001e80000100a00 */
[----:B0-----:R-:W4:Y:S01]  /*42800*/  LDL.LU R8, [R1+0x90] ;  /* 0x0000900001087983 */ /* 0x001f220000300800 */
[----:B------:R-:W4:Y:S02]  /*42810*/  LDL.LU R9, [R1+0x94] ;  /* 0x0000940001097983 */ /* 0x000f240000300800 */
[----:B------:R-:W4:Y:S02]  /*42820*/  LDL.LU R10, [R1+0x98] ;  /* 0x00009800010a7983 */ /* 0x000f240000300800 */
[----:B--2---:R-:W-:-:S02]  /*42830*/  IMAD.MOV.U32 R11, RZ, RZ, R0 ;  /* 0x000000ffff0b7224 */ /* 0x004fc400078e0000 */
[----:B------:R-:W2:Y:S01]  /*42840*/  LDL.LU R0, [R1+0x2bf0] ;  /* 0x002bf00001007983 */ /* 0x000ea20000300800 */
[----:B---3--:R-:W-:Y:S03]  /*42850*/  HMMA.16816.F32.BF16 R16, R16, R24, R12 ;  /* 0x000000181010723c */ /* 0x008fe6000004180c */
[----:B----4-:R-:W-:Y:S01]  /*42860*/  STL.64 [R1+0x2b80], R10 ;  /* 0x002b800a01007387 */ /* 0x010fe20000100a00 */
[----:B------:R0:W-:Y:S02]  /*42870*/  STL.64 [R1+0x2b78], R8 ;  /* 0x002b780801007387 */ /* 0x0001e40000100a00 */
[----:B0-----:R-:W-:Y:S02]  /*42880*/  IMAD.MOV.U32 R8, RZ, RZ, R2 ;  /* 0x000000ffff087224 */ /* 0x001fe400078e0002 */
[----:B------:R-:W-:Y:S01]  /*42890*/  IMAD.MOV.U32 R9, RZ, RZ, R28 ;  /* 0x000000ffff097224 */ /* 0x000fe200078e001c */
[----:B------:R-:W3:Y:S01]  /*428a0*/  LDL.LU R2, [R1+0x2bec] ;  /* 0x002bec0001027983 */ /* 0x000ee20000300800 */
[----:B------:R-:W4:Y:S03]  /*428b0*/  LDL.LU R28, [R1+0x2be8] ;  /* 0x002be800011c7983 */ /* 0x000f260000300800 */
[----:B------:R0:W-:Y:S04]  /*428c0*/  STL.64 [R1+0x2b98], R8 ;  /* 0x002b980801007387 */ /* 0x0001e80000100a00 */
[----:B0-----:R-:W2:Y:S01]  /*428d0*/  LDL.LU R8, [R1+0xb0] ;  /* 0x0000b00001087983 */ /* 0x001ea20000300800 */
[----:B------:R-:W2:Y:S02]  /*428e0*/  LDL.LU R9, [R1+0xb4] ;  /* 0x0000b40001097983 */ /* 0x000ea40000300800 */
[----:B------:R-:W2:Y:S02]  /*428f0*/  LDL.LU R10, [R1+0xb8] ;  /* 0x0000b800010a7983 */ /* 0x000ea40000300800 */
[----:B------:R-:W2:Y:S01]  /*42900*/  LDL.LU R11, [R1+0xbc] ;  /* 0x0000bc00010b7983 */ /* 0x000ea20000300800 */
[----:B------:R-:W2:Y:S01]  /*42910*/  LDL.LU R4, [R1+0xc0] ;  /* 0x0000c00001047983 */ /* 0x000ea20000300800 */
[----:B------:R-:W2:Y:S02]  /*42920*/  LDL.LU.64 R14, [R1+0x2be0] ;  /* 0x002be000010e7983 */ /* 0x000ea40000300a00 */
[----:B------:R-:W3:Y:S02]  /*42930*/  LDL.LU.64 R12, [R1+0x2bd8] ;  /* 0x002bd800010c7983 */ /* 0x000ee40000300a00 */
[----:B------:R-:W-:Y:S01]  /*42940*/  STL [R1+0x20], R16 ;  /* 0x0000201001007387 */ /* 0x000fe20000100800 */
[----:B------:R2:W-:Y:S02]  /*42950*/  STL.64 [R1+0x2b38], R24 ;  /* 0x002b381801007387 */ /* 0x0005e40000100a00 */
[----:B--2---:R-:W-:-:S02]  /*42960*/  IMAD.MOV.U32 R24, RZ, RZ, R15 ;  /* 0x000000ffff187224 */ /* 0x004fc400078e000f */
[----:B------:R-:W-:Y:S01]  /*42970*/  IMAD.MOV.U32 R25, RZ, RZ, R14 ;  /* 0x000000ffff197224 */ /* 0x000fe200078e000e */
[----:B------:R-:W2:Y:S01]  /*42980*/  LDL.LU R15, [R1+0x2bd0] ;  /* 0x002bd000010f7983 */ /* 0x000ea20000300800 */
[----:B------:R-:W2:Y:S02]  /*42990*/  LDL.LU R14, [R1+0x2bcc] ;  /* 0x002bcc00010e7983 */ /* 0x000ea40000300800 */
[----:B------:R-:W-:Y:S01]  /*429a0*/  STL.64 [R1+0x2b50], R26 ;  /* 0x002b501a01007387 */ /* 0x000fe20000100a00 */
[----:B------:R0:W-:Y:S04]  /*429b0*/  STL.64 [R1+0x2b48], R24 ;  /* 0x002b481801007387 */ /* 0x0001e80000100a00 */
[----:B0-----:R-:W2:Y:S01]  /*429c0*/  LDL.LU R24, [R1+0x70] ;  /* 0x0000700001187983 */ /* 0x001ea20000300800 */
[----:B------:R-:W2:Y:S02]  /*429d0*/  LDL.LU R25, [R1+0x74] ;  /* 0x0000740001197983 */ /* 0x000ea40000300800 */
[----:B------:R-:W2:Y:S02]  /*429e0*/  LDL.LU R26, [R1+0x78] ;  /* 0x00007800011a7983 */ /* 0x000ea40000300800 */
[----:B---3--:R-:W-:-:S02]  /*429f0*/  IMAD.MOV.U32 R27, RZ, RZ, R13 ;  /* 0x000000ffff1b7224 */ /* 0x008fc400078e000d */
[----:B------:R-:W3:Y:S04]  /*42a00*/  LDL.LU R13, [R1+0x2bc8] ;  /* 0x002bc800010d7983 */ /* 0x000ee80000300800 */
[----:B--2---:R-:W-:Y:S01]  /*42a10*/  STL.64 [R1+0x2b68], R26 ;  /* 0x002b681a01007387 */ /* 0x004fe20000100a00 */
[----:B------:R0:W-:Y:S02]  /*42a20*/  STL.64 [R1+0x2b60], R24 ;  /* 0x002b601801007387 */ /* 0x0001e40000100a00 */
[----:B0-----:R-:W-:Y:S02]  /*42a30*/  IMAD.MOV.U32 R24, RZ, RZ, R14 ;  /* 0x000000ffff187224 */ /* 0x001fe400078e000e */
[----:B------:R-:W-:Y:S01]  /*42a40*/  IMAD.MOV.U32 R25, RZ, RZ, R15 ;  /* 0x000000ffff197224 */ /* 0x000fe200078e000f */
[----:B------:R-:W2:Y:S01]  /*42a50*/  LDL.LU R14, [R1+0x2bc4] ;  /* 0x002bc400010e7983 */ /* 0x000ea20000300800 */
[----:B------:R-:W2:Y:S02]  /*42a60*/  LDL.LU R15, [R1+0x2bc0] ;  /* 0x002bc000010f7983 */ /* 0x000ea40000300800 */
[----:B------:R-:W2:Y:S02]  /*42a70*/  LDL.LU R26, [R1+0x88] ;  /* 0x00008800011a7983 */ /* 0x000ea40000300800 */
[----:B------:R-:W-:-:S02]  /*42a80*/  IMAD.MOV.U32 R27, RZ, RZ, R12 ;  /* 0x000000ffff1b7224 */ /* 0x000fc400078e000c */
[----:B------:R-:W3:Y:S04]  /*42a90*/  LDL.LU R12, [R1+0x2bbc] ;  /* 0x002bbc00010c7983 */ /* 0x000ee80000300800 */
[----:B--2---:R-:W-:Y:S01]  /*42aa0*/  STL.64 [R1+0x2b90], R26 ;  /* 0x002b901a01007387 */ /* 0x004fe20000100a00 */
[----:B------:R3:W-:Y:S02]  /*42ab0*/  STL.64 [R1+0x2b88], R24 ;  /* 0x002b881801007387 */ /* 0x0007e40000100a00 */
[----:B---3--:R-:W-:Y:S02]  /*42ac0*/  IMAD.MOV.U32 R24, RZ, RZ, R13 ;  /* 0x000000ffff187224 */ /* 0x008fe400078e000d */
[----:B------:R-:W-:Y:S01]  /*42ad0*/  IMAD.MOV.U32 R25, RZ, RZ, R14 ;  /* 0x000000ffff197224 */ /* 0x000fe200078e000e */
[----:B------:R-:W2:Y:S01]  /*42ae0*/  LDL.LU R13, [R1+0x2bb8] ;  /* 0x002bb800010d7983 */ /* 0x000ea20000300800 */
[----:B------:R-:W2:Y:S02]  /*42af0*/  LDL.LU R14, [R1+0x2bb4] ;  /* 0x002bb400010e7983 */ /* 0x000ea40000300800 */
[----:B------:R-:W-:-:S02]  /*42b00*/  IMAD.MOV.U32 R26, RZ, RZ, R15 ;  /* 0x000000ffff1a7224 */ /* 0x000fc400078e000f */
[----:B------:R-:W2:Y:S01]  /*42b10*/  LDL.LU R15, [R1+0x2bb0] ;  /* 0x002bb000010f7983 */ /* 0x000ea20000300800 */
[----:B------:R-:W-:Y:S02]  /*42b20*/  IMAD.MOV.U32 R3, RZ, RZ, R6 ;  /* 0x000000ffff037224 */ /* 0x000fe400078e0006 */
[----:B----4-:R-:W-:Y:S02]  /*42b30*/  IMAD.MOV.U32 R5, RZ, RZ, R28 ;  /* 0x000000ffff057224 */ /* 0x010fe400078e001c */
[----:B------:R-:W-:Y:S02]  /*42b40*/  IMAD.MOV.U32 R6, RZ, RZ, R2 ;  /* 0x000000ffff067224 */ /* 0x000fe400078e0002 */
[----:B------:R-:W-:Y:S01]  /*42b50*/  IMAD.MOV.U32 R7, RZ, RZ, R0 ;  /* 0x000000ffff077224 */ /* 0x000fe200078e0000 */
[----:B------:R-:W3:Y:S01]  /*42b60*/  LDL.LU R27, [R1+0xac] ;  /* 0x0000ac00011b7983 */ /* 0x000ee20000300800 */
[----:B------:R-:W-:Y:S02]  /*42b70*/  IMAD.MOV.U32 R28, RZ, RZ, R17 ;  /* 0x000000ffff1c7224 */ /* 0x000fe400078e0011 */
[----:B------:R-:W4:Y:S02]  /*42b80*/  LDL.LU R16, [R1+0x200] ;  /* 0x0002000001107983 */ /* 0x000f240000300800 */
[----:B------:R-:W-:-:S02]  /*42b90*/  IMAD.MOV.U32 R2, RZ, RZ, R18 ;  /* 0x000000ffff027224 */ /* 0x000fc400078e0012 */
[----:B------:R-:W-:Y:S01]  /*42ba0*/  IMAD.MOV.U32 R0, RZ, RZ, R19 ;  /* 0x000000ffff007224 */ /* 0x000fe200078e0013 */
[----:B------:R-:W4:Y:S01]  /*42bb0*/  LDL.LU R17, [R1+0x204] ;  /* 0x0002040001117983 */ /* 0x000f220000300800 */
[----:B------:R-:W3:Y:S02]  /*42bc0*/  LDL R18, [R1+0x208] ;  /* 0x0002080001127983 */ /* 0x000ee40000100800 */
[----:B------:R-:W3:Y:S01]  /*42bd0*/  LDL R19, [R1+0x20c] ;  /* 0x00020c0001137983 */ /* 0x000ee20000100800 */
[C---:B--2---:R-:W-:Y:S11]  /*42be0*/  HMMA.16816.F32.BF16 R4, R12.reuse, R20, R4 ;  /* 0x000000140c04723c */ /* 0x044ff60000041804 */
[----:B------:R-:W-:Y:S11]  /*42bf0*/  @!UPT UIADD3 URZ, URZ, URZ, URZ ;  /* 0x0000003f3f3ff290 */ /* 0x000ff6000fffe03f */
[----:B------:R-:W-:Y:S01]  /*42c00*/  @!UPT UIADD3 URZ, URZ, URZ, URZ ;  /* 0x0000003f3f3ff290 */ /* 0x000fe2000fffe03f */
[----:B------:R-:W-:Y:S01]  /*42c10*/  STL.64 [R1+0x150], R4 ;  /* 0x0001500401007387 */ /* 0x000fe20000100a00 */
[----:B------:R0:W-:Y:S03]  /*42c20*/  STL.64 [R1+0x158], R6 ;  /* 0x0001580601007387 */ /* 0x0001e60000100a00 */
[----:B0-----:R-:W2:Y:S01]  /*42c30*/  LDL.LU.64 R6, [R1+0x2ba8] ;  /* 0x002ba80001067983 */ /* 0x001ea20000300a00 */
[----:B------:R-:W2:Y:S02]  /*42c40*/  LDL.LU.64 R4, [R1+0x2ba0] ;  /* 0x002ba00001047983 */ /* 0x000ea40000300a00 */
[C---:B--2---:R-:W-:Y:S11]  /*42c50*/  HMMA.16816.F32.BF16 R8, R12.reuse, R4, R8 ;  /* 0x000000040c08723c */ /* 0x044ff60000041808 */
[----:B------:R-:W-:Y:S11]  /*42c60*/  @!UPT UIADD3 URZ, URZ, URZ, URZ ;  /* 0x0000003f3f3ff290 */ /* 0x000ff6000fffe03f */
[----:B------:R-:W-:Y:S01]  /*42c70*/  @!UPT UIADD3 URZ, URZ, URZ, URZ ;  /* 0x0000003f3f3ff290 */ /* 0x000fe2000fffe03f */
[----:B------:R0:W-:Y:S01]  /*42c80*/  STL.64 [R1+0x140], R8 ;  /* 0x0001400801007387 */ /* 0x0001e20000100a00 */
[----:B------:R3:W-:Y:S03]  /*42c90*/  STL.64 [R1+0x148], R10 ;  /* 0x0001480a01007387 */ /* 0x0007e60000100a00 */
[----:B0-----:R-:W3:Y:S02]  /*42ca0*/  LDL.LU.64 R8, [R1+0x2b98] ;  /* 0x002b980001087983 */ /* 0x001ee40000300a00 */
[C---:B---3--:R-:W-:Y:S02]  /*42cb0*/  HMMA.16816.F32.BF16 R8, R12.reuse, R8, R24 ;  /* 0x000000080c08723c */ /* 0x048fe40000041818 */
[----:B------:R-:W2:Y:S01]  /*42cc0*/  LDL.LU.64 R26, [R1+0x2b90] ;  /* 0x002b9000011a7983 */ /* 0x000ea20000300a00 */
[----:B------:R-:W2:Y:S11]  /*42cd0*/  LDL.LU.64 R24, [R1+0x2b88] ;  /* 0x002b880001187983 */ /* 0x000eb60000300a00 */
[----:B------:R-:W-:Y:S09]  /*42ce0*/  @!UPT UIADD3 URZ, URZ, URZ, URZ ;  /* 0x0000003f3f3ff290 */ /* 0x000ff2000fffe03f */
[----:B------:R-:W-:Y:S01]  /*42cf0*/  STL.64 [R1+0x130], R8 ;  /* 0x0001300801007387 */ /* 0x000fe20000100a00 */
[----:B------:R0:W-:Y:S03]  /*42d00*/  STL.64 [R1+0x138], R10 ;  /* 0x0001380a01007387 */ /* 0x0001e60000100a00 */
[----:B0-----:R-:W4:Y:S01]  /*42d10*/  LDL.LU.64 R10, [R1+0x2b80] ;  /* 0x002b8000010a7983 */ /* 0x001f220000300a00 */
[----:B------:R-:W4:Y:S02]  /*42d20*/  LDL.LU.64 R8, [R1+0x2b78] ;  /* 0x002b780001087983 */ /* 0x000f240000300a00 */
[C---:B----4-:R-:W-:Y:S11]  /*42d30*/  HMMA.16816.F32.BF16 R8, R12.reuse, R16, R8 ;  /* 0x000000100c08723c */ /* 0x050ff60000041808 */
[----:B------:R-:W-:Y:S11]  /*42d40*/  @!UPT UIADD3 URZ, URZ, URZ, URZ ;  /* 0x0000003f3f3ff290 */ /* 0x000ff6000fffe03f */
[----:B------:R-:W-:Y:S01]  /*42d50*/  @!UPT UIADD3 URZ, URZ, URZ, URZ ;  /* 0x0000003f3f3ff290 */ /* 0x000fe2000fffe03f */
[----:B------:R0:W-:Y:S01]  /*42d60*/  STL.64 [R1+0x120], R8 ;  /* 0x0001200801007387 */ /* 0x0001e20000100a00 */
[----:B------:R2:W-:Y:S03]  /*42d70*/  STL.64 [R1+0x128], R10 ;  /* 0x0001280a01007387 */ /* 0x0005e60000100a00 */
[----:B0-----:R-:W2:Y:S02]  /*42d80*/  LDL.LU.64 R8, [R1+0x2b70] ;  /* 0x002b700001087983 */ /* 0x001ea40000300a00 */
[C---:B--2---:R-:W-:Y:S02]  /*42d90*/  HMMA.16816.F32.BF16 R8, R12.reuse, R8, R24 ;  /* 0x000000080c08723c */ /* 0x044fe40000041818 */
[----:B------:R-:W2:Y:S01]  /*42da0*/  LDL.LU.64 R26, [R1+0x2b68] ;  /* 0x002b6800011a7983 */ /* 0x000ea20000300a00 */
[----:B------:R-:W2:Y:S11]  /*42db0*/  LDL.LU.64 R24, [R1+0x2b60] ;  /* 0x002b600001187983 */ /* 0x000eb60000300a00 */
[----:B------:R-:W-:Y:S09]  /*42dc0*/  @!UPT UIADD3 URZ, URZ, URZ, URZ ;  /* 0x0000003f3f3ff290 */ /* 0x000ff2000fffe03f */
        /* <DEDUP_REMOVED lines=19> */
[----:B------:R-:W2:Y:S02]  /*42f00*/  LDL.LU.64 R8, [R1+0x2b18] ;  /* 0x002b180001087983 */ /* 0x000ea40000300a00 */
[----:B------:R-:W2:Y:S02]  /*42f10*/  LDL.LU.64 R26, [R1+0x2b10] ;  /* 0x002b1000011a7983 */ /* 0x000ea40000300a00 */
[----:B------:R-:W2:Y:S11]  /*42f20*/  LDL.LU.64 R24, [R1+0x2b08] ;  /* 0x002b080001187983 */ /* 0x000eb60000300a00 */
[----:B------:R-:W-:Y:S06]  /*42f30*/  @!UPT UIADD3 URZ, URZ, URZ, URZ ;  /* 0x0000003f3f3ff290 */ /* 0x000fec000fffe03f */
[----:B------:R-:W-:Y:S01]  /*42f40*/  STL.64 [R1+0xe0], R12 ;  /* 0x0000e00c01007387 */ /* 0x000fe20000100a00 */
[----:B------:R0:W-:Y:S03]  /*42f50*/  STL.64 [R1+0xe8], R14 ;  /* 0x0000e80e01007387 */ /* 0x0001e60000100a00 */
[----:B0-----:R-:W3:Y:S04]  /*42f60*/  LDL R14, [R1+0x218] ;  /* 0x00021800010e7983 */ /* 0x001ee80000100800 */
[----:B------:R-:W3:Y:S01]  /*42f70*/  LDL R15, [R1+0x21c] ;  /* 0x00021c00010f7983 */ /* 0x000ee20000100800 */
[C---:B--2---:R-:W-:Y:S03]  /*42f80*/  HMMA.16816.F32.BF16 R20, R24.reuse, R22, R8 ;  /* 0x000000161814723c */ /* 0x044fe60000041808 */
[----:B------:R-:W2:Y:S01]  /*42f90*/  LDL.LU.64 R10, [R1+0x2b00] ;  /* 0x002b0000010a7983 */ /* 0x000ea20000300a00 */
[----:B------:R-:W4:Y:S11]  /*42fa0*/  LDL.LU.64 R8, [R1+0x2af8] ;  /* 0x002af80001087983 */ /* 0x000f360000300a00 */
[----:B------:R-:W-:Y:S08]  /*42fb0*/  @!UPT UIADD3 URZ, URZ, URZ, URZ ;  /* 0x0000003f3f3ff290 */ /* 0x000ff0000fffe03f */
[----:B------:R-:W-:Y:S01]  /*42fc0*/  STL.64 [R1+0xd0], R20 ;  /* 0x0000d01401007387 */ /* 0x000fe20000100a00 */
[----:B------:R0:W-:Y:S03]  /*42fd0*/  STL.64 [R1+0xd8], R22 ;  /* 0x0000d81601007387 */ /* 0x0001e60000100a00 */
[----:B0-----:R-:W2:Y:S01]  /*42fe0*/  LDL.LU.64 R22, [R1+0x2af0] ;  /* 0x002af00001167983 */ /* 0x001ea20000300a00 */
[----:B------:R-:W2:Y:S02]  /*42ff0*/  LDL.LU.64 R20, [R1+0x2ae8] ;  /* 0x002ae80001147983 */ /* 0x000ea40000300a00 */
[C---:B--2---:R-:W-:Y:S01]  /*43000*/  HMMA.16816.F32.BF16 R20, R24.reuse, R6, R20 ;  /* 0x000000061814723c */ /* 0x044fe20000041814 */
[----:B------:R-:W2:Y:S01]  /*43010*/  LDL.LU.64 R6, [R1+0x2ae0] ;  /* 0x002ae00001067983 */ /* 0x000ea20000300a00 */
[----:B------:R-:W3:Y:S11]  /*43020*/  LDL.LU.64 R4, [R1+0x2ad8] ;  /* 0x002ad80001047983 */ /* 0x000ef60000300a00 */
[----:B------:R-:W-:Y:S10]  /*43030*/  @!UPT UIADD3 URZ, URZ, URZ, URZ ;  /* 0x0000003f3f3ff290 */ /* 0x000ff4000fffe03f */
[----:B------:R-:W-:Y:S01]  /*43040*/  STL.64 [R1+0x70], R20 ;  /* 0x0000701401007387 */ /* 0x000fe20000100a00 */
[----:B------:R0:W-:Y:S02]  /*43050*/  STL.64 [R1+0x78], R22 ;  /* 0x0000781601007387 */ /* 0x0001e40000100a00 */
[----:B0-----:R-:W-:Y:S02]  /*43060*/  IMAD.MOV.U32 R22, RZ, RZ, R10 ;  /* 0x000000ffff167224 */ /* 0x001fe400078e000a */
[----:B------:R-:W-:Y:S02]  /*43070*/  IMAD.MOV.U32 R23, RZ, RZ, R11 ;  /* 0x000000ffff177224 */ /* 0x000fe400078e000b */
[----:B--2---:R-:W-:Y:S02]  /*43080*/  IMAD.MOV.U32 R20, RZ, RZ, R6 ;  /* 0x000000ffff147224 */ /* 0x004fe400078e0006 */
[----:B------:R-:W-:Y:S01]  /*43090*/  IMAD.MOV.U32 R21, RZ, RZ, R7 ;  /* 0x000000ffff157224 */ /* 0x000fe200078e0007 */
[----:B------:R-:W3:Y:S01]  /*430a0*/  LDL.LU R6, [R1+0x2ad4] ;  /* 0x002ad40001067983 */ /* 0x000ee20000300800 */
[----:B------:R-:W3:Y:S02]  /*430b0*/  LDL.LU R7, [R1+0x2ad0] ;  /* 0x002ad00001077983 */ /* 0x000ee40000300800 */
[----:B------:R-:W4:Y:S02]  /*430c0*/  LDL.LU R10, [R1+0x2acc] ;  /* 0x002acc00010a7983 */ /* 0x000f240000300800 */
[----:B------:R-:W4:Y:S01]  /*430d0*/  LDL.LU R11, [R1+0x2ac8] ;  /* 0x002ac800010b7983 */ /* 0x000f220000300800 */
[----:B------:R0:W-:Y:S01]  /*430e0*/  STL.64 [R1+0x2ab8], R22 ;  /* 0x002ab81601007387 */ /* 0x0001e20000100a00 */
[----:B------:R-:W-:Y:S03]  /*430f0*/  STL.64 [R1+0x2ab0], R20 ;  /* 0x002ab01401007387 */ /* 0x000fe60000100a00 */
[----:B0-----:R-:W2:Y:S04]  /*43100*/  LDL R22, [R1+0x1f8] ;  /* 0x0001f80001167983 */ /* 0x001ea80000100800 */
[----:B------:R-:W2:Y:S01]  /*43110*/  LDL R23, [R1+0x1fc] ;  /* 0x0001fc0001177983 */ /* 0x000ea20000100800 */
[C---:B---3--:R-:W-:Y:S03]  /*43120*/  HMMA.16816.F32.BF16 R12, R24.reuse, R14, R4 ;  /* 0x0000000e180c723c */ /* 0x048fe60000041804 */
[----:B------:R-:W2:Y:S04]  /*43130*/  LDL.LU R4, [R1+0x50] ;  /* 0x0000500001047983 */ /* 0x000ea80000300800 */
[----:B------:R-:W-:Y:S11]  /*43140*/  IMAD.MOV.U32 R7, RZ, RZ, R29 ;  /* 0x000000ffff077224 */ /* 0x000ff600078e001d */
[----:B------:R-:W-:Y:S05]  /*43150*/  @!UPT UIADD3 URZ, URZ, URZ, URZ ;  /* 0x0000003f3f3ff290 */ /* 0x000fea000fffe03f */
[----:B------:R-:W-:Y:S01]  /*43160*/  STL.64 [R1+0x80], R12 ;  /* 0x0000800c01007387 */ /* 0x000fe20000100a00 */
[----:B------:R4:W-:Y:S02]  /*43170*/  STL.64 [R1+0x88], R14 ;  /* 0x0000880e01007387 */ /* 0x0009e40000100a00 */
[----:B------:R-:W2:Y:S02]  /*43180*/  LDL.LU R5, [R1+0x54] ;  /* 0x0000540001057983 */ /* 0x000ea40000300800 */
[----:B------:R-:W2:Y:S01]  /*43190*/  LDL.LU R6, [R1+0x58] ;  /* 0x0000580001067983 */ /* 0x000ea20000300800 */
[----:B------:R-:W3:Y:S01]  /*431a0*/  LDL.LU R29, [R1+0x2ac4] ;  /* 0x002ac400011d7983 */ /* 0x000ee20000300800 */
[C---:B----4-:R-:W-:Y:S03]  /*431b0*/  HMMA.16816.F32.BF16 R12, R24.reuse, R18, R8 ;  /* 0x00000012180c723c */ /* 0x050fe60000041808 */
[----:B------:R-:W4:Y:S11]  /*431c0*/  LDL R11, [R1+0x298] ;  /* 0x00029800010b7983 */ /* 0x000f360000100800 */
[----:B------:R-:W-:Y:S09]  /*431d0*/  @!UPT UIADD3 URZ, URZ, URZ, URZ ;  /* 0x0000003f3f3ff290 */ /* 0x000ff2000fffe03f */
[----:B------:R-:W-:Y:S01]  /*431e0*/  STL.64 [R1+0xc0], R12 ;  /* 0x0000c00c01007387 */ /* 0x000fe20000100a00 */
[----:B------:R-:W-:Y:S02]  /*431f0*/  STL.64 [R1+0xc8], R14 ;  /* 0x0000c80e01007387 */ /* 0x000fe40000100a00 */
[----:B------:R-:W-:Y:S01]  /*43200*/  IMAD.MOV.U32 R10, RZ, RZ, R3 ;  /* 0x000000ffff0a7224 */ /* 0x000fe200078e0003 */
[----:B---3--:R-:W-:Y:S04]  /*43210*/  LDSM.16.MT88.4 R12, [R29+0x21000] ;  /* 0x021000001d0c783b */ /* 0x008fe80000004200 */
[----:B----4-:R-:W0:Y:S04]  /*43220*/  LDSM.16.MT88.4 R16, [R11+0x20c00] ;  /* 0x020c00000b10783b */ /* 0x010e280000004200 */
[----:B0-----:R0:W-:Y:S01]  /*43230*/  STL.64 [R1+0x2aa0], R18 ;  /* 0x002aa01201007387 */ /* 0x0011e20000100a00 */
[----:B------:R-:W-:Y:S03]  /*43240*/  STL.64 [R1+0x2a98], R16 ;  /* 0x002a981001007387 */ /* 0x000fe60000100a00 */
[----:B0-----:R-:W3:Y:S04]  /*43250*/  LDL.LU.64 R18, [R1+0x248] ;  /* 0x0002480001127983 */ /* 0x001ee80000300a00 */
[----:B---3--:R0:W-:Y:S04]  /*43260*/  STL.64 [R1+0x2aa8], R18 ;  /* 0x002aa81201007387 */ /* 0x0081e80000100a00 */
[----:B0-----:R-:W3:Y:S01]  /*43270*/  LDL.LU.64 R18, [R1+0x238] ;  /* 0x0002380001127983 */ /* 0x001ee20000300a00 */
[----:B------:R0:W-:Y:S02]  /*43280*/  STL [R1+0x2a90], R11 ;  /* 0x002a900b01007387 */ /* 0x0001e40000100800 */
[----:B------:R-:W4:Y:S02]  /*43290*/  LDL.LU R8, [R1+0x30] ;  /* 0x0000300001087983 */ /* 0x000f240000300800 */
[----:B------:R-:W4:Y:S01]  /*432a0*/  LDL.LU R9, [R1+0x34] ;  /* 0x0000340001097983 */ /* 0x000f220000300800 */
[----:B------:R-:W3:Y:S01]  /*432b0*/  LDL.LU R3, [R1+0x2ac0] ;  /* 0x002ac00001037983 */ /* 0x000ee20000300800 */
[----:B--2---:R-:W-:Y:S03]  /*432c0*/  HMMA.16816.F32.BF16 R4, R24, R22, R4 ;  /* 0x000000161804723c */ /* 0x004fe60000041804 */
[----:B0-----:R-:W4:Y:S01]  /*432d0*/  LDL.LU R11, [R1+0x3c] ;  /* 0x00003c00010b7983 */ /* 0x001f220000300800 */
[----:B------:R0:W-:Y:S02]  /*432e0*/  STL.64 [R1+0x2a30], R14 ;  /* 0x002a300e01007387 */ /* 0x0001e40000100a00 */
[----:B------:R-:W-:Y:S01]  /*432f0*/  STL.64 [R1+0x2a28], R12 ;  /* 0x002a280c01007387 */ /* 0x000fe20000100a00 */
[----:B0-----:R-:W2:Y:S01]  /*43300*/  LDL.LU R14, [R1+0x268] ;  /* 0x00026800010e7983 */ /* 0x001ea20000300800 */
[----:B------:R-:W2:Y:S11]  /*43310*/  LDL.LU R15, [R1+0x26c] ;  /* 0x00026c00010f7983 */ /* 0x000eb60000300800 */
[----:B------:R-:W-:Y:S04]  /*43320*/  @!UPT UIADD3 URZ, URZ, URZ, URZ ;  /* 0x0000003f3f3ff290 */ /* 0x000fe8000fffe03f */
[----:B------:R0:W-:Y:S01]  /*43330*/  STL.64 [R1+0xb0], R4 ;  /* 0x0000b00401007387 */ /* 0x0001e20000100a00 */
[----:B------:R-:W-:Y:S03]  /*43340*/  STL.64 [R1+0xb8], R6 ;  /* 0x0000b80601007387 */ /* 0x000fe60000100a00 */
[----:B0-----:R-:W2:Y:S04]  /*43350*/  LDL.LU R4, [R1+0x20] ;  /* 0x0000200001047983 */ /* 0x001ea80000300800 */
[----:B---3--:R-:W0:Y:S04]  /*43360*/  LDSM.16.M88.4 R20, [R3+0x80] ;  /* 0x000080000314783b */ /* 0x008e280000000200 */
[----:B0-----:R-:W-:Y:S01]  /*43370*/  STL.64 [R1+0x160], R20 ;  /* 0x0001601401007387 */ /* 0x001fe20000100a00 */
[----:B------:R-:W-:Y:S02]  /*43380*/  STL.64 [R1+0x168], R22 ;  /* 0x0001681601007387 */ /* 0x000fe40000100a00 */
[----:B------:R-:W0:Y:S02]  /*43390*/  LDSM.16.M88.4 R20, [R3+0x4080] ;  /* 0x004080000314783b */ /* 0x000e240000000200 */
[----:B0-----:R-:W-:Y:S02]  /*433a0*/  STL.64 [R1+0x170], R20 ;  /* 0x0001701401007387 */ /* 0x001fe40000100a00 */
[----:B------:R-:W-:Y:S02]  /*433b0*/  STL.64 [R1+0x178], R22 ;  /* 0x0001781601007387 */ /* 0x000fe40000100a00 */
[----:B------:R-:W0:Y:S02]  /*433c0*/  LDSM.16.M88.4 R20, [R3+0x8080] ;  /* 0x008080000314783b */ /* 0x000e240000000200 */
[----:B0-----:R-:W-:Y:S02]  /*433d0*/  STL.64 [R1+0x190], R20 ;  /* 0x0001901401007387 */ /* 0x001fe40000100a00 */
[----:B------:R0:W-:Y:S02]  /*433e0*/  STL.64 [R1+0x198], R22 ;  /* 0x0001981601007387 */ /* 0x0001e40000100a00 */
[----:B0-----:R-:W3:Y:S01]  /*433f0*/  LDL.LU.64 R22, [R1+0x2ab8] ;  /* 0x002ab80001167983 */ /* 0x001ee20000300a00 */
[----:B------:R-:W3:Y:S02]  /*43400*/  LDL.LU.64 R20, [R1+0x2ab0] ;  /* 0x002ab00001147983 */ /* 0x000ee40000300a00 */
[----:B------:R-:W-:-:S02]  /*43410*/  IMAD.MOV.U32 R5, RZ, RZ, R28 ;  /* 0x000000ffff057224 */ /* 0x000fc400078e001c */
[----:B------:R-:W-:Y:S02]  /*43420*/  IMAD.MOV.U32 R6, RZ, RZ, R2 ;  /* 0x000000ffff067224 */ /* 0x000fe400078e0002 */
[----:B------:R-:W-:Y:S01]  /*43430*/  IMAD.MOV.U32 R7, RZ, RZ, R0 ;  /* 0x000000ffff077224 */ /* 0x000fe200078e0000 */
[----:B---3--:R-:W-:Y:S11]  /*43440*/  HMMA.16816.F32.BF16 R20, R24, R18, R20 ;  /* 0x000000121814723c */ /* 0x008ff60000041814 */
[----:B------:R-:W-:Y:S11]  /*43450*/  @!UPT UIADD3 URZ, URZ, URZ, URZ ;  /* 0x0000003f3f3ff290 */ /* 0x000ff6000fffe03f */
[----:B------:R-:W-:Y:S01]  /*43460*/  @!UPT UIADD3 URZ, URZ, URZ, URZ ;  /* 0x0000003f3f3ff290 */ /* 0x000fe2000fffe03f */
[----:B------:R-:W-:Y:S01]  /*43470*/  STL.64 [R1+0xa0], R20 ;  /* 0x0000a01401007387 */ /* 0x000fe20000100a00 */
[----:B------:R0:W-:Y:S02]  /*43480*/  STL.64 [R1+0xa8], R22 ;  /* 0x0000a81601007387 */ /* 0x0001e40000100a00 */
[----:B0-----:R-:W-:Y:S02]  /*43490*/  IMAD.MOV.U32 R22, RZ, RZ, R18 ;  /* 0x000000ffff167224 */ /* 0x001fe400078e0012 */
[----:B------:R-:W-:Y:S02]  /*434a0*/  IMAD.MOV.U32 R23, RZ, RZ, R19 ;  /* 0x000000ffff177224 */ /* 0x000fe400078e0013 */
[----:B------:R-:W0:Y:S04]  /*434b0*/  LDSM.16.M88.4 R16, [R3+0xc080] ;  /* 0x00c080000310783b */ /* 0x000e280000000200 */
[----:B0-----:R-:W-:Y:S01]  /*434c0*/  STL.64 [R1+0x180], R16 ;  /* 0x0001801001007387 */ /* 0x001fe20000100a00 */
[----:B------:R-:W-:-:S02]  /*434d0*/  IMAD.MOV.U32 R21, RZ, RZ, R16 ;  /* 0x000000ffff157224 */ /* 0x000fc400078e0010 */
[----:B------:R-:W-:Y:S02]  /*434e0*/  STL.64 [R1+0x188], R18 ;  /* 0x0001881201007387 */ /* 0x000fe40000100a00 */
[----:B------:R-:W-:Y:S02]  /*434f0*/  IMAD.MOV.U32 R20, RZ, RZ, R17 ;  /* 0x000000ffff147224 */ /* 0x000fe400078e0011 */
[----:B------:R-:W0:Y:S04]  /*43500*/  LDSM.16.M88.4 R16, [R3+0x10080] ;  /* 0x010080000310783b */ /* 0x000e280000000200 */
[----:B------:R-:W-:Y:S04]  /*43510*/  STL.64 [R1+0x2a48], R20 ;  /* 0x002a481401007387 */ /* 0x000fe80000100a00 */
[----:B0-----:R-:W-:Y:S01]  /*43520*/  STL.64 [R1+0x1a0], R16 ;  /* 0x0001a01001007387 */ /* 0x001fe20000100a00 */
[----:B------:R-:W-:Y:S02]  /*43530*/  STL.64 [R1+0x1a8], R18 ;  /* 0x0001a81201007387 */ /* 0x000fe40000100a00 */
[----:B------:R-:W0:Y:S04]  /*43540*/  LDSM.16.M88.4 R16, [R3+0x14080] ;  /* 0x014080000310783b */ /* 0x000e280000000200 */
[----:B0-----:R-:W-:-:S02]  /*43550*/  IMAD.MOV.U32 R13, RZ, RZ, R16 ;  /* 0x000000ffff0d7224 */ /* 0x001fc400078e0010 */
[----:B------:R-:W-:Y:S02]  /*43560*/  IMAD.MOV.U32 R12, RZ, RZ, R17 ;  /* 0x000000ffff0c7224 */ /* 0x000fe400078e0011 */
[----:B------:R-:W-:Y:S02]  /*43570*/  IMAD.MOV.U32 R28, RZ, RZ, R18 ;  /* 0x000000ffff1c7224 */ /* 0x000fe400078e0012 */
[----:B------:R-:W-:Y:S02]  /*43580*/  IMAD.MOV.U32 R2, RZ, RZ, R19 ;  /* 0x000000ffff027224 */ /* 0x000fe400078e0013 */
[----:B------:R-:W0:Y:S04]  /*43590*/  LDSM.16.M88.4 R16, [R3+0x18080] ;  /* 0x018080000310783b */ /* 0x000e280000000200 */
[----:B------:R0:W-:Y:S01]  /*435a0*/  STL [R1+0x2888], R2 ;  /* 0x0028880201007387 */ /* 0x0001e20000100800 */
[----:B------:R-:W-:Y:S02]  /*435b0*/  STL [R1+0x2884], R28 ;  /* 0x0028841c01007387 */ /* 0x000fe40000100800 */
[----:B0-----:R-:W-:Y:S01]  /*435c0*/  IMAD.MOV.U32 R2, RZ, RZ, R16 ;  /* 0x000000ffff027224 */ /* 0x001fe200078e0010 */
[----:B------:R-:W-:Y:S01]  /*435d0*/  STL.64 [R1+0x258], R18 ;  /* 0x0002581201007387 */ /* 0x000fe20000100a00 */
[----:B------:R-:W-:-:S02]  /*435e0*/  IMAD.MOV.U32 R0, RZ, RZ, R17 ;  /* 0x000000ffff007224 */ /* 0x000fc400078e0011 */
[----:B------:R-:W0:Y:S02]  /*435f0*/  LDSM.16.M88.4 R16, [R3+0x1c080] ;  /* 0x01c080000310783b */ /* 0x000e240000000200 */
[----:B0-----:R-:W-:Y:S02]  /*43600*/  STL.64 [R1+0x270], R16 ;  /* 0x0002701001007387 */ /* 0x001fe40000100a00 */
[----:B------:R0:W-:Y:S02]  /*43610*/  STL.64 [R1+0x278], R18 ;  /* 0x0002781201007387 */ /* 0x0001e40000100a00 */
[----:B0-----:R-:W4:Y:S01]  /*43620*/  LDL.LU.64 R18, [R1+0x2aa8] ;  /* 0x002aa80001127983 */ /* 0x001f220000300a00 */
[----:B------:R-:W-:Y:S01]  /*43630*/  STL [R1+0x2608], R3 ;  /* 0x0026080301007387 */ /* 0x000fe20000100800 */
[----:B----4-:R-:W-:Y:S01]  /*43640*/  HMMA.16816.F32.BF16 R8, R24, R18, R8 ;  /* 0x000000121808723c */ /* 0x010fe20000041808 */
[----:B------:R-:W-:Y:S02]  /*43650*/  IMAD.MOV.U32 R21, RZ, RZ, R18 ;  /* 0x000000ffff157224 */ /* 0x000fe400078e0012 */
[----:B------:R-:W-:-:S02]  /*43660*/  IMAD.MOV.U32 R20, RZ, RZ, R19 ;  /* 0x000000ffff147224 */ /* 0x000fc400078e0013 */
[----:B------:R-:W3:Y:S01]  /*43670*/  LDL.LU.64 R18, [R1+0x2aa0] ;  /* 0x002aa00001127983 */ /* 0x000ee20000300a00 */
[----:B------:R-:W3:Y:S11]  /*43680*/  LDL.LU.64 R16, [R1+0x2a98] ;  /* 0x002a980001107983 */ /* 0x000ef60000300a00 */
[----:B------:R-:W-:Y:S06]  /*43690*/  @!UPT UIADD3 URZ, URZ, URZ, URZ ;  /* 0x0000003f3f3ff290 */ /* 0x000fec000fffe03f */
[----:B------:R-:W-:Y:S01]  /*436a0*/  STL.64 [R1+0x90], R8 ;  /* 0x0000900801007387 */ /* 0x000fe20000100a00 */
[----:B------:R-:W-:Y:S02]  /*436b0*/  STL [R1+0x98], R10 ;  /* 0x0000980a01007387 */ /* 0x000fe40000100800 */
[----:B------:R-:W-:Y:S02]  /*436c0*/  IMAD.MOV.U32 R28, RZ, RZ, R11 ;  /* 0x000000ffff1c7224 */ /* 0x000fe400078e000b */
[----:B------:R-:W4:Y:S01]  /*436d0*/  LDL.LU R11, [R1+0x2a90] ;  /* 0x002a9000010b7983 */ /* 0x000f220000300800 */
[----:B--2---:R-:W-:Y:S02]  /*436e0*/  HMMA.16816.F32.BF16 R4, R24, R14, R4 ;  /* 0x0000000e1804723c */ /* 0x004fe40000041804 */
[----:B------:R-:W-:Y:S01]  /*436f0*/  STL [R1+0x29c0], R28 ;  /* 0x0029c01c01007387 */ /* 0x000fe20000100800 */
[----:B----4-:R-:W0:Y:S04]  /*43700*/  LDSM.16.MT88.4 R8, [R11+0x21000] ;  /* 0x021000000b08783b */ /* 0x010e280000004200 */
[----:B0-----:R-:W-:Y:S01]  /*43710*/  STL.64 [R1+0x2970], R10 ;  /* 0x0029700a01007387 */ /* 0x001fe20000100a00 */
[----:B------:R0:W-:Y:S11]  /*43720*/  STL.64 [R1+0x2968], R8 ;  /* 0x0029680801007387 */ /* 0x0001f60000100a00 */
[----:B------:R-:W-:Y:S04]  /*43730*/  @!UPT UIADD3 URZ, URZ, URZ, URZ ;  /* 0x0000003f3f3ff290 */ /* 0x000fe8000fffe03f */
[----:B------:R-:W-:Y:S02]  /*43740*/  STL.64 [R1+0x60], R4 ;  /* 0x0000600401007387 */ /* 0x000fe40000100a00 */
[----:B------:R-:W3:Y:S01]  /*43750*/  LDL.LU R26, [R1+0x1d8] ;  /* 0x0001d800011a7983 */ /* 0x000ee20000300800 */
[----:B------:R-:W3:Y:S01]  /*43760*/  LDL.LU R27, [R1+0x1dc] ;  /* 0x0001dc00011b7983 */ /* 0x000ee20000300800 */
[----:B0-----:R-:W-:Y:S02]  /*43770*/  IMAD.MOV.U32 R9, RZ, RZ, R6 ;  /* 0x000000ffff097224 */ /* 0x001fe400078e0006 */
[----:B------:R-:W-:Y:S02]  /*43780*/  IMAD.MOV.U32 R8, RZ, RZ, R7 ;  /* 0x000000ffff087224 */ /* 0x000fe400078e0007 */
[----:B------:R-:W0:Y:S04]  /*43790*/  LDSM.16.MT88.4 R4, [R29+0x21400] ;  /* 0x021400001d04783b */ /* 0x000e280000004200 */
[----:B------:R-:W-:Y:S01]  /*437a0*/  STL.64 [R1+0x2a58], R14 ;  /* 0x002a580e01007387 */ /* 0x000fe20000100a00 */
[----:B------:R1:W-:Y:S03]  /*437b0*/  STL.64 [R1+0x2a50], R12 ;  /* 0x002a500c01007387 */ /* 0x0003e60000100a00 */
[----:B-1----:R-:W3:Y:S01]  /*437c0*/  LDL.LU R12, [R1+0x150] ;  /* 0x00015000010c7983 */ /* 0x002ee20000300800 */
[----:B------:R-:W3:Y:S02]  /*437d0*/  LDL.LU R13, [R1+0x154] ;  /* 0x00015400010d7983 */ /* 0x000ee40000300800 */
[----:B------:R-:W3:Y:S02]  /*437e0*/  LDL.LU R14, [R1+0x158] ;  /* 0x00015800010e7983 */ /* 0x000ee40000300800 */
[----:B------:R-:W3:Y:S01]  /*437f0*/  LDL.LU R15, [R1+0x15c] ;  /* 0x00015c00010f7983 */ /* 0x000ee20000300800 */
[----:B------:R-:W-:Y:S01]  /*43800*/  STL [R1+0x29c8], R8 ;  /* 0x0029c80801007387 */ /* 0x000fe20000100800 */
[----:B------:R-:W-:Y:S03]  /*43810*/  STL [R1+0x29c4], R9 ;  /* 0x0029c40901007387 */ /* 0x000fe60000100800 */
[----:B0-----:R-:W-:Y:S01]  /*43820*/  STL [R1+0x290c], R4 ;  /* 0x00290c0401007387 */ /* 0x001fe20000100800 */
[----:B------:R-:W-:Y:S02]  /*43830*/  STL [R1+0x2908], R5 ;  /* 0x0029080501007387 */ /* 0x000fe40000100800 */
[----:B------:R-:W-:Y:S02]  /*43840*/  STL [R1+0x28bc], R6 ;  /* 0x0028bc0601007387 */ /* 0x000fe40000100800 */
[----:B------:R-:W-:Y:S01]  /*43850*/  STL [R1+0x28b8], R7 ;  /* 0x0028b80701007387 */ /* 0x000fe20000100800 */
[----:B------:R0:W-:Y:S04]  /*43860*/  STL.64 [R1+0x2a60], R22 ;  /* 0x002a601601007387 */ /* 0x0001e80000100a00 */
[----:B0-----:R-:W2:Y:S01]  /*43870*/  LDL.LU R22, [R1+0x1f8] ;  /* 0x0001f80001167983 */ /* 0x001ea20000300800 */
[----:B------:R-:W2:Y:S03]  /*43880*/  LDL.LU R23, [R1+0x1fc] ;  /* 0x0001fc0001177983 */ /* 0x000ea60000300800 */
[----:B--2---:R0:W-:Y:S04]  /*43890*/  STL.64 [R1+0x2a68], R22 ;  /* 0x002a681601007387 */ /* 0x0041e80000100a00 */
[----:B0-----:R-:W2:Y:S01]  /*438a0*/  LDL.LU R22, [R1+0x208] ;  /* 0x0002080001167983 */ /* 0x001ea20000300800 */
[----:B------:R-:W2:Y:S01]  /*438b0*/  LDL.LU R23, [R1+0x20c] ;  /* 0x00020c0001177983 */ /* 0x000ea20000300800 */
[----:B---3--:R-:W-:Y:S02]  /*438c0*/  HMMA.16816.F32.BF16 R12, R16, R26, R12 ;  /* 0x0000001a100c723c */ /* 0x008fe4000004180c */
[----:B--2---:R0:W-:Y:S04]  /*438d0*/  STL.64 [R1+0x2a70], R22 ;  /* 0x002a701601007387 */ /* 0x0041e80000100a00 */
[----:B0-----:R-:W2:Y:S01]  /*438e0*/  LDL.LU R22, [R1+0x218] ;  /* 0x0002180001167983 */ /* 0x001ea20000300800 */
[----:B------:R-:W2:Y:S11]  /*438f0*/  LDL.LU R23, [R1+0x21c] ;  /* 0x00021c0001177983 */ /* 0x000eb60000300800 */
[----:B------:R-:W-:Y:S06]  /*43900*/  @!UPT UIADD3 URZ, URZ, URZ, URZ ;  /* 0x0000003f3f3ff290 */ /* 0x000fec000fffe03f */
[----:B------:R-:W-:Y:S02]  /*43910*/  IMAD.MOV.U32 R29, RZ, RZ, R12 ;  /* 0x000000ffff1d7224 */ /* 0x000fe400078e000c */
[----:B------:R-:W-:Y:S02]  /*43920*/  IMAD.MOV.U32 R11, RZ, RZ, R13 ;  /* 0x000000ffff0b7224 */ /* 0x000fe400078e000d */
[----:B------:R-:W-:Y:S02]  /*43930*/  IMAD.MOV.U32 R10, RZ, RZ, R14 ;  /* 0x000000ffff0a7224 */ /* 0x000fe400078e000e */
[----:B------:R-:W-:Y:S01]  /*43940*/  IMAD.MOV.U32 R3, RZ, RZ, R15 ;  /* 0x000000ffff037224 */ /* 0x000fe200078e000f */
[----:B--2---:R0:W-:Y:S04]  /*43950*/  STL.64 [R1+0x2a78], R22 ;  /* 0x002a781601007387 */ /* 0x0041e80000100a00 */
[----:B0-----:R-:W2:Y:S01]  /*43960*/  LDL.LU R22, [R1+0x1e8] ;  /* 0x0001e80001167983 */ /* 0x001ea20000300800 */
[----:B------:R-:W2:Y:S02]  /*43970*/  LDL.LU R23, [R1+0x1ec] ;  /* 0x0001ec0001177983 */ /* 0x000ea40000300800 */
[----:B------:R-:W3:Y:S02]  /*43980*/  LDL.LU R12, [R1+0x100] ;  /* 0x00010000010c7983 */ /* 0x000ee40000300800 */
[----:B------:R-:W3:Y:S01]  /*43990*/  LDL.LU R13, [R1+0x104] ;  /* 0x00010400010d7983 */ /* 0x000ee20000300800 */
[----:B------:R-:W4:Y:S01]  /*439a0*/  LDL.LU R14, [R1+0x108] ;  /* 0x00010800010e7983 */ /* 0x000f220000300800 */
[----:B------:R-:W4:Y:S03]  /*439b0*/  LDL.LU R15, [R1+0x10c] ;  /* 0x00010c00010f7983 */ /* 0x000f260000300800 */
[----:B----4-:R-:W-:Y:S01]  /*439c0*/  STL.64 [R1+0x2a88], R14 ;  /* 0x002a880e01007387 */ /* 0x010fe20000100a00 */
[----:B---3--:R0:W-:Y:S03]  /*439d0*/  STL.64 [R1+0x2a80], R12 ;  /* 0x002a800c01007387 */ /* 0x0081e60000100a00 */
[----:B0-----:R-:W2:Y:S01]  /*439e0*/  LDL.LU R12, [R1+0x140] ;  /* 0x00014000010c7983 */ /* 0x001ea20000300800 */
[----:B------:R-:W2:Y:S02]  /*439f0*/  LDL.LU R13, [R1+0x144] ;  /* 0x00014400010d7983 */ /* 0x000ea40000300800 */
[----:B------:R-:W2:Y:S02]  /*43a00*/  LDL.LU R14, [R1+0x148] ;  /* 0x00014800010e7983 */ /* 0x000ea40000300800 */
[----:B------:R-:W2:Y:S02]  /*43a10*/  LDL.LU R15, [R1+0x14c] ;  /* 0x00014c00010f7983 */ /* 0x000ea40000300800 */
[----:B------:R-:W-:-:S02]  /*43a20*/  IMAD.MOV.U32 R26, RZ, RZ, R21 ;  /* 0x000000ffff1a7224 */ /* 0x000fc400078e0015 */
[----:B------:R-:W-:Y:S01]  /*43a30*/  IMAD.MOV.U32 R27, RZ, RZ, R20 ;  /* 0x000000ffff1b7224 */ /* 0x000fe200078e0014 */
[----:B------:R-:W3:Y:S01]  /*43a40*/  LDL.LU R4, [R1+0xf0] ;  /* 0x0000f00001047983 */ /* 0x000ee20000300800 */
[----:B------:R-:W3:Y:S02]  /*43a50*/  LDL.LU R5, [R1+0xf4] ;  /* 0x0000f40001057983 */ /* 0x000ee40000300800 */
[----:B------:R-:W3:Y:S02]  /*43a60*/  LDL.LU R6, [R1+0xf8] ;  /* 0x0000f80001067983 */ /* 0x000ee40000300800 */
[----:B------:R-:W3:Y:S01]  /*43a70*/  LDL.LU R7, [R1+0xfc] ;  /* 0x0000fc0001077983 */ /* 0x000ee20000300800 */
[----:B------:R-:W-:Y:S01]  /*43a80*/  STL [R1+0x299c], R3 ;  /* 0x00299c0301007387 */ /* 0x000fe20000100800 */
[----:B------:R0:W-:Y:S02]  /*43a90*/  STL [R1+0x2998], R10 ;  /* 0x0029980a01007387 */ /* 0x0001e40000100800 */
[----:B------:R1:W-:Y:S02]  /*43aa0*/  STL [R1+0x2994], R11 ;  /* 0x0029940b01007387 */ /* 0x0003e40000100800 */
[----:B------:R-:W4:Y:S01]  /*43ab0*/  LDL.LU R8, [R1+0x130] ;  /* 0x0001300001087983 */ /* 0x000f220000300800 */
[----:B------:R-:W4:Y:S04]  /*43ac0*/  LDL.LU R9, [R1+0x134] ;  /* 0x0001340001097983 */ /* 0x000f280000300800 */
[----:B0-----:R-:W4:Y:S01]  /*43ad0*/  LDL.LU R10, [R1+0x138] ;  /* 0x00013800010a7983 */ /* 0x001f220000300800 */
[----:B-1----:R-:W4:Y:S02]  /*43ae0*/  LDL.LU R11, [R1+0x13c] ;  /* 0x00013c00010b7983 */ /* 0x002f240000300800 */
[----:B------:R-:W-:Y:S01]  /*43af0*/  STL [R1+0x2990], R29 ;  /* 0x0029901d01007387 */ /* 0x000fe20000100800 */
[C---:B--2---:R-:W-:Y:S01]  /*43b00*/  HMMA.16816.F32.BF16 R20, R16.reuse, R22, R12 ;  /* 0x000000161014723c */ /* 0x044fe2000004180c */
[----:B------:R-:W2:Y:S01]  /*43b10*/  LDL.LU.64 R14, [R1+0x2a88] ;  /* 0x002a8800010e7983 */ /* 0x000ea20000300a00 */
[----:B------:R-:W2:Y:S11]  /*43b20*/  LDL.LU.64 R12, [R1+0x2a80] ;  /* 0x002a8000010c7983 */ /* 0x000eb60000300a00 */
[----:B------:R-:W-:Y:S10]  /*43b30*/  @!UPT UIADD3 URZ, URZ, URZ, URZ ;  /* 0x0000003f3f3ff290 */ /* 0x000ff4000fffe03f */
[----:B------:R-:W-:Y:S01]  /*43b40*/  STL.64 [R1+0x40], R20 ;  /* 0x0000401401007387 */ /* 0x000fe20000100a00 */
[----:B------:R0:W-:Y:S03]  /*43b50*/  STL.64 [R1+0x48], R22 ;  /* 0x0000481601007387 */ /* 0x0001e60000100a00 */
[----:B0-----:R-:W4:Y:S02]  /*43b60*/  LDL.LU.64 R22, [R1+0x2a78] ;  /* 0x002a780001167983 */ /* 0x001f240000300a00 */
[C---:B----4-:R-:W-:Y:S11]  /*43b70*/  HMMA.16816.F32.BF16 R20, R16.reuse, R22, R8 ;  /* 0x000000161014723c */ /* 0x050ff60000041808 */
[----:B------:R-:W-:Y:S11]  /*43b80*/  @!UPT UIADD3 URZ, URZ, URZ, URZ ;  /* 0x0000003f3f3ff290 */ /* 0x000ff6000fffe03f */
[----:B------:R-:W-:Y:S02]  /*43b90*/  @!UPT UIADD3 URZ, URZ, URZ, URZ ;  /* 0x0000003f3f3ff290 */ /* 0x000fe4000fffe03f */
[----:B------:R-:W-:Y:S02]  /*43ba0*/  IMAD.MOV.U32 R3, RZ, RZ, R20 ;  /* 0x000000ffff037224 */ /* 0x000fe400078e0014 */
[----:B------:R-:W-:Y:S02]  /*43bb0*/  IMAD.MOV.U32 R10, RZ, RZ, R21 ;  /* 0x000000ffff0a7224 */ /* 0x000fe400078e0015 */
[----:B------:R-:W-:Y:S02]  /*43bc0*/  IMAD.MOV.U32 R11, RZ, RZ, R22 ;  /* 0x000000ffff0b7224 */ /* 0x000fe400078e0016 */
[----:B------:R-:W-:Y:S02]  /*43bd0*/  IMAD.MOV.U32 R29, RZ, RZ, R23 ;  /* 0x000000ffff1d7224 */ /* 0x000fe400078e0017 */
[----:B------:R-:W4:Y:S01]  /*43be0*/  LDL.LU.64 R22, [R1+0x2a70] ;  /* 0x002a700001167983 */ /* 0x000f220000300a00 */
[----:B------:R-:W-:Y:S02]  /*43bf0*/  STL [R1+0x29cc], R3 ;  /* 0x0029cc0301007387 */ /* 0x000fe40000100800 */
[----:B------:R0:W-:Y:S02]  /*43c00*/  STL [R1+0x29a8], R10 ;  /* 0x0029a80a01007387 */ /* 0x0001e40000100800 */
[----:B------:R1:W-:Y:S01]  /*43c10*/  STL [R1+0x29a4], R11 ;  /* 0x0029a40b01007387 */ /* 0x0003e20000100800 */
[----:B------:R-:W4:Y:S01]  /*43c20*/  LDL.LU R8, [R1+0x120] ;  /* 0x0001200001087983 */ /* 0x000f220000300800 */
[----:B------:R-:W4:Y:S03]  /*43c30*/  LDL.LU R9, [R1+0x124] ;  /* 0x0001240001097983 */ /* 0x000f260000300800 */
[----:B0-----:R-:W4:Y:S01]  /*43c40*/  LDL.LU R10, [R1+0x128] ;  /* 0x00012800010a7983 */ /* 0x001f220000300800 */
[----:B-1----:R-:W4:Y:S02]  /*43c50*/  LDL.LU R11, [R1+0x12c] ;  /* 0x00012c00010b7983 */ /* 0x002f240000300800 */
[----:B------:R-:W-:Y:S01]  /*43c60*/  STL [R1+0x29a0], R29 ;  /* 0x0029a01d01007387 */ /* 0x000fe20000100800 */
[C---:B----4-:R-:W-:Y:S11]  /*43c70*/  HMMA.16816.F32.BF16 R20, R16.reuse, R22, R8 ;  /* 0x000000161014723c */ /* 0x050ff60000041808 */
[----:B------:R-:W-:Y:S11]  /*43c80*/  @!UPT UIADD3 URZ, URZ, URZ, URZ ;  /* 0x0000003f3f3ff290 */ /* 0x000ff6000fffe03f */
[----:B------:R-:W-:Y:S02]  /*43c90*/  @!UPT UIADD3 URZ, URZ, URZ, URZ ;  /* 0x0000003f3f3ff290 */ /* 0x000fe4000fffe03f */
[----:B------:R-:W-:Y:S02]  /*43ca0*/  IMAD.MOV.U32 R28, RZ, RZ, R23 ;  /* 0x000000ffff1c7224 */ /* 0x000fe400078e0017 */
[----:B------:R-:W-:Y:S02]  /*43cb0*/  IMAD.MOV.U32 R9, RZ, RZ, R22 ;  /* 0x000000ffff097224 */ /* 0x000fe400078e0016 */
[----:B------:R-:W-:Y:S01]  /*43cc0*/  IMAD.MOV.U32 R8, RZ, RZ, R21 ;  /* 0x000000ffff087224 */ /* 0x000fe200078e0015 */
[----:B------:R-:W-:Y:S01]  /*43cd0*/  STL [R1+0x20], R20 ;  /* 0x0000201401007387 */ /* 0x000fe20000100800 */
[----:B------:R-:W4:Y:S02]  /*43ce0*/  LDL.LU.64 R22, [R1+0x2a68] ;  /* 0x002a680001167983 */ /* 0x000f240000300a00 */
[----:B------:R-:W-:Y:S02]  /*43cf0*/  STL [R1+0x29d8], R28 ;  /* 0x0029d81c01007387 */ /* 0x000fe40000100800 */
[----:B------:R-:W-:Y:S01]  /*43d00*/  STL [R1+0x29d4], R9 ;  /* 0x0029d40901007387 */ /* 0x000fe20000100800 */
[----:B------:R0:W-:Y:S04]  /*43d10*/  STL [R1+0x29d0], R8 ;  /* 0x0029d00801007387 */ /* 0x0001e80000100800 */
[----:B0-----:R-:W4:Y:S01]  /*43d20*/  LDL.LU R8, [R1+0x110] ;  /* 0x0001100001087983 */ /* 0x001f220000300800 */
[----:B------:R-:W4:Y:S02]  /*43d30*/  LDL.LU R9, [R1+0x114] ;  /* 0x0001140001097983 */ /* 0x000f240000300800 */
[----:B------:R-:W4:Y:S02]  /*43d40*/  LDL.LU R10, [R1+0x118] ;  /* 0x00011800010a7983 */ /* 0x000f240000300800 */
[----:B------:R-:W4:Y:S02]  /*43d50*/  LDL.LU R11, [R1+0x11c] ;  /* 0x00011c00010b7983 */ /* 0x000f240000300800 */
[----:B----4-:R-:W-:Y:S11]  /*43d60*/  HMMA.16816.F32.BF16 R20, R16, R22, R8 ;  /* 0x000000161014723c */ /* 0x010ff60000041808 */
[----:B------:R-:W-:Y:S11]  /*43d70*/  @!UPT UIADD3 URZ, URZ, URZ, URZ ;  /* 0x0000003f3f3ff290 */ /* 0x000ff6000fffe03f */
[----:B------:R-:W-:Y:S01]  /*43d80*/  @!UPT UIADD3 URZ, URZ, URZ, URZ ;  /* 0x0000003f3f3ff290 */ /* 0x000fe2000fffe03f */
[----:B------:R0:W-:Y:S01]  /*43d90*/  STL [R1+0x1c], R23 ;  /* 0x00001c1701007387 */ /* 0x0001e20000100800 */
[----:B------:R-:W-:-:S03]  /*43da0*/  IMAD.MOV.U32 R29, RZ, RZ, R22 ;  /* 0x000000ffff1d7224 */ /* 0x000fc600078e0016 */
[----:B0-----:R-:W2:Y:S01]  /*43db0*/  LDL.LU.64 R22, [R1+0x2a60] ;  /* 0x002a600001167983 */ /* 0x001ea20000300a00 */
[----:B------:R-:W-:Y:S02]  /*43dc0*/  IMAD.MOV.U32 R10, RZ, RZ, R20 ;  /* 0x000000ffff0a7224 */ /* 0x000fe400078e0014 */
[----:B------:R-:W-:Y:S02]  /*43dd0*/  IMAD.MOV.U32 R11, RZ, RZ, R21 ;  /* 0x000000ffff0b7224 */ /* 0x000fe400078e0015 */
[C---:B--2---:R-:W-:Y:S01]  /*43de0*/  HMMA.16816.F32.BF16 R20, R16.reuse, R22, R12 ;  /* 0x000000161014723c */ /* 0x044fe2000004180c */
[----:B------:R-:W2:Y:S01]  /*43df0*/  LDL.LU.64 R14, [R1+0x2a58] ;  /* 0x002a5800010e7983 */ /* 0x000ea20000300a00 */
[----:B------:R-:W4:Y:S11]  /*43e00*/  LDL.LU.64 R12, [R1+0x2a50] ;  /* 0x002a5000010c7983 */ /* 0x000f360000300a00 */
[----:B------:R-:W-:Y:S11]  /*43e10*/  @!UPT UIADD3 URZ, URZ, URZ, URZ ;  /* 0x0000003f3f3ff290 */ /* 0x000ff6000fffe03f */
[----:B------:R-:W-:Y:S02]  /*43e20*/  IMAD.MOV.U32 R28, RZ, RZ, R20 ;  /* 0x000000ffff1c7224 */ /* 0x000fe400078e0014 */
[----:B------:R-:W-:Y:S02]  /*43e30*/  IMAD.MOV.U32 R9, RZ, RZ, R21 ;  /* 0x000000ffff097224 */ /* 0x000fe400078e0015 */
[----:B------:R-:W2:Y:S01]  /*43e40*/  LDL.LU.64 R20, [R1+0x2a48] ;  /* 0x002a480001147983 */ /* 0x000ea20000300a00 */
[----:B------:R-:W-:Y:S02]  /*43e50*/  IMAD.MOV.U32 R8, RZ, RZ, R22 ;  /* 0x000000ffff087224 */ /* 0x000fe400078e0016 */
[----:B------:R-:W-:Y:S03]  /*43e60*/  STL.64 [R1+0x29e8], R10 ;  /* 0x0029e80a01007387 */ /* 0x000fe60000100a00 */
[----:B------:R2:W-:Y:S01]  /*43e70*/  STL.64 [R1+0x29e0], R8 ;  /* 0x0029e00801007387 */ /* 0x0005e20000100a00 */
[----:B------:R-:W-:Y:S01]  /*43e80*/  IMAD.MOV.U32 R3, RZ, RZ, R23 ;  /* 0x000000ffff037224 */ /* 0x000fe200078e0017 */
[----:B---3--:R-:W-:Y:S01]  /*43e90*/  HMMA.16816.F32.BF16 R24, R16, R26, R4 ;  /* 0x0000001a1018723c */ /* 0x008fe20000041804 */
[----:B--2---:R-:W-:-:S02]  /*43ea0*/  IMAD.MOV.U32 R9, RZ, RZ, R20 ;  /* 0x000000ffff097224 */ /* 0x004fc400078e0014 */
[----:B------:R-:W-:Y:S01]  /*43eb0*/  IMAD.MOV.U32 R8, RZ, RZ, R21 ;  /* 0x000000ffff087224 */ /* 0x000fe200078e0015 */
[----:B------:R-:W2:Y:S01]  /*43ec0*/  LDL.LU R20, [R1+0xd0] ;  /* 0x0000d00001147983 */ /* 0x000ea20000300800 */
[----:B------:R-:W2:Y:S02]  /*43ed0*/  LDL.LU R21, [R1+0xd4] ;  /* 0x0000d40001157983 */ /* 0x000ea40000300800 */
[----:B------:R-:W3:Y:S02]  /*43ee0*/  LDL.LU R22, [R1+0xd8] ;  /* 0x0000d80001167983 */ /* 0x000ee40000300800 */
[----:B------:R-:W3:Y:S02]  /*43ef0*/  LDL.LU R23, [R1+0xdc] ;  /* 0x0000dc0001177983 */ /* 0x000ee40000300800 */
[----:B---3--:R-:W-:Y:S01]  /*43f00*/  STL.64 [R1+0x2a40], R22 ;  /* 0x002a401601007387 */ /* 0x008fe20000100a00 */
[----:B--2---:R0:W-:Y:S03]  /*43f10*/  STL.64 [R1+0x2a38], R20 ;  /* 0x002a381401007387 */ /* 0x0041e60000100a00 */
        /* <DEDUP_REMOVED lines=8> */
[----:B------:R0:W-:Y:S01]  /*43fa0*/  STL.64 [R1+0x29f8], R8 ;  /* 0x0029f80801007387 */ /* 0x0001e20000100a00 */
[----:B------:R-:W-:Y:S02]  /*43fb0*/  STL.64 [R1+0x28d8], R26 ;  /* 0x0028d81a01007387 */ /* 0x000fe40000100a00 */
[----:B------:R4:W-:Y:S01]  /*43fc0*/  STL.64 [R1+0x28d0], R24 ;  /* 0x0028d01801007387 */ /* 0x0009e20000100a00 */
[----:B0-----:R-:W2:Y:S01]  /*43fd0*/  LDL.LU.64 R8, [R1+0x190] ;  /* 0x0001900001087983 */ /* 0x001ea20000300a00 */
[----:B----4-:R-:W-:-:S02]  /*43fe0*/  IMAD.MOV.U32 R24, RZ, RZ, R13 ;  /* 0x000000ffff187224 */ /* 0x010fc400078e000d */
[----:B------:R-:W-:Y:S01]  /*43ff0*/  IMAD.MOV.U32 R25, RZ, RZ, R12 ;  /* 0x000000ffff197224 */ /* 0x000fe200078e000c */
[----:B--2---:R0:W-:Y:S04]  /*44000*/  STL.64 [R1+0x2a10], R8 ;  /* 0x002a100801007387 */ /* 0x0041e80000100a00 */
[----:B0-----:R-:W2:Y:S01]  /*44010*/  LDL.LU.64 R8, [R1+0x160] ;  /* 0x0001600001087983 */ /* 0x001ea20000300a00 */
[----:B------:R0:W-:Y:S03]  /*44020*/  STL.64 [R1+0x29f0], R24 ;  /* 0x0029f01801007387 */ /* 0x0001e60000100a00 */
[----:B0-----:R-:W4:Y:S01]  /*44030*/  LDL.LU R24, [R1+0xc0] ;  /* 0x0000c00001187983 */ /* 0x001f220000300800 */
[----:B------:R-:W4:Y:S02]  /*44040*/  LDL.LU R25, [R1+0xc4] ;  /* 0x0000c40001197983 */ /* 0x000f240000300800 */
[----:B------:R-:W2:Y:S02]  /*44050*/  LDL.LU R26, [R1+0xc8] ;  /* 0x0000c800011a7983 */ /* 0x000ea40000300800 */
[----:B------:R-:W2:Y:S02]  /*44060*/  LDL.LU R27, [R1+0xcc] ;  /* 0x0000cc00011b7983 */ /* 0x000ea40000300800 */
[----:B--2---:R-:W-:Y:S01]  /*44070*/  STL.64 [R1+0x2a08], R26 ;  /* 0x002a081a01007387 */ /* 0x004fe20000100a00 */
[----:B----4-:R0:W-:Y:S03]  /*44080*/  STL.64 [R1+0x2a00], R24 ;  /* 0x002a001801007387 */ /* 0x0101e60000100a00 */
[----:B0-----:R-:W2:Y:S01]  /*44090*/  LDL.LU R24, [R1+0x80] ;  /* 0x0000800001187983 */ /* 0x001ea20000300800 */
[----:B------:R-:W2:Y:S02]  /*440a0*/  LDL.LU R25, [R1+0x84] ;  /* 0x0000840001197983 */ /* 0x000ea40000300800 */
[----:B------:R-:W4:Y:S02]  /*440b0*/  LDL.LU R26, [R1+0x88] ;  /* 0x00008800011a7983 */ /* 0x000f240000300800 */
[----:B------:R-:W4:Y:S01]  /*440c0*/  LDL.LU R27, [R1+0x8c] ;  /* 0x00008c00011b7983 */ /* 0x000f220000300800 */
[----:B------:R-:W-:Y:S01]  /*440d0*/  HMMA.16816.F32.BF16 R16, R16, R14, R20 ;  /* 0x0000000e1010723c */ /* 0x000fe20000041814 */
[----:B----4-:R-:W-:Y:S01]  /*440e0*/  STL.64 [R1+0x2a20], R26 ;  /* 0x002a201a01007387 */ /* 0x010fe20000100a00 */
[----:B--2---:R0:W-:Y:S03]  /*440f0*/  STL.64 [R1+0x2a18], R24 ;  /* 0x002a181801007387 */ /* 0x0041e60000100a00 */
[----:B0-----:R-:W3:Y:S01]  /*44100*/  LDL.LU.64 R24, [R1+0x170] ;  /* 0x0001700001187983 */ /* 0x001ee20000300a00 */
[----:B------:R-:W2:Y:S02]  /*44110*/  LDL.LU.64 R22, [R1+0x2a40] ;  /* 0x002a400001167983 */ /* 0x000ea40000300a00 */
[----:B------:R-:W2:Y:S02]  /*44120*/  LDL.LU.64 R20, [R1+0x2a38] ;  /* 0x002a380001147983 */ /* 0x000ea40000300a00 */
[----:B------:R-:W2:Y:S01]  /*44130*/  LDL.LU.64 R14, [R1+0x2a30] ;  /* 0x002a3000010e7983 */ /* 0x000ea20000300a00 */
[----:B------:R-:W2:Y:S11]  /*44140*/  LDL.LU.64 R12, [R1+0x2a28] ;  /* 0x002a2800010c7983 */ /* 0x000eb60000300a00 */
[----:B------:R-:W-:Y:S01]  /*44150*/  @!UPT UIADD3 URZ, URZ, URZ, URZ ;  /* 0x0000003f3f3ff290 */ /* 0x000fe2000fffe03f */
[----:B------:R-:W-:Y:S02]  /*44160*/  STL.64 [R1+0x28c8], R18 ;  /* 0x0028c81201007387 */ /* 0x000fe40000100a00 */
[----:B------:R0:W-:Y:S02]  /*44170*/  STL.64 [R1+0x28c0], R16 ;  /* 0x0028c01001007387 */ /* 0x0001e40000100a00 */
[----:B0-----:R-:W-:Y:S02]  /*44180*/  IMAD.MOV.U32 R16, RZ, RZ, R2 ;  /* 0x000000ffff107224 */ /* 0x001fe400078e0002 */
[----:B------:R-:W-:Y:S02]  /*44190*/  IMAD.MOV.U32 R17, RZ, RZ, R0 ;  /* 0x000000ffff117224 */ /* 0x000fe400078e0000 */
[----:B------:R-:W-:Y:S02]  /*441a0*/  IMAD.MOV.U32 R2, RZ, RZ, R8 ;  /* 0x000000ffff027224 */ /* 0x000fe400078e0008 */
[----:B------:R-:W-:Y:S01]  /*441b0*/  IMAD.MOV.U32 R0, RZ, RZ, R9 ;  /* 0x000000ffff007224 */ /* 0x000fe200078e0009 */
[C---:B--2---:R-:W-:Y:S08]  /*441c0*/  HMMA.16816.F32.BF16 R20, R12.reuse, R8, R20 ;  /* 0x000000080c14723c */ /* 0x044ff00000041814 */
[----:B---3--:R-:W-:Y:S07]  /*441d0*/  HMMA.16816.F32.BF16 R8, R12, R24, R4 ;  /* 0x000000180c08723c */ /* 0x008fee0000041804 */
[----:B------:R-:W-:-:S02]  /*441e0*/  IMAD.MOV.U32 R7, RZ, RZ, R24 ;  /* 0x000000ffff077224 */ /* 0x000fc400078e0018 */
[----:B------:R-:W-:-:S06]  /*441f0*/  IMAD.MOV.U32 R6, RZ, RZ, R25 ;  /* 0x000000ffff067224 */ /* 0x000fcc00078e0019 */
[----:B------:R-:W-:Y:S01]  /*44200*/  STL.64 [R1+0x28e8], R22 ;  /* 0x0028e81601007387 */ /* 0x000fe20000100a00 */
[----:B------:R0:W-:Y:S08]  /*44210*/  STL.64 [R1+0x28e0], R20 ;  /* 0x0028e01401007387 */ /* 0x0001f00000100a00 */
[----:B------:R-:W-:Y:S02]  /*44220*/  IMAD.MOV.U32 R4, RZ, RZ, R8 ;  /* 0x000000ffff047224 */ /* 0x000fe400078e0008 */
[----:B------:R-:W-:Y:S01]  /*44230*/  IMAD.MOV.U32 R5, RZ, RZ, R9 ;  /* 0x000000ffff057224 */ /* 0x000fe200078e0009 */
[----:B0-----:R-:W2:Y:S01]  /*44240*/  LDL.LU.64 R20, [R1+0x1a0] ;  /* 0x0001a00001147983 */ /* 0x001ea20000300a00 */
[----:B------:R-:W3:Y:S02]  /*44250*/  LDL.LU.64 R26, [R1+0x2a20] ;  /* 0x002a2000011a7983 */ /* 0x000ee40000300a00 */
[----:B------:R-:W3:Y:S02]  /*44260*/  LDL.LU.64 R24, [R1+0x2a18] ;  /* 0x002a180001187983 */ /* 0x000ee40000300a00 */
[----:B------:R-:W3:Y:S02]  /*44270*/  LDL.LU.64 R8, [R1+0x2a10] ;  /* 0x002a100001087983 */ /* 0x000ee40000300a00 */
[----:B------:R-:W-:-:S02]  /*44280*/  IMAD.MOV.U32 R19, RZ, RZ, R10 ;  /* 0x000000ffff137224 */ /* 0x000fc400078e000a */
[----:B------:R-:W-:-:S05]  /*44290*/  IMAD.MOV.U32 R18, RZ, RZ, R11 ;  /* 0x000000ffff127224 */ /* 0x000fca00078e000b */
[----:B------:R-:W-:Y:S01]  /*442a0*/  STL.64 [R1+0x29b8], R18 ;  /* 0x0029b81201007387 */ /* 0x000fe20000100a00 */
[----:B------:R0:W-:Y:S03]  /*442b0*/  STL.64 [R1+0x29b0], R16 ;  /* 0x0029b01001007387 */ /* 0x0001e60000100a00 */
[----:B0-----:R-:W2:Y:S01]  /*442c0*/  LDL.LU R16, [R1+0xb0] ;  /* 0x0000b00001107983 */ /* 0x001ea20000300800 */
[----:B------:R-:W2:Y:S02]  /*442d0*/  LDL.LU R17, [R1+0xb4] ;  /* 0x0000b40001117983 */ /* 0x000ea40000300800 */
[----:B------:R-:W2:Y:S02]  /*442e0*/  LDL.LU R18, [R1+0xb8] ;  /* 0x0000b80001127983 */ /* 0x000ea40000300800 */
[----:B------:R-:W2:Y:S01]  /*442f0*/  LDL.LU R19, [R1+0xbc] ;  /* 0x0000bc0001137983 */ /* 0x000ea20000300800 */
[----:B------:R0:W-:Y:S01]  /*44300*/  STL.64 [R1+0x2978], R4 ;  /* 0x0029780401007387 */ /* 0x0001e20000100a00 */
[----:B---3--:R-:W-:Y:S01]  /*44310*/  HMMA.16816.F32.BF16 R24, R12, R8, R24 ;  /* 0x000000080c18723c */ /* 0x008fe20000041818 */
[----:B0-----:R-:W-:-:S02]  /*44320*/  IMAD.MOV.U32 R5, RZ, RZ, R8 ;  /* 0x000000ffff057224 */ /* 0x001fc400078e0008 */
[----:B------:R-:W-:Y:S11]  /*44330*/  IMAD.MOV.U32 R4, RZ, RZ, R9 ;  /* 0x000000ffff047224 */ /* 0x000ff600078e0009 */
[----:B------:R-:W-:Y:S09]  /*44340*/  @!UPT UIADD3 URZ, URZ, URZ, URZ ;  /* 0x0000003f3f3ff290 */ /* 0x000ff2000fffe03f */
[----:B------:R-:W-:Y:S01]  /*44350*/  STL.64 [R1+0x80], R24 ;  /* 0x0000801801007387 */ /* 0x000fe20000100a00 */
[----:B------:R0:W-:Y:S03]  /*44360*/  STL.64 [R1+0x88], R26 ;  /* 0x0000881a01007387 */ /* 0x0001e60000100a00 */
[----:B0-----:R-:W3:Y:S01]  /*44370*/  LDL.LU.64 R26, [R1+0x2a08] ;  /* 0x002a0800011a7983 */ /* 0x001ee20000300a00 */
[----:B------:R-:W3:Y:S02]  /*44380*/  LDL.LU.64 R24, [R1+0x2a00] ;  /* 0x002a000001187983 */ /* 0x000ee40000300a00 */
[----:B------:R-:W3:Y:S02]  /*44390*/  LDL.LU.64 R8, [R1+0x29f8] ;  /* 0x0029f80001087983 */ /* 0x000ee40000300a00 */
[C---:B---3--:R-:W-:Y:S01]  /*443a0*/  HMMA.16816.F32.BF16 R8, R12.reuse, R8, R24 ;  /* 0x000000080c08723c */ /* 0x048fe20000041818 */
[----:B------:R-:W3:Y:S11]  /*443b0*/  LDL.LU.64 R24, [R1+0x29f0] ;  /* 0x0029f00001187983 */ /* 0x000ef60000300a00 */
[----:B------:R-:W-:Y:S11]  /*443c0*/  @!UPT UIADD3 URZ, URZ, URZ, URZ ;  /* 0x0000003f3f3ff290 */ /* 0x000ff6000fffe03f */
[----:B------:R-:W-:Y:S01]  /*443d0*/  STL.64 [R1+0xc0], R8 ;  /* 0x0000c00801007387 */ /* 0x000fe20000100a00 */
[----:B------:R0:W-:Y:S03]  /*443e0*/  STL.64 [R1+0xc8], R10 ;  /* 0x0000c80a01007387 */ /* 0x0001e60000100a00 */
[----:B0-----:R-:W4:Y:S01]  /*443f0*/  LDL.LU.64 R10, [R1+0x29e8] ;  /* 0x0029e800010a7983 */ /* 0x001f220000300a00 */
[----:B------:R-:W3:Y:S01]  /*44400*/  LDL.LU.64 R8, [R1+0x29e0] ;  /* 0x0029e00001087983 */ /* 0x000ee20000300a00 */
[----:B--2---:R-:W-:Y:S01]  /*44410*/  HMMA.16816.F32.BF16 R16, R12, R20, R16 ;  /* 0x000000140c10723c */ /* 0x004fe20000041810 */
[----:B------:R-:W-:Y:S02]  /*44420*/  IMAD.MOV.U32 R27, RZ, RZ, R20 ;  /* 0x000000ffff1b7224 */ /* 0x000fe400078e0014 */
[----:B------:R-:W-:Y:S02]  /*44430*/  IMAD.MOV.U32 R26, RZ, RZ, R21 ;  /* 0x000000ffff1a7224 */ /* 0x000fe400078e0015 */
[----:B------:R-:W-:-:S02]  /*44440*/  IMAD.MOV.U32 R23, RZ, RZ, R3 ;  /* 0x000000ffff177224 */ /* 0x000fc400078e0003 */
[----:B------:R-:W-:Y:S11]  /*44450*/  IMAD.MOV.U32 R20, RZ, RZ, R28 ;  /* 0x000000ffff147224 */ /* 0x000ff600078e001c */
[----:B------:R-:W-:Y:S05]  /*44460*/  @!UPT UIADD3 URZ, URZ, URZ, URZ ;  /* 0x0000003f3f3ff290 */ /* 0x000fea000fffe03f */
[----:B------:R0:W-:Y:S01]  /*44470*/  STL.64 [R1+0xb0], R16 ;  /* 0x0000b01001007387 */ /* 0x0001e20000100a00 */
[----:B------:R1:W-:Y:S02]  /*44480*/  STL.64 [R1+0xb8], R18 ;  /* 0x0000b81201007387 */ /* 0x0003e40000100a00 */
[----:B------:R-:W2:Y:S02]  /*44490*/  LDL.LU R28, [R1+0x29d8] ;  /* 0x0029d800011c7983 */ /* 0x000ea40000300800 */
[----:B---3--:R-:W-:Y:S02]  /*444a0*/  IMAD.MOV.U32 R21, RZ, RZ, R9 ;  /* 0x000000ffff157224 */ /* 0x008fe400078e0009 */
[----:B------:R-:W-:Y:S01]  /*444b0*/  IMAD.MOV.U32 R22, RZ, RZ, R8 ;  /* 0x000000ffff167224 */ /* 0x000fe200078e0008 */
[----:B------:R-:W3:Y:S01]  /*444c0*/  LDL.LU R9, [R1+0x29d4] ;  /* 0x0029d40001097983 */ /* 0x000ee20000300800 */
[----:B------:R-:W4:Y:S02]  /*444d0*/  LDL.LU R8, [R1+0x29d0] ;  /* 0x0029d00001087983 */ /* 0x000f240000300800 */
[----:B------:R-:W4:Y:S02]  /*444e0*/  LDL.LU R3, [R1+0x29cc] ;  /* 0x0029cc0001037983 */ /* 0x000f240000300800 */
[----:B0-----:R-:W4:Y:S01]  /*444f0*/  LDL.LU R16, [R1+0xa0] ;  /* 0x0000a00001107983 */ /* 0x001f220000300800 */
[----:B------:R-:W4:Y:S01]  /*44500*/  LDL.LU R17, [R1+0xa4] ;  /* 0x0000a40001117983 */ /* 0x000f220000300800 */
[----:B-1----:R-:W4:Y:S02]  /*44510*/  LDL.LU R18, [R1+0xa8] ;  /* 0x0000a80001127983 */ /* 0x002f240000300800 */
[----:B------:R-:W4:Y:S02]  /*44520*/  LDL.LU R19, [R1+0xac] ;  /* 0x0000ac0001137983 */ /* 0x000f240000300800 */
[----:B------:R-:W-:Y:S01]  /*44530*/  STL.64 [R1+0x28f8], R22 ;  /* 0x0028f81601007387 */ /* 0x000fe20000100a00 */
[----:B------:R0:W-:Y:S02]  /*44540*/  STL.64 [R1+0x28f0], R20 ;  /* 0x0028f01401007387 */ /* 0x0001e40000100a00 */
[----:B0-----:R-:W-:-:S02]  /*44550*/  IMAD.MOV.U32 R20, RZ, RZ, R27 ;  /* 0x000000ffff147224 */ /* 0x001fc400078e001b */
[----:B------:R-:W-:-:S05]  /*44560*/  IMAD.MOV.U32 R21, RZ, RZ, R26 ;  /* 0x000000ffff157224 */ /* 0x000fca00078e001a */
[----:B------:R0:W-:Y:S04]  /*44570*/  STL.64 [R1+0x2910], R20 ;  /* 0x0029101401007387 */ /* 0x0001e80000100a00 */
[----:B0-----:R-:W4:Y:S01]  /*44580*/  LDL.LU R20, [R1+0x20] ;  /* 0x0000200001147983 */ /* 0x001f220000300800 */
[----:B--2---:R-:W-:Y:S02]  /*44590*/  IMAD.MOV.U32 R23, RZ, RZ, R28 ;  /* 0x000000ffff177224 */ /* 0x004fe400078e001c */
[----:B---3--:R-:W-:Y:S02]  /*445a0*/  IMAD.MOV.U32 R22, RZ, RZ, R9 ;  /* 0x000000ffff167224 */ /* 0x008fe400078e0009 */
[----:B----4-:R-:W-:Y:S02]  /*445b0*/  IMAD.MOV.U32 R21, RZ, RZ, R8 ;  /* 0x000000ffff157224 */ /* 0x010fe400078e0008 */
[----:B------:R-:W2:Y:S01]  /*445c0*/  LDL.LU R8, [R1+0x29c8] ;  /* 0x0029c80001087983 */ /* 0x000ea20000300800 */
[----:B------:R-:W3:Y:S02]  /*445d0*/  LDL.LU R9, [R1+0x29c4] ;  /* 0x0029c40001097983 */ /* 0x000ee40000300800 */
[----:B------:R-:W4:Y:S02]  /*445e0*/  LDL.LU R28, [R1+0x29c0] ;  /* 0x0029c000011c7983 */ /* 0x000f240000300800 */
[----:B------:R-:W-:Y:S01]  /*445f0*/  STL.64 [R1+0x2920], R22 ;  /* 0x0029201601007387 */ /* 0x000fe20000100a00 */
[----:B------:R0:W-:Y:S02]  /*44600*/  STL.64 [R1+0x2918], R20 ;  /* 0x0029181401007387 */ /* 0x0001e40000100a00 */
[----:B0-----:R-:W-:-:S02]  /*44610*/  IMAD.MOV.U32 R20, RZ, RZ, R5 ;  /* 0x000000ffff147224 */ /* 0x001fc400078e0005 */
[----:B------:R-:W-:-:S05]  /*44620*/  IMAD.MOV.U32 R21, RZ, RZ, R4 ;  /* 0x000000ffff157224 */ /* 0x000fca00078e0004 */
[----:B------:R0:W-:Y:S01]  /*44630*/  STL.64 [R1+0x2938], R20 ;  /* 0x0029381401007387 */ /* 0x0001e20000100a00 */
[----:B------:R-:W4:Y:S02]  /*44640*/  LDL.LU R4, [R1+0x60] ;  /* 0x0000600001047983 */ /* 0x000f240000300800 */
[----:B------:R-:W4:Y:S01]  /*44650*/  LDL.LU R5, [R1+0x64] ;  /* 0x0000640001057983 */ /* 0x000f220000300800 */
[----:B------:R-:W-:Y:S01]  /*44660*/  HMMA.16816.F32.BF16 R16, R12, R24, R16 ;  /* 0x000000180c10723c */ /* 0x000fe20000041810 */
[----:B0-----:R-:W-:Y:S02]  /*44670*/  IMAD.MOV.U32 R20, RZ, RZ, R7 ;  /* 0x000000ffff147224 */ /* 0x001fe400078e0007 */
[----:B------:R-:W-:Y:S02]  /*44680*/  IMAD.MOV.U32 R21, RZ, RZ, R6 ;  /* 0x000000ffff157224 */ /* 0x000fe400078e0006 */
[----:B------:R-:W-:Y:S02]  /*44690*/  IMAD.MOV.U32 R26, RZ, RZ, R29 ;  /* 0x000000ffff1a7224 */ /* 0x000fe400078e001d */
[----:B--2---:R-:W-:-:S02]  /*446a0*/  IMAD.MOV.U32 R7, RZ, RZ, R8 ;  /* 0x000000ffff077224 */ /* 0x004fc400078e0008 */
[----:B---3--:R-:W-:-:S05]  /*446b0*/  IMAD.MOV.U32 R6, RZ, RZ, R9 ;  /* 0x000000ffff067224 */ /* 0x008fca00078e0009 */
[----:B------:R4:W-:Y:S02]  /*446c0*/  STL.64 [R1+0x2988], R6 ;  /* 0x0029880601007387 */ /* 0x0009e40000100a00 */
[----:B----4-:R-:W-:-:S08]  /*446d0*/  IMAD.MOV.U32 R7, RZ, RZ, R28 ;  /* 0x000000ffff077224 */ /* 0x010fd000078e001c */
[----:B------:R-:W-:Y:S01]  /*446e0*/  IMAD.MOV.U32 R28, RZ, RZ, R18 ;  /* 0x000000ffff1c7224 */ /* 0x000fe200078e0012 */
[----:B------:R0:W-:Y:S04]  /*446f0*/  STL.64 [R1+0x2980], R4 ;  /* 0x0029800401007387 */ /* 0x0001e80000100a00 */
[----:B0-----:R-:W2:Y:S01]  /*44700*/  LDL.LU R4, [R1+0x90] ;  /* 0x0000900001047983 */ /* 0x001ea20000300800 */
[----:B------:R-:W2:Y:S02]  /*44710*/  LDL.LU R5, [R1+0x94] ;  /* 0x0000940001057983 */ /* 0x000ea40000300800 */
[----:B------:R-:W2:Y:S02]  /*44720*/  LDL.LU R6, [R1+0x98] ;  /* 0x0000980001067983 */ /* 0x000ea40000300800 */
[----:B------:R-:W3:Y:S01]  /*44730*/  LDL.LU.64 R8, [R1+0x270] ;  /* 0x0002700001087983 */ /* 0x000ee20000300a00 */
[----:B------:R0:W-:Y:S01]  /*44740*/  STL.64 [R1+0x2950], R20 ;  /* 0x0029501401007387 */ /* 0x0001e20000100a00 */
[----:B------:R1:W-:Y:S02]  /*44750*/  STL [R1+0xa0], R16 ;  /* 0x0000a01001007387 */ /* 0x0003e40000100800 */
[----:B0-----:R-:W-:-:S02]  /*44760*/  IMAD.MOV.U32 R21, RZ, RZ, R0 ;  /* 0x000000ffff157224 */ /* 0x001fc400078e0000 */
[----:B------:R-:W-:Y:S02]  /*44770*/  IMAD.MOV.U32 R20, RZ, RZ, R2 ;  /* 0x000000ffff147224 */ /* 0x000fe400078e0002 */
[----:B------:R-:W-:Y:S02]  /*44780*/  IMAD.MOV.U32 R0, RZ, RZ, R19 ;  /* 0x000000ffff007224 */ /* 0x000fe400078e0013 */
[----:B------:R-:W-:Y:S01]  /*44790*/  IMAD.MOV.U32 R2, RZ, RZ, R17 ;  /* 0x000000ffff027224 */ /* 0x000fe200078e0011 */
[----:B------:R-:W4:Y:S01]  /*447a0*/  LDL.LU.64 R18, [R1+0x29b8] ;  /* 0x0029b80001127983 */ /* 0x000f220000300a00 */
[----:B-1----:R-:W2:Y:S02]  /*447b0*/  LDL.LU.64 R16, [R1+0x29b0] ;  /* 0x0029b00001107983 */ /* 0x002ea40000300a00 */
[----:B------:R0:W-:Y:S02]  /*447c0*/  STL.64 [R1+0x2900], R24 ;  /* 0x0029001801007387 */ /* 0x0001e40000100a00 */
[----:B0-----:R-:W-:-:S02]  /*447d0*/  IMAD.MOV.U32 R24, RZ, RZ, R10 ;  /* 0x000000ffff187224 */ /* 0x001fc400078e000a */
[----:B------:R-:W-:Y:S01]  /*447e0*/  IMAD.MOV.U32 R25, RZ, RZ, R11 ;  /* 0x000000ffff197224 */ /* 0x000fe200078e000b */
[----:B------:R-:W2:Y:S01]  /*447f0*/  LDL.LU R10, [R1+0x29a8] ;  /* 0x0029a800010a7983 */ /* 0x000ea20000300800 */
[----:B------:R-:W2:Y:S02]  /*44800*/  LDL.LU R11, [R1+0x29a4] ;  /* 0x0029a400010b7983 */ /* 0x000ea40000300800 */
[----:B------:R-:W2:Y:S02]  /*44810*/  LDL.LU R29, [R1+0x29a0] ;  /* 0x0029a000011d7983 */ /* 0x000ea40000300800 */
[----:B------:R-:W2:Y:S02]  /*44820*/  LDL.LU R27, [R1+0x1c] ;  /* 0x00001c00011b7983 */ /* 0x000ea40000300800 */
[----:B--2---:R0:W-:Y:S01]  /*44830*/  STL.64 [R1+0x2930], R26 ;  /* 0x0029301a01007387 */ /* 0x0041e20000100a00 */
[----:B------:R1:W-:Y:S02]  /*44840*/  STL.64 [R1+0x2928], R24 ;  /* 0x0029281801007387 */ /* 0x0003e40000100a00 */
[----:B0-----:R-:W-:-:S02]  /*44850*/  IMAD.MOV.U32 R26, RZ, RZ, R11 ;  /* 0x000000ffff1a7224 */ /* 0x001fc400078e000b */
[----:B-1----:R-:W-:Y:S02]  /*44860*/  IMAD.MOV.U32 R24, RZ, RZ, R3 ;  /* 0x000000ffff187224 */ /* 0x002fe400078e0003 */
[----:B------:R-:W-:Y:S01]  /*44870*/  IMAD.MOV.U32 R27, RZ, RZ, R29 ;  /* 0x000000ffff1b7224 */ /* 0x000fe200078e001d */
[----:B------:R-:W2:Y:S01]  /*44880*/  LDL.LU R3, [R1+0x299c] ;  /* 0x00299c0001037983 */ /* 0x000ea20000300800 */
[----:B------:R-:W-:Y:S02]  /*44890*/  IMAD.MOV.U32 R25, RZ, RZ, R10 ;  /* 0x000000ffff197224 */ /* 0x000fe400078e000a */
[----:B------:R-:W2:Y:S02]  /*448a0*/  LDL.LU R10, [R1+0x2998] ;  /* 0x00299800010a7983 */ /* 0x000ea40000300800 */
[----:B------:R-:W2:Y:S01]  /*448b0*/  LDL.LU R11, [R1+0x2994] ;  /* 0x00299400010b7983 */ /* 0x000ea20000300800 */
[----:B------:R-:W2:Y:S01]  /*448c0*/  LDL.LU R29, [R1+0x2990] ;  /* 0x00299000011d7983 */ /* 0x000ea20000300800 */
[----:B------:R-:W-:Y:S02]  /*448d0*/  STL.64 [R1+0x2948], R26 ;  /* 0x0029481a01007387 */ /* 0x000fe40000100a00 */
[----:B------:R0:W-:Y:S02]  /*448e0*/  STL.64 [R1+0x2940], R24 ;  /* 0x0029401801007387 */ /* 0x0001e40000100a00 */
[----:B0-----:R-:W2:Y:S01]  /*448f0*/  LDL.LU R24, [R1+0x40] ;  /* 0x0000400001187983 */ /* 0x001ea20000300800 */
[----:B------:R-:W2:Y:S02]  /*44900*/  LDL.LU R25, [R1+0x44] ;  /* 0x0000440001197983 */ /* 0x000ea40000300800 */
[----:B------:R-:W2:Y:S02]  /*44910*/  LDL.LU R26, [R1+0x48] ;  /* 0x00004800011a7983 */ /* 0x000ea40000300800 */
[----:B------:R-:W2:Y:S01]  /*44920*/  LDL.LU R27, [R1+0x4c] ;  /* 0x00004c00011b7983 */ /* 0x000ea20000300800 */
[C---:B------:R-:W-:Y:S01]  /*44930*/  HMMA.16816.F32.BF16 R4, R12.reuse, R16, R4 ;  /* 0x000000100c04723c */ /* 0x040fe20000041804 */
[----:B--2---:R-:W-:Y:S01]  /*44940*/  STL.64 [R1+0x2960], R26 ;  /* 0x0029601a01007387 */ /* 0x004fe20000100a00 */
[----:B------:R-:W-:Y:S11]  /*44950*/  STL.64 [R1+0x2958], R24 ;  /* 0x0029581801007387 */ /* 0x000ff60000100a00 */
[----:B------:R-:W-:Y:S10]  /*44960*/  @!UPT UIADD3 URZ, URZ, URZ, URZ ;  /* 0x0000003f3f3ff290 */ /* 0x000ff4000fffe03f */
[----:B------:R-:W-:Y:S02]  /*44970*/  STL.64 [R1+0x90], R4 ;  /* 0x0000900401007387 */ /* 0x000fe40000100a00 */
[----:B------:R0:W-:Y:S02]  /*44980*/  STL.64 [R1+0x98], R6 ;  /* 0x0000980601007387 */ /* 0x0001e40000100a00 */
[----:B0-----:R-:W3:Y:S01]  /*44990*/  LDL.LU.64 R6, [R1+0x2988] ;  /* 0x0029880001067983 */ /* 0x001ee20000300a00 */
[----:B------:R-:W3:Y:S02]  /*449a0*/  LDL.LU.64 R4, [R1+0x2980] ;  /* 0x0029800001047983 */ /* 0x000ee40000300a00 */
[----:B------:R-:W-:Y:S02]  /*449b0*/  IMAD.MOV.U32 R25, RZ, RZ, R11 ;  /* 0x000000ffff197224 */ /* 0x000fe400078e000b */
[----:B------:R-:W-:Y:S01]  /*449c0*/  IMAD.MOV.U32 R26, RZ, RZ, R10 ;  /* 0x000000ffff1a7224 */ /* 0x000fe200078e000a */
[----:B---3--:R-:W-:Y:S01]  /*449d0*/  HMMA.16816.F32.BF16 R12, R12, R8, R4 ;  /* 0x000000080c0c723c */ /* 0x008fe20000041804 */
[----:B------:R-:W2:Y:S06]  /*449e0*/  LDL.LU.64 R4, [R1+0x2978] ;  /* 0x0029780001047983 */ /* 0x000eac0000300a00 */
[----:B------:R-:W-:-:S02]  /*449f0*/  IMAD.MOV.U32 R6, RZ, RZ, R8 ;  /* 0x000000ffff067224 */ /* 0x000fc400078e0008 */
[----:B------:R-:W-:Y:S11]  /*44a00*/  IMAD.MOV.U32 R7, RZ, RZ, R9 ;  /* 0x000000ffff077224 */ /* 0x000ff600078e0009 */
[----:B------:R-:W-:Y:S03]  /*44a10*/  @!UPT UIADD3 URZ, URZ, URZ, URZ ;  /* 0x0000003f3f3ff290 */ /* 0x000fe6000fffe03f */
[----:B------:R0:W-:Y:S01]  /*44a20*/  STL.64 [R1+0x60], R12 ;  /* 0x0000600c01007387 */ /* 0x0001e20000100a00 */
[----:B------:R1:W-:Y:S02]  /*44a30*/  STL.64 [R1+0x68], R14 ;  /* 0x0000680e01007387 */ /* 0x0003e40000100a00 */
[----:B------:R-:W3:Y:S02]  /*44a40*/  LDL.LU.64 R10, [R1+0x2970] ;  /* 0x00297000010a7983 */ /* 0x000ee40000300a00 */
[----:B------:R-:W3:Y:S02]  /*44a50*/  LDL.LU.64 R8, [R1+0x2968] ;  /* 0x0029680001087983 */ /* 0x000ee40000300a00 */
[----:B------:R-:W-:Y:S02]  /*44a60*/  IMAD.MOV.U32 R24, RZ, RZ, R29 ;  /* 0x000000ffff187224 */ /* 0x000fe400078e001d */
[----:B------:R-:W-:Y:S01]  /*44a70*/  IMAD.MOV.U32 R27, RZ, RZ, R3 ;  /* 0x000000ffff1b7224 */ /* 0x000fe200078e0003 */
[----:B0-----:R-:W2:Y:S01]  /*44a80*/  LDL.LU.64 R12, [R1+0x180] ;  /* 0x00018000010c7983 */ /* 0x001ea20000300a00 */
[----:B-1----:R-:W2:Y:S05]  /*44a90*/  LDL.LU.64 R14, [R1+0x188] ;  /* 0x00018800010e7983 */ /* 0x002eaa0000300a00 */
[C---:B---3--:R-:W-:Y:S01]  /*44aa0*/  HMMA.16816.F32.BF16 R20, R8.reuse, R20, R24 ;  /* 0x000000140814723c */ /* 0x048fe20000041818 */
[----:B------:R-:W3:Y:S01]  /*44ab0*/  LDL.LU.64 R26, [R1+0x2960] ;  /* 0x00296000011a7983 */ /* 0x000ee20000300a00 */
[----:B------:R-:W3:Y:S11]  /*44ac0*/  LDL.LU.64 R24, [R1+0x2958] ;  /* 0x0029580001187983 */ /* 0x000ef60000300a00 */
[----:B------:R-:W-:Y:S10]  /*44ad0*/  @!UPT UIADD3 URZ, URZ, URZ, URZ ;  /* 0x0000003f3f3ff290 */ /* 0x000ff4000fffe03f */
[----:B------:R0:W-:Y:S01]  /*44ae0*/  STL.64 [R1+0x120], R20 ;  /* 0x0001201401007387 */ /* 0x0001e20000100a00 */
[----:B------:R3:W-:Y:S03]  /*44af0*/  STL.64 [R1+0x128], R22 ;  /* 0x0001281601007387 */ /* 0x0007e60000100a00 */
[----:B0-----:R-:W3:Y:S02]  /*44b00*/  LDL.LU.64 R20, [R1+0x2950] ;  /* 0x0029500001147983 */ /* 0x001ee40000300a00 */
[C---:B---3--:R-:W-:Y:S02]  /*44b10*/  HMMA.16816.F32.BF16 R20, R8.reuse, R20, R24 ;  /* 0x000000140814723c */ /* 0x048fe40000041818 */
[----:B------:R-:W3:Y:S01]  /*44b20*/  LDL.LU.64 R26, [R1+0x2948] ;  /* 0x00294800011a7983 */ /* 0x000ee20000300a00 */
[----:B------:R-:W3:Y:S11]  /*44b30*/  LDL.LU.64 R24, [R1+0x2940] ;  /* 0x0029400001187983 */ /* 0x000ef60000300a00 */
[----:B------:R-:W-:Y:S09]  /*44b40*/  @!UPT UIADD3 URZ, URZ, URZ, URZ ;  /* 0x0000003f3f3ff290 */ /* 0x000ff2000fffe03f */
[----:B------:R0:W-:Y:S01]  /*44b50*/  STL.64 [R1+0x110], R20 ;  /* 0x0001101401007387 */ /* 0x0001e20000100a00 */
[----:B------:R3:W-:Y:S03]  /*44b60*/  STL.64 [R1+0x118], R22 ;  /* 0x0001181601007387 */ /* 0x0007e60000100a00 */
[----:B0-----:R-:W3:Y:S02]  /*44b70*/  LDL.LU.64 R20, [R1+0x2938] ;  /* 0x0029380001147983 */ /* 0x001ee40000300a00 */
[C---:B---3--:R-:W-:Y:S02]  /*44b80*/  HMMA.16816.F32.BF16 R20, R8.reuse, R20, R24 ;  /* 0x000000140814723c */ /* 0x048fe40000041818 */
[----:B------:R-:W3:Y:S01]  /*44b90*/  LDL.LU.64 R26, [R1+0x2930] ;  /* 0x00293000011a7983 */ /* 0x000ee20000300a00 */
[----:B------:R-:W3:Y:S11]  /*44ba0*/  LDL.LU.64 R24, [R1+0x2928] ;  /* 0x0029280001187983 */ /* 0x000ef60000300a00 */
[----:B------:R-:W-:Y:S09]  /*44bb0*/  @!UPT UIADD3 URZ, URZ, URZ, URZ ;  /* 0x0000003f3f3ff290 */ /* 0x000ff2000fffe03f */
[----:B------:R-:W-:Y:S01]  /*44bc0*/  STL.64 [R1+0x100], R20 ;  /* 0x0001001401007387 */ /* 0x000fe20000100a00 */
[----:B------:R0:W-:Y:S03]  /*44bd0*/  STL.64 [R1+0x108], R22 ;  /* 0x0001081601007387 */ /* 0x0001e60000100a00 */
[----:B0-----:R-:W2:Y:S01]  /*44be0*/  LDL.LU.64 R22, [R1+0x2920] ;  /* 0x0029200001167983 */ /* 0x001ea20000300a00 */
[----:B------:R-:W2:Y:S02]  /*44bf0*/  LDL.LU.64 R20, [R1+0x2918] ;  /* 0x0029180001147983 */ /* 0x000ea40000300a00 */
[----:B--2---:R-:W-:Y:S11]  /*44c00*/  HMMA.16816.F32.BF16 R20, R8, R12, R20 ;  /* 0x0000000c0814723c */ /* 0x004ff60000041814 */
[----:B------:R-:W-:Y:S11]  /*44c10*/  @!UPT UIADD3 URZ, URZ, URZ, URZ ;  /* 0x0000003f3f3ff290 */ /* 0x000ff6000fffe03f */
[----:B------:R-:W-:Y:S01]  /*44c20*/  @!UPT UIADD3 URZ, URZ, URZ, URZ ;  /* 0x0000003f3f3ff290 */ /* 0x000fe2000fffe03f */
[----:B------:R0:W-:Y:S04]  /*44c30*/  STL.64 [R1+0x50], R20 ;  /* 0x0000501401007387 */ /* 0x0001e80000100a00 */
[----:B0-----:R-:W3:Y:S01]  /*44c40*/  LDL.LU.64 R20, [R1+0x2910] ;  /* 0x0029100001147983 */ /* 0x001ee20000300a00 */
[----:B------:R0:W-:Y:S02]  /*44c50*/  STL.64 [R1+0x2890], R14 ;  /* 0x0028900e01007387 */ /* 0x0001e40000100a00 */
[----:B------:R-:W2:Y:S02]  /*44c60*/  LDL.LU R12, [R1+0x80] ;  /* 0x00008000010c7983 */ /* 0x000ea40000300800 */
[----:B------:R-:W2:Y:S01]  /*44c70*/  LDL.LU R13, [R1+0x84] ;  /* 0x00008400010d7983 */ /* 0x000ea20000300800 */
[----:B0-----:R-:W2:Y:S01]  /*44c80*/  LDL.LU R14, [R1+0x88] ;  /* 0x00008800010e7983 */ /* 0x001ea20000300800 */
[----:B------:R-:W2:Y:S02]  /*44c90*/  LDL.LU R15, [R1+0x8c] ;  /* 0x00008c00010f7983 */ /* 0x000ea40000300800 */
[----:B------:R-:W-:-:S02]  /*44ca0*/  IMAD.MOV.U32 R29, RZ, RZ, R22 ;  /* 0x000000ffff1d7224 */ /* 0x000fc400078e0016 */
[----:B------:R-:W-:Y:S02]  /*44cb0*/  IMAD.MOV.U32 R3, RZ, RZ, R23 ;  /* 0x000000ffff037224 */ /* 0x000fe400078e0017 */
[----:B---3--:R-:W-:Y:S01]  /*44cc0*/  HMMA.16816.F32.BF16 R20, R8, R20, R24 ;  /* 0x000000140814723c */ /* 0x008fe20000041818 */
[----:B--2---:R4:W-:Y:S01]  /*44cd0*/  STL.64 [R1+0x28a0], R14 ;  /* 0x0028a00e01007387 */ /* 0x0049e20000100a00 */
[----:B------:R0:W-:Y:S02]  /*44ce0*/  STL.64 [R1+0x2898], R12 ;  /* 0x0028980c01007387 */ /* 0x0001e40000100a00 */
[----:B----4-:R-:W-:Y:S02]  /*44cf0*/  IMAD.MOV.U32 R14, RZ, RZ, R19 ;  /* 0x000000ffff0e7224 */ /* 0x010fe400078e0013 */
[----:B------:R-:W-:Y:S02]  /*44d00*/  IMAD.MOV.U32 R15, RZ, RZ, R18 ;  /* 0x000000ffff0f7224 */ /* 0x000fe400078e0012 */
[----:B0-----:R-:W-:-:S02]  /*44d10*/  IMAD.MOV.U32 R12, RZ, RZ, R4 ;  /* 0x000000ffff0c7224 */ /* 0x001fc400078e0004 */
[----:B------:R-:W-:Y:S01]  /*44d20*/  IMAD.MOV.U32 R13, RZ, RZ, R5 ;  /* 0x000000ffff0d7224 */ /* 0x000fe200078e0005 */
[----:B------:R-:W2:Y:S01]  /*44d30*/  LDL.LU R4, [R1+0x290c] ;  /* 0x00290c0001047983 */ /* 0x000ea20000300800 */
[----:B------:R-:W2:Y:S02]  /*44d40*/  LDL.LU R5, [R1+0x2908] ;  /* 0x0029080001057983 */ /* 0x000ea40000300800 */
[----:B------:R0:W-:Y:S01]  /*44d50*/  STL.64 [R1+0x28b0], R14 ;  /* 0x0028b00e01007387 */ /* 0x0001e20000100a00 */
[----:B------:R-:W-:Y:S04]  /*44d60*/  STL.64 [R1+0x28a8], R12 ;  /* 0x0028a80c01007387 */ /* 0x000fe80000100a00 */
[----:B0-----:R-:W2:Y:S01]  /*44d70*/  LDL.LU.64 R14, [R1+0x168] ;  /* 0x00016800010e7983 */ /* 0x001ea20000300a00 */
[----:B------:R-:W-:Y:S02]  /*44d80*/  STL [R1+0x2844], R3 ;  /* 0x0028440301007387 */ /* 0x000fe40000100800 */
[----:B------:R-:W-:Y:S02]  /*44d90*/  STL [R1+0x2840], R29 ;  /* 0x0028401d01007387 */ /* 0x000fe40000100800 */
[----:B------:R-:W3:Y:S01]  /*44da0*/  LDL.LU.64 R24, [R1+0x2900] ;  /* 0x0029000001187983 */ /* 0x000ee20000300a00 */
[----:B------:R-:W-:Y:S01]  /*44db0*/  STL.64 [R1+0x40], R20 ;  /* 0x0000401401007387 */ /* 0x000fe20000100a00 */
[----:B------:R0:W-:Y:S03]  /*44dc0*/  STL.64 [R1+0x48], R22 ;  /* 0x0000481601007387 */ /* 0x0001e60000100a00 */
[----:B0-----:R-:W3:Y:S01]  /*44dd0*/  LDL.LU.64 R22, [R1+0x28f8] ;  /* 0x0028f80001167983 */ /* 0x001ee20000300a00 */
[----:B------:R-:W3:Y:S02]  /*44de0*/  LDL.LU.64 R20, [R1+0x28f0] ;  /* 0x0028f00001147983 */ /* 0x000ee40000300a00 */
[C---:B---3--:R-:W-:Y:S01]  /*44df0*/  HMMA.16816.F32.BF16 R24, R8.reuse, R24, R20 ;  /* 0x000000180818723c */ /* 0x048fe20000041814 */
[----:B------:R-:W2:Y:S01]  /*44e00*/  LDL.LU.64 R22, [R1+0x28e8] ;  /* 0x0028e80001167983 */ /* 0x000ea20000300a00 */
[----:B------:R-:W2:Y:S11]  /*44e10*/  LDL.LU.64 R20, [R1+0x28e0] ;  /* 0x0028e00001147983 */ /* 0x000eb60000300a00 */
[----:B------:R-:W-:Y:S10]  /*44e20*/  @!UPT UIADD3 URZ, URZ, URZ, URZ ;  /* 0x0000003f3f3ff290 */ /* 0x000ff4000fffe03f */
[----:B------:R-:W-:Y:S01]  /*44e30*/  STL.64 [R1+0x10], R24 ;  /* 0x0000101801007387 */ /* 0x000fe20000100a00 */
[----:B------:R0:W-:Y:S03]  /*44e40*/  STL.64 [R1+0x18], R26 ;  /* 0x0000181a01007387 */ /* 0x0001e60000100a00 */
[----:B0-----:R-:W3:Y:S01]  /*44e50*/  LDL.LU.64 R26, [R1+0x28d8] ;  /* 0x0028d800011a7983 */ /* 0x001ee20000300a00 */
[----:B------:R-:W3:Y:S02]  /*44e60*/  LDL.LU.64 R24, [R1+0x28d0] ;  /* 0x0028d00001187983 */ /* 0x000ee40000300a00 */
[----:B------:R-:W4:Y:S01]  /*44e70*/  LDL.LU.64 R18, [R1+0x28c8] ;  /* 0x0028c80001127983 */ /* 0x000f220000300a00 */
[C---:B---3--:R-:W-:Y:S01]  /*44e80*/  HMMA.16816.F32.BF16 R24, R8.reuse, R16, R24 ;  /* 0x000000100818723c */ /* 0x048fe20000041818 */
[----:B------:R-:W4:Y:S11]  /*44e90*/  LDL.LU.64 R16, [R1+0x28c0] ;  /* 0x0028c00001107983 */ /* 0x000f360000300a00 */
[----:B------:R-:W-:Y:S11]  /*44ea0*/  @!UPT UIADD3 URZ, URZ, URZ, URZ ;  /* 0x0000003f3f3ff290 */ /* 0x000ff6000fffe03f */
[----:B------:R0:W-:Y:S01]  /*44eb0*/  STL.64 [R1], R24 ;  /* 0x0000001801007387 */ /* 0x0001e20000100a00 */
[----:B------:R4:W-:Y:S02]  /*44ec0*/  STL.64 [R1+0x8], R26 ;  /* 0x0000081a01007387 */ /* 0x0009e40000100a00 */
[----:B0-----:R-:W-:Y:S02]  /*44ed0*/  IMAD.MOV.U32 R24, RZ, RZ, R6 ;  /* 0x000000ffff187224 */ /* 0x001fe400078e0006 */
[----:B------:R-:W-:Y:S01]  /*44ee0*/  IMAD.MOV.U32 R25, RZ, RZ, R7 ;  /* 0x000000ffff197224 */ /* 0x000fe200078e0007 */
[----:B------:R-:W2:Y:S01]  /*44ef0*/  LDL.LU R6, [R1+0x28bc] ;  /* 0x0028bc0001067983 */ /* 0x000ea20000300800 */
[----:B------:R-:W2:Y:S05]  /*44f00*/  LDL.LU R7, [R1+0x28b8] ;  /* 0x0028b80001077983 */ /* 0x000eaa0000300800 */
[----:B----4-:R-:W-:Y:S01]  /*44f10*/  HMMA.16816.F32.BF16 R24, R8, R24, R16 ;  /* 0x000000180818723c */ /* 0x010fe20000041810 */
[----:B------:R-:W3:Y:S11]  /*44f20*/  LDL R11, [R1+0x298] ;  /* 0x00029800010b7983 */ /* 0x000ef60000100800 */
[----:B------:R-:W-:Y:S11]  /*44f30*/  @!UPT UIADD3 URZ, URZ, URZ, URZ ;  /* 0x0000003f3f3ff290 */ /* 0x000ff6000fffe03f */
[----:B------:R0:W-:Y:S01]  /*44f40*/  STL.64 [R1+0x27a8], R26 ;  /* 0x0027a81a01007387 */ /* 0x0001e20000100a00 */
[----:B------:R-:W-:Y:S03]  /*44f50*/  STL.64 [R1+0x27a0], R24 ;  /* 0x0027a01801007387 */ /* 0x000fe60000100a00 */
[----:B0-----:R-:W4:Y:S01]  /*44f60*/  LDL.LU R26, [R1+0x258] ;  /* 0x00025800011a7983 */ /* 0x001f220000300800 */
[----:B------:R-:W4:Y:S01]  /*44f70*/  LDL.LU R27, [R1+0x25c] ;  /* 0x00025c00011b7983 */ /* 0x000f220000300800 */
[C---:B--2---:R-:W-:Y:S01]  /*44f80*/  HMMA.16816.F32.BF16 R16, R4.reuse, R14, R20 ;  /* 0x0000000e0410723c */ /* 0x044fe20000041814 */
[----:B------:R-:W-:Y:S02]  /*44f90*/  IMAD.MOV.U32 R3, RZ, RZ, R14 ;  /* 0x000000ffff037224 */ /* 0x000fe400078e000e */
[----:B------:R-:W-:Y:S01]  /*44fa0*/  IMAD.MOV.U32 R29, RZ, RZ, R15 ;  /* 0x000000ffff1d7224 */ /* 0x000fe200078e000f */
[----:B----4-:R0:W-:Y:S04]  /*44fb0*/  STL.64 [R1+0x2868], R26 ;  /* 0x0028681a01007387 */ /* 0x0101e80000100a00 */
[----:B0-----:R-:W2:Y:S04]  /*44fc0*/  LDL R26, [R1+0x178] ;  /* 0x00017800011a7983 */ /* 0x001ea80000100800 */
[----:B------:R-:W2:Y:S01]  /*44fd0*/  LDL R27, [R1+0x17c] ;  /* 0x00017c00011b7983 */ /* 0x000ea20000100800 */
[----:B------:R-:W2:Y:S02]  /*44fe0*/  LDL.LU.64 R14, [R1+0x28b0] ;  /* 0x0028b000010e7983 */ /* 0x000ea40000300a00 */
[----:B------:R-:W2:Y:S02]  /*44ff0*/  LDL.LU.64 R12, [R1+0x28a8] ;  /* 0x0028a800010c7983 */ /* 0x000ea40000300a00 */
[----:B------:R-:W4:Y:S06]  /*45000*/  LDL.LU.64 R22, [R1+0x198] ;  /* 0x0001980001167983 */ /* 0x000f2c0000300a00 */
[----:B------:R0:W-:Y:S04]  /*45010*/  STL [R1+0x2820], R16 ;  /* 0x0028201001007387 */ /* 0x0001e80000100800 */
[----:B0-----:R-:W3:Y:S01]  /*45020*/  LDL R16, [R1+0x294] ;  /* 0x0002940001107983 */ /* 0x001ee20000100800 */
[----:B------:R-:W-:Y:S02]  /*45030*/  STL [R1+0x2798], R17 ;  /* 0x0027981101007387 */ /* 0x000fe40000100800 */
[----:B------:R-:W-:Y:S02]  /*45040*/  STL [R1+0x2794], R18 ;  /* 0x0027941201007387 */ /* 0x000fe40000100800 */
[----:B------:R-:W-:Y:S01]  /*45050*/  STL [R1+0x2790], R19 ;  /* 0x0027901301007387 */ /* 0x000fe20000100800 */
[----:B--2---:R-:W-:Y:S01]  /*45060*/  HMMA.16816.F32.BF16 R24, R4, R26, R12 ;  /* 0x0000001a0418723c */ /* 0x004fe2000004180c */
[----:B------:R-:W2:Y:S01]  /*45070*/  LDL.LU.64 R14, [R1+0x28a0] ;  /* 0x0028a000010e7983 */ /* 0x000ea20000300a00 */
[----:B------:R-:W2:Y:S11]  /*45080*/  LDL.LU.64 R12, [R1+0x2898] ;  /* 0x00289800010c7983 */ /* 0x000eb60000300a00 */
[----:B------:R-:W-:Y:S10]  /*45090*/  @!UPT UIADD3 URZ, URZ, URZ, URZ ;  /* 0x0000003f3f3ff290 */ /* 0x000ff4000fffe03f */
[----:B------:R0:W-:Y:S01]  /*450a0*/  STL.64 [R1+0x20], R24 ;  /* 0x0000201801007387 */ /* 0x0001e20000100a00 */
[----:B------:R1:W-:Y:S03]  /*450b0*/  STL.64 [R1+0x28], R26 ;  /* 0x0000281a01007387 */ /* 0x0003e60000100a00 */
[----:B0-----:R-:W3:Y:S01]  /*450c0*/  LDL.LU R24, [R1+0xb0] ;  /* 0x0000b00001187983 */ /* 0x001ee20000300800 */
[----:B------:R-:W3:Y:S02]  /*450d0*/  LDL.LU R25, [R1+0xb4] ;  /* 0x0000b40001197983 */ /* 0x000ee40000300800 */
[----:B-1----:R-:W3:Y:S02]  /*450e0*/  LDL.LU R26, [R1+0xb8] ;  /* 0x0000b800011a7983 */ /* 0x002ee40000300800 */
[----:B------:R-:W3:Y:S02]  /*450f0*/  LDL.LU R27, [R1+0xbc] ;  /* 0x0000bc00011b7983 */ /* 0x000ee40000300800 */
[----:B----4-:R-:W-:-:S02]  /*45100*/  IMAD.MOV.U32 R18, RZ, RZ, R22 ;  /* 0x000000ffff127224 */ /* 0x010fc400078e0016 */
[----:B------:R-:W-:Y:S01]  /*45110*/  IMAD.MOV.U32 R17, RZ, RZ, R23 ;  /* 0x000000ffff117224 */ /* 0x000fe200078e0017 */
[----:B--2---:R-:W-:Y:S01]  /*45120*/  HMMA.16816.F32.BF16 R12, R4, R22, R12 ;  /* 0x00000016040c723c */ /* 0x004fe2000004180c */
[----:B---3--:R-:W0:Y:S04]  /*45130*/  LDSM.16.MT88.4 R20, [R11+0x21400] ;  /* 0x021400000b14783b */ /* 0x008e280000004200 */
[----:B------:R-:W-:Y:S01]  /*45140*/  STL.64 [R1+0x2878], R26 ;  /* 0x0028781a01007387 */ /* 0x000fe20000100a00 */
[----:B------:R1:W-:Y:S03]  /*45150*/  STL.64 [R1+0x2870], R24 ;  /* 0x0028701801007387 */ /* 0x0003e60000100a00 */
[----:B-1----:R-:W2:Y:S01]  /*45160*/  LDL.LU R24, [R1+0xc0] ;  /* 0x0000c00001187983 */ /* 0x002ea20000300800 */
[----:B------:R-:W2:Y:S02]  /*45170*/  LDL.LU R25, [R1+0xc4] ;  /* 0x0000c40001197983 */ /* 0x000ea40000300800 */
[----:B------:R-:W2:Y:S02]  /*45180*/  LDL.LU R26, [R1+0xc8] ;  /* 0x0000c800011a7983 */ /* 0x000ea40000300800 */
[----:B------:R-:W2:Y:S09]  /*45190*/  LDL.LU R27, [R1+0xcc] ;  /* 0x0000cc00011b7983 */ /* 0x000eb20000300800 */
[----:B------:R-:W-:Y:S01]  /*451a0*/  STL.64 [R1+0x30], R12 ;  /* 0x0000300c01007387 */ /* 0x000fe20000100a00 */
[----:B------:R1:W-:Y:S03]  /*451b0*/  STL.64 [R1+0x38], R14 ;  /* 0x0000380e01007387 */ /* 0x0003e60000100a00 */
[----:B-1----:R-:W2:Y:S04]  /*451c0*/  LDL.LU.64 R14, [R1+0x2890] ;  /* 0x00289000010e7983 */ /* 0x002ea80000300a00 */
[----:B0-----:R-:W-:Y:S01]  /*451d0*/  STL.64 [R1+0x2830], R22 ;  /* 0x0028301601007387 */ /* 0x001fe20000100a00 */
[----:B------:R0:W-:Y:S03]  /*451e0*/  STL.64 [R1+0x2828], R20 ;  /* 0x0028281401007387 */ /* 0x0001e60000100a00 */
[----:B0-----:R-:W3:Y:S01]  /*451f0*/  LDL.LU R20, [R1+0x90] ;  /* 0x0000900001147983 */ /* 0x001ee20000300800 */
[----:B------:R-:W3:Y:S02]  /*45200*/  LDL.LU R21, [R1+0x94] ;  /* 0x0000940001157983 */ /* 0x000ee40000300800 */
[----:B------:R-:W4:Y:S02]  /*45210*/  LDL.LU R22, [R1+0x98] ;  /* 0x0000980001167983 */ /* 0x000f240000300800 */
[----:B------:R-:W4:Y:S02]  /*45220*/  LDL.LU R23, [R1+0x9c] ;  /* 0x00009c0001177983 */ /* 0x000f240000300800 */
[----:B----4-:R-:W-:Y:S01]  /*45230*/  STL.64 [R1+0x2850], R22 ;  /* 0x0028501601007387 */ /* 0x010fe20000100a00 */
[----:B---3--:R0:W-:Y:S03]  /*45240*/  STL.64 [R1+0x2848], R20 ;  /* 0x0028481401007387 */ /* 0x0081e60000100a00 */
[----:B0-----:R-:W3:Y:S01]  /*45250*/  LDL.LU R20, [R1+0xa0] ;  /* 0x0000a00001147983 */ /* 0x001ee20000300800 */
[----:B------:R-:W-:-:S02]  /*45260*/  IMAD.MOV.U32 R21, RZ, RZ, R2 ;  /* 0x000000ffff157224 */ /* 0x000fc400078e0002 */
[----:B------:R-:W4:Y:S02]  /*45270*/  LDL.LU R2, [R1+0x2888] ;  /* 0x0028880001027983 */ /* 0x000f240000300800 */
[----:B------:R-:W-:Y:S02]  /*45280*/  IMAD.MOV.U32 R22, RZ, RZ, R28 ;  /* 0x000000ffff167224 */ /* 0x000fe400078e001c */
[----:B------:R-:W-:Y:S01]  /*45290*/  IMAD.MOV.U32 R23, RZ, RZ, R0 ;  /* 0x000000ffff177224 */ /* 0x000fe200078e0000 */
[----:B------:R-:W4:Y:S01]  /*452a0*/  LDL.LU R28, [R1+0x2884] ;  /* 0x00288400011c7983 */ /* 0x000f220000300800 */
[----:B------:R-:W4:Y:S01]  /*452b0*/  LDL.LU R0, [R1+0x2880] ;  /* 0x0028800001007983 */ /* 0x000f220000300800 */
[----:B--2---:R-:W-:Y:S02]  /*452c0*/  HMMA.16816.F32.BF16 R24, R4, R14, R24 ;  /* 0x0000000e0418723c */ /* 0x004fe40000041818 */
[----:B------:R0:W-:Y:S01]  /*452d0*/  STL.64 [R1+0x2860], R22 ;  /* 0x0028601601007387 */ /* 0x0001e20000100a00 */
[----:B------:R-:W-:-:S02]  /*452e0*/  IMAD.MOV.U32 R9, RZ, RZ, R14 ;  /* 0x000000ffff097224 */ /* 0x000fc400078e000e */
[----:B------:R-:W-:Y:S02]  /*452f0*/  IMAD.MOV.U32 R8, RZ, RZ, R15 ;  /* 0x000000ffff087224 */ /* 0x000fe400078e000f */
[----:B------:R-:W1:Y:S04]  /*45300*/  LDSM.16.MT88.4 R12, [R16+0x21800] ;  /* 0x02180000100c783b */ /* 0x000e680000004200 */
[----:B---3--:R-:W-:Y:S01]  /*45310*/  STL.64 [R1+0x2858], R20 ;  /* 0x0028581401007387 */ /* 0x008fe20000100a00 */
[----:B0-----:R-:W2:Y:S11]  /*45320*/  LDL.LU.64 R22, [R1+0x1a8] ;  /* 0x0001a80001167983 */ /* 0x001eb60000300a00 */
[----:B------:R-:W-:Y:S02]  /*45330*/  STL.64 [R1+0xe0], R24 ;  /* 0x0000e01801007387 */ /* 0x000fe40000100a00 */
[----:B------:R-:W-:Y:S02]  /*45340*/  STL.64 [R1+0xe8], R26 ;  /* 0x0000e81a01007387 */ /* 0x000fe40000100a00 */
[----:B----4-:R-:W0:Y:S04]  /*45350*/  LDSM.16.M88.4 R24, [R0+0x80] ;  /* 0x000080000018783b */ /* 0x010e280000000200 */
[----:B-1----:R-:W-:Y:S01]  /*45360*/  STL.64 [R1+0x27b8], R14 ;  /* 0x0027b80e01007387 */ /* 0x002fe20000100a00 */
[----:B------:R-:W-:Y:S03]  /*45370*/  STL.64 [R1+0x27b0], R12 ;  /* 0x0027b00c01007387 */ /* 0x000fe60000100a00 */
        /* <DEDUP_REMOVED lines=8> */
[----:B0-----:R-:W2:Y:S01]  /*45400*/  LDL.LU.64 R26, [R1+0x2878] ;  /* 0x00287800011a7983 */ /* 0x001ea20000300a00 */
[----:B------:R-:W2:Y:S02]  /*45410*/  LDL.LU.64 R24, [R1+0x2870] ;  /* 0x0028700001187983 */ /* 0x000ea40000300a00 */
[----:B------:R-:W-:Y:S01]  /*45420*/  IMAD.MOV.U32 R14, RZ, RZ, R28 ;  /* 0x000000ffff0e7224 */ /* 0x000fe200078e001c */
[----:B--2---:R-:W-:Y:S11]  /*45430*/  HMMA.16816.F32.BF16 R24, R4, R22, R24 ;  /* 0x000000160418723c */ /* 0x004ff60000041818 */
[----:B------:R-:W-:Y:S11]  /*45440*/  @!UPT UIADD3 URZ, URZ, URZ, URZ ;  /* 0x0000003f3f3ff290 */ /* 0x000ff6000fffe03f */
[----:B------:R-:W-:Y:S01]  /*45450*/  @!UPT UIADD3 URZ, URZ, URZ, URZ ;  /* 0x0000003f3f3ff290 */ /* 0x000fe2000fffe03f */
[----:B------:R0:W-:Y:S02]  /*45460*/  STL.64 [R1+0xf0], R24 ;  /* 0x0000f01801007387 */ /* 0x0001e40000100a00 */
[----:B0-----:R-:W-:Y:S02]  /*45470*/  IMAD.MOV.U32 R25, RZ, RZ, R22 ;  /* 0x000000ffff197224 */ /* 0x001fe400078e0016 */
[----:B------:R-:W-:Y:S02]  /*45480*/  IMAD.MOV.U32 R24, RZ, RZ, R23 ;  /* 0x000000ffff187224 */ /* 0x000fe400078e0017 */
[----:B------:R-:W0:Y:S04]  /*45490*/  LDSM.16.M88.4 R20, [R0+0xc080] ;  /* 0x00c080000014783b */ /* 0x000e280000000200 */
[----:B------:R1:W-:Y:S04]  /*454a0*/  STL.64 [R1+0xf8], R26 ;  /* 0x0000f81a01007387 */ /* 0x0003e80000100a00 */
[----:B-1----:R-:W2:Y:S04]  /*454b0*/  LDL.LU.64 R26, [R1+0x2868] ;  /* 0x00286800011a7983 */ /* 0x002ea80000300a00 */
[----:B0-----:R-:W-:Y:S01]  /*454c0*/  STL.64 [R1+0x1c0], R20 ;  /* 0x0001c01401007387 */ /* 0x001fe20000100a00 */
[----:B------:R0:W-:Y:S02]  /*454d0*/  STL [R1+0x1c8], R22 ;  /* 0x0001c81601007387 */ /* 0x0001e40000100800 */
[----:B------:R-:W-:-:S02]  /*454e0*/  IMAD.MOV.U32 R28, RZ, RZ, R23 ;  /* 0x000000ffff1c7224 */ /* 0x000fc400078e0017 */
[----:B0-----:R-:W3:Y:S01]  /*454f0*/  LDL.LU.64 R22, [R1+0x2860] ;  /* 0x0028600001167983 */ /* 0x001ee20000300a00 */
[----:B------:R-:W3:Y:S02]  /*45500*/  LDL.LU.64 R20, [R1+0x2858] ;  /* 0x0028580001147983 */ /* 0x000ee40000300a00 */
[----:B------:R-:W-:Y:S02]  /*45510*/  IMAD.MOV.U32 R15, RZ, RZ, R2 ;  /* 0x000000ffff0f7224 */ /* 0x000fe400078e0002 */
[----:B------:R-:W-:Y:S05]  /*45520*/  STL [R1+0x26f0], R28 ;  /* 0x0026f01c01007387 */ /* 0x000fea0000100800 */
[----:B---3--:R-:W-:Y:S11]  /*45530*/  HMMA.16816.F32.BF16 R20, R4, R14, R20 ;  /* 0x0000000e0414723c */ /* 0x008ff60000041814 */
[----:B------:R-:W-:Y:S11]  /*45540*/  @!UPT UIADD3 URZ, URZ, URZ, URZ ;  /* 0x0000003f3f3ff290 */ /* 0x000ff6000fffe03f */
[----:B------:R-:W-:Y:S01]  /*45550*/  @!UPT UIADD3 URZ, URZ, URZ, URZ ;  /* 0x0000003f3f3ff290 */ /* 0x000fe2000fffe03f */
[----:B------:R-:W-:Y:S01]  /*45560*/  STL.64 [R1+0xd0], R20 ;  /* 0x0000d01401007387 */ /* 0x000fe20000100a00 */
[----:B------:R0:W-:Y:S03]  /*45570*/  STL.64 [R1+0xd8], R22 ;  /* 0x0000d81601007387 */ /* 0x0001e60000100a00 */
[----:B0-----:R-:W3:Y:S01]  /*45580*/  LDL.LU.64 R22, [R1+0x2850] ;  /* 0x0028500001167983 */ /* 0x001ee20000300a00 */
[----:B------:R-:W3:Y:S02]  /*45590*/  LDL.LU.64 R20, [R1+0x2848] ;  /* 0x0028480001147983 */ /* 0x000ee40000300a00 */
[----:B------:R-:W-:Y:S02]  /*455a0*/  STL.64 [R1+0x27c0], R14 ;  /* 0x0027c00e01007387 */ /* 0x000fe40000100a00 */
        /* <DEDUP_REMOVED lines=9> */
[----:B------:R-:W0:Y:S04]  /*45640*/  LDSM.16.M88.4 R12, [R0+0x1c080] ;  /* 0x01c08000000c783b */ /* 0x000e280000000200 */
[----:B0-----:R-:W-:-:S02]  /*45650*/  IMAD.MOV.U32 R19, RZ, RZ, R12 ;  /* 0x000000ffff137224 */ /* 0x001fc400078e000c */
[----:B------:R-:W-:Y:S02]  /*45660*/  IMAD.MOV.U32 R28, RZ, RZ, R13 ;  /* 0x000000ffff1c7224 */ /* 0x000fe400078e000d */
[----:B------:R-:W-:Y:S02]  /*45670*/  IMAD.MOV.U32 R2, RZ, RZ, R14 ;  /* 0x000000ffff027224 */ /* 0x000fe400078e000e */
[----:B------:R-:W-:Y:S01]  /*45680*/  IMAD.MOV.U32 R0, RZ, RZ, R15 ;  /* 0x000000ffff007224 */ /* 0x000fe200078e000f */
[----:B------:R-:W-:Y:S01]  /*45690*/  STL [R1+0x283c], R19 ;  /* 0x00283c1301007387 */ /* 0x000fe20000100800 */
[----:B------:R-:W-:Y:S03]  /*456a0*/  STL [R1+0x2838], R16 ;  /* 0x0028381001007387 */ /* 0x000fe60000100800 */
[----:B------:R-:W-:Y:S02]  /*456b0*/  STL [R1+0x2610], R0 ;  /* 0x0026100001007387 */ /* 0x000fe40000100800 */
[----:B------:R-:W-:Y:S01]  /*456c0*/  STL [R1+0x260c], R2 ;  /* 0x00260c0201007387 */ /* 0x000fe20000100800 */
[----:B--2---:R0:W-:Y:S01]  /*456d0*/  STL.64 [R1+0x27d0], R26 ;  /* 0x0027d01a01007387 */ /* 0x0041e20000100a00 */
[----:B------:R-:W-:Y:S01]  /*456e0*/  STL.64 [R1+0x27c8], R24 ;  /* 0x0027c81801007387 */ /* 0x000fe20000100a00 */
[----:B---3--:R-:W-:Y:S07]  /*456f0*/  HMMA.16816.F32.BF16 R12, R4, R26, R20 ;  /* 0x0000001a040c723c */ /* 0x008fee0000041814 */
[----:B0-----:R-:W-:-:S02]  /*45700*/  IMAD.MOV.U32 R26, RZ, RZ, R9 ;  /* 0x000000ffff1a7224 */ /* 0x001fc400078e0009 */
[----:B------:R-:W-:Y:S02]  /*45710*/  IMAD.MOV.U32 R27, RZ, RZ, R8 ;  /* 0x000000ffff1b7224 */ /* 0x000fe400078e0008 */
[----:B------:R-:W0:Y:S11]  /*45720*/  LDSM.16.MT88.4 R8, [R11+0x21800] ;  /* 0x021800000b08783b */ /* 0x000e360000004200 */
[----:B------:R-:W-:Y:S01]  /*45730*/  @!UPT UIADD3 URZ, URZ, URZ, URZ ;  /* 0x0000003f3f3ff290 */ /* 0x000fe2000fffe03f */
[----:B------:R-:W-:Y:S01]  /*45740*/  STL.64 [R1+0xc0], R12 ;  /* 0x0000c00c01007387 */ /* 0x000fe20000100a00 */
[----:B------:R-:W-:Y:S02]  /*45750*/  STL.64 [R1+0xc8], R14 ;  /* 0x0000c80e01007387 */ /* 0x000fe40000100a00 */
[----:B------:R1:W-:Y:S02]  /*45760*/  STL.64 [R1+0x27d8], R26 ;  /* 0x0027d81a01007387 */ /* 0x0003e40000100a00 */
[----:B-1----:R-:W-:Y:S02]  /*45770*/  IMAD.MOV.U32 R26, RZ, RZ, R18 ;  /* 0x000000ffff1a7224 */ /* 0x002fe400078e0012 */
[----:B------:R-:W-:-:S05]  /*45780*/  IMAD.MOV.U32 R27, RZ, RZ, R17 ;  /* 0x000000ffff1b7224 */ /* 0x000fca00078e0011 */
[----:B------:R1:W-:Y:S01]  /*45790*/  STL.64 [R1+0x27f0], R26 ;  /* 0x0027f01a01007387 */ /* 0x0003e20000100a00 */
[----:B------:R-:W2:Y:S02]  /*457a0*/  LDL.LU R12, [R1+0x40] ;  /* 0x00004000010c7983 */ /* 0x000ea40000300800 */
[----:B------:R-:W2:Y:S02]  /*457b0*/  LDL.LU R13, [R1+0x44] ;  /* 0x00004400010d7983 */ /* 0x000ea40000300800 */
[----:B------:R-:W3:Y:S01]  /*457c0*/  LDL.LU R14, [R1+0x48] ;  /* 0x00004800010e7983 */ /* 0x000ee20000300800 */
[----:B------:R-:W3:Y:S01]  /*457d0*/  LDL.LU R15, [R1+0x4c] ;  /* 0x00004c00010f7983 */ /* 0x000ee20000300800 */
[----:B------:R-:W4:Y:S02]  /*457e0*/  LDL.LU R16, [R1+0x60] ;  /* 0x0000600001107983 */ /* 0x000f240000300800 */
[----:B------:R-:W4:Y:S02]  /*457f0*/  LDL.LU R17, [R1+0x64] ;  /* 0x0000640001117983 */ /* 0x000f240000300800 */
[----:B------:R-:W4:Y:S01]  /*45800*/  LDL.LU R18, [R1+0x68] ;  /* 0x0000680001127983 */ /* 0x000f220000300800 */
[----:B------:R-:W4:Y:S01]  /*45810*/  LDL.LU R19, [R1+0x6c] ;  /* 0x00006c0001137983 */ /* 0x000f220000300800 */
[----:B------:R-:W4:Y:S03]  /*45820*/  LDL.LU.64 R22, [R1+0x278] ;  /* 0x0002780001167983 */ /* 0x000f260000300a00 */
[----:B-1----:R-:W2:Y:S01]  /*45830*/  LDL.LU R26, [R1+0x178] ;  /* 0x00017800011a7983 */ /* 0x002ea20000300800 */
[----:B------:R-:W2:Y:S03]  /*45840*/  LDL.LU R27, [R1+0x17c] ;  /* 0x00017c00011b7983 */ /* 0x000ea60000300800 */
[----:B--2---:R-:W-:Y:S01]  /*45850*/  STL.64 [R1+0x2808], R26 ;  /* 0x0028081a01007387 */ /* 0x004fe20000100a00 */
[----:B---3--:R-:W-:Y:S02]  /*45860*/  STL.64 [R1+0x27e8], R14 ;  /* 0x0027e80e01007387 */ /* 0x008fe40000100a00 */
[----:B------:R1:W-:Y:S02]  /*45870*/  STL.64 [R1+0x27e0], R12 ;  /* 0x0027e00c01007387 */ /* 0x0003e40000100a00 */
[----:B-1----:R-:W2:Y:S01]  /*45880*/  LDL.LU R12, [R1+0x100] ;  /* 0x00010000010c7983 */ /* 0x002ea20000300800 */
[----:B------:R-:W2:Y:S02]  /*45890*/  LDL.LU R13, [R1+0x104] ;  /* 0x00010400010d7983 */ /* 0x000ea40000300800 */
[----:B------:R-:W3:Y:S02]  /*458a0*/  LDL.LU R14, [R1+0x108] ;  /* 0x00010800010e7983 */ /* 0x000ee40000300800 */
[----:B------:R-:W3:Y:S02]  /*458b0*/  LDL.LU R15, [R1+0x10c] ;  /* 0x00010c00010f7983 */ /* 0x000ee40000300800 */
[----:B------:R-:W-:-:S02]  /*458c0*/  IMAD.MOV.U32 R26, RZ, RZ, R3 ;  /* 0x000000ffff1a7224 */ /* 0x000fc400078e0003 */
[----:B------:R-:W-:Y:S01]  /*458d0*/  IMAD.MOV.U32 R27, RZ, RZ, R29 ;  /* 0x000000ffff1b7224 */ /* 0x000fe200078e001d */
[----:B------:R-:W4:Y:S01]  /*458e0*/  LDL.LU R3, [R1+0x2844] ;  /* 0x0028440001037983 */ /* 0x000f220000300800 */
[----:B------:R-:W4:Y:S03]  /*458f0*/  LDL.LU R29, [R1+0x2840] ;  /* 0x00284000011d7983 */ /* 0x000f260000300800 */
[----:B---3--:R-:W-:Y:S01]  /*45900*/  STL.64 [R1+0x2800], R14 ;  /* 0x0028000e01007387 */ /* 0x008fe20000100a00 */
[----:B--2---:R1:W-:Y:S03]  /*45910*/  STL.64 [R1+0x27f8], R12 ;  /* 0x0027f80c01007387 */ /* 0x0043e60000100a00 */
[----:B-1----:R-:W2:Y:S01]  /*45920*/  LDL.LU R12, [R1+0x110] ;  /* 0x00011000010c7983 */ /* 0x002ea20000300800 */
[----:B------:R-:W2:Y:S02]  /*45930*/  LDL.LU R13, [R1+0x114] ;  /* 0x00011400010d7983 */ /* 0x000ea40000300800 */
[----:B------:R-:W3:Y:S02]  /*45940*/  LDL.LU R14, [R1+0x118] ;  /* 0x00011800010e7983 */ /* 0x000ee40000300800 */
[----:B------:R-:W3:Y:S01]  /*45950*/  LDL.LU R15, [R1+0x11c] ;  /* 0x00011c00010f7983 */ /* 0x000ee20000300800 */
[----:B----4-:R-:W-:Y:S07]  /*45960*/  HMMA.16816.F32.BF16 R4, R4, R22, R16 ;  /* 0x000000160404723c */ /* 0x010fee0000041810 */
[----:B------:R-:W-:-:S02]  /*45970*/  IMAD.MOV.U32 R17, RZ, RZ, R22 ;  /* 0x000000ffff117224 */ /* 0x000fc400078e0016 */
[----:B------:R-:W-:Y:S01]  /*45980*/  IMAD.MOV.U32 R18, RZ, RZ, R23 ;  /* 0x000000ffff127224 */ /* 0x000fe200078e0017 */
[----:B---3--:R-:W-:Y:S01]  /*45990*/  STL.64 [R1+0x2818], R14 ;  /* 0x0028180e01007387 */ /* 0x008fe20000100a00 */
[----:B--2---:R1:W-:Y:S03]  /*459a0*/  STL.64 [R1+0x2810], R12 ;  /* 0x0028100c01007387 */ /* 0x0043e60000100a00 */
[----:B-1----:R-:W2:Y:S01]  /*459b0*/  LDL.LU R12, [R1+0x120] ;  /* 0x00012000010c7983 */ /* 0x002ea20000300800 */
[----:B------:R-:W2:Y:S02]  /*459c0*/  LDL.LU R13, [R1+0x124] ;  /* 0x00012400010d7983 */ /* 0x000ea40000300800 */
[----:B------:R-:W2:Y:S02]  /*459d0*/  LDL.LU R14, [R1+0x128] ;  /* 0x00012800010e7983 */ /* 0x000ea40000300800 */
[----:B------:R-:W2:Y:S01]  /*459e0*/  LDL.LU R15, [R1+0x12c] ;  /* 0x00012c00010f7983 */ /* 0x000ea20000300800 */
[----:B0-----:R0:W-:Y:S01]  /*459f0*/  STL [R1+0x2700], R8 ;  /* 0x0027000801007387 */ /* 0x0011e20000100800 */
[----:B------:R1:W-:Y:S02]  /*45a00*/  STL [R1+0x26fc], R9 ;  /* 0x0026fc0901007387 */ /* 0x0003e40000100800 */
[----:B------:R3:W-:Y:S02]  /*45a10*/  STL [R1+0x26f8], R10 ;  /* 0x0026f80a01007387 */ /* 0x0007e40000100800 */
[----:B------:R4:W-:Y:S01]  /*45a20*/  STL [R1+0x26f4], R11 ;  /* 0x0026f40b01007387 */ /* 0x0009e20000100800 */
[----:B0-----:R-:W2:Y:S01]  /*45a30*/  LDL.LU R8, [R1+0x50] ;  /* 0x0000500001087983 */ /* 0x001ea20000300800 */
[----:B-1----:R-:W2:Y:S02]  /*45a40*/  LDL.LU R9, [R1+0x54] ;  /* 0x0000540001097983 */ /* 0x002ea40000300800 */
[----:B------:R-:W2:Y:S02]  /*45a50*/  LDL.LU R19, [R1+0x283c] ;  /* 0x00283c0001137983 */ /* 0x000ea40000300800 */
[----:B------:R-:W2:Y:S01]  /*45a60*/  LDL.LU R16, [R1+0x2838] ;  /* 0x0028380001107983 */ /* 0x000ea20000300800 */
[----:B------:R-:W2:Y:S01]  /*45a70*/  LDL.LU.64 R22, [R1+0x2830] ;  /* 0x0028300001167983 */ /* 0x000ea20000300a00 */
[----:B------:R-:W2:Y:S02]  /*45a80*/  LDL.LU.64 R20, [R1+0x2828] ;  /* 0x0028280001147983 */ /* 0x000ea40000300a00 */
[----:B---3--:R-:W-:-:S02]  /*45a90*/  IMAD.MOV.U32 R10, RZ, RZ, R29 ;  /* 0x000000ffff0a7224 */ /* 0x008fc400078e001d */
[----:B----4-:R-:W-:Y:S02]  /*45aa0*/  IMAD.MOV.U32 R11, RZ, RZ, R3 ;  /* 0x000000ffff0b7224 */ /* 0x010fe400078e0003 */
[----:B------:R-:W-:Y:S02]  /*45ab0*/  IMAD.MOV.U32 R29, RZ, RZ, R4 ;  /* 0x000000ffff1d7224 */ /* 0x000fe400078e0004 */
[----:B------:R-:W-:Y:S02]  /*45ac0*/  IMAD.MOV.U32 R3, RZ, RZ, R5 ;  /* 0x000000ffff037224 */ /* 0x000fe400078e0005 */
[----:B------:R-:W-:Y:S02]  /*45ad0*/  IMAD.MOV.U32 R2, RZ, RZ, R6 ;  /* 0x000000ffff027224 */ /* 0x000fe400078e0006 */
[----:B------:R-:W-:-:S05]  /*45ae0*/  IMAD.MOV.U32 R0, RZ, RZ, R7 ;  /* 0x000000ffff007224 */ /* 0x000fca00078e0007 */
[----:B------:R-:W-:Y:S01]  /*45af0*/  STL [R1+0x277c], R0 ;  /* 0x00277c0001007387 */ /* 0x000fe20000100800 */
[----:B------:R-:W-:Y:S02]  /*45b00*/  STL [R1+0x2778], R2 ;  /* 0x0027780201007387 */ /* 0x000fe40000100800 */
[----:B------:R-:W-:Y:S02]  /*45b10*/  STL [R1+0x2774], R3 ;  /* 0x0027740301007387 */ /* 0x000fe40000100800 */
[----:B------:R-:W-:Y:S01]  /*45b20*/  STL [R1+0x2770], R29 ;  /* 0x0027701d01007387 */ /* 0x000fe20000100800 */
[----:B--2---:R0:W1:Y:S01]  /*45b30*/  LDSM.16.MT88.4 R4, [R16+0x21c00] ;  /* 0x021c00001004783b */ /* 0x0040620000004200 */
[C---:B------:R-:W-:Y:S03]  /*45b40*/  HMMA.16816.F32.BF16 R24, R20.reuse, R26, R12 ;  /* 0x0000001a1418723c */ /* 0x040fe6000004180c */
[----:B0-----:R-:W2:Y:S04]  /*45b50*/  LDL.LU R16, [R1+0x2820] ;  /* 0x0028200001107983 */ /* 0x001ea80000300800 */
[----:B-1----:R-:W-:Y:S01]  /*45b60*/  STL.64 [R1+0x2650], R6 ;  /* 0x0026500601007387 */ /* 0x002fe20000100a00 */
[----:B------:R0:W-:Y:S03]  /*45b70*/  STL.64 [R1+0x2648], R4 ;  /* 0x0026480401007387 */ /* 0x0001e60000100a00 */
[----:B0-----:R-:W3:Y:S01]  /*45b80*/  LDL.LU R4, [R1] ;  /* 0x0000000001047983 */ /* 0x001ee20000300800 */
[----:B------:R-:W3:Y:S02]  /*45b90*/  LDL.LU R5, [R1+0x4] ;  /* 0x0000040001057983 */ /* 0x000ee40000300800 */
[----:B------:R-:W3:Y:S02]  /*45ba0*/  LDL.LU R6, [R1+0x8] ;  /* 0x0000080001067983 */ /* 0x000ee40000300800 */
[----:B------:R-:W3:Y:S01]  /*45bb0*/  LDL.LU R7, [R1+0xc] ;  /* 0x00000c0001077983 */ /* 0x000ee20000300800 */
[----:B------:R-:W4:Y:S01]  /*45bc0*/  LDL.LU.64 R14, [R1+0x2818] ;  /* 0x00281800010e7983 */ /* 0x000f220000300a00 */
[----:B------:R-:W4:Y:S05]  /*45bd0*/  LDL.LU.64 R12, [R1+0x2810] ;  /* 0x00281000010c7983 */ /* 0x000f2a0000300a00 */
[----:B------:R-:W-:Y:S02]  /*45be0*/  STL.64 [R1+0xa0], R24 ;  /* 0x0000a01801007387 */ /* 0x000fe40000100a00 */
[----:B------:R0:W-:Y:S02]  /*45bf0*/  STL.64 [R1+0xa8], R26 ;  /* 0x0000a81a01007387 */ /* 0x0001e40000100a00 */
[----:B0-----:R-:W4:Y:S02]  /*45c00*/  LDL.LU.64 R26, [R1+0x2808] ;  /* 0x00280800011a7983 */ /* 0x001f240000300a00 */
[C---:B----4-:R-:W-:Y:S02]  /*45c10*/  HMMA.16816.F32.BF16 R24, R20.reuse, R26, R12 ;  /* 0x0000001a1418723c */ /* 0x050fe4000004180c */
[----:B------:R-:W4:Y:S01]  /*45c20*/  LDL.LU.64 R14, [R1+0x2800] ;  /* 0x00280000010e7983 */ /* 0x000f220000300a00 */
[----:B------:R-:W4:Y:S11]  /*45c30*/  LDL.LU.64 R12, [R1+0x27f8] ;  /* 0x0027f800010c7983 */ /* 0x000f360000300a00 */
[----:B------:R-:W-:Y:S09]  /*45c40*/  @!UPT UIADD3 URZ, URZ, URZ, URZ ;  /* 0x0000003f3f3ff290 */ /* 0x000ff2000fffe03f */
[----:B------:R-:W-:Y:S01]  /*45c50*/  STL.64 [R1+0x90], R24 ;  /* 0x0000901801007387 */ /* 0x000fe20000100a00 */
[----:B------:R0:W-:Y:S03]  /*45c60*/  STL.64 [R1+0x98], R26 ;  /* 0x0000981a01007387 */ /* 0x0001e60000100a00 */
[----:B0-----:R-:W4:Y:S02]  /*45c70*/  LDL.LU.64 R26, [R1+0x27f0] ;  /* 0x0027f000011a7983 */ /* 0x001f240000300a00 */
[C---:B----4-:R-:W-:Y:S02]  /*45c80*/  HMMA.16816.F32.BF16 R24, R20.reuse, R26, R12 ;  /* 0x0000001a1418723c */ /* 0x050fe4000004180c */
[----:B------:R-:W4:Y:S01]  /*45c90*/  LDL.LU.64 R14, [R1+0x27e8] ;  /* 0x0027e800010e7983 */ /* 0x000f220000300a00 */
[----:B------:R-:W4:Y:S11]  /*45ca0*/  LDL.LU.64 R12, [R1+0x27e0] ;  /* 0x0027e000010c7983 */ /* 0x000f360000300a00 */
[----:B------:R-:W-:Y:S09]  /*45cb0*/  @!UPT UIADD3 URZ, URZ, URZ, URZ ;  /* 0x0000003f3f3ff290 */ /* 0x000ff2000fffe03f */
[----:B------:R-:W-:Y:S01]  /*45cc0*/  STL.64 [R1+0x80], R24 ;  /* 0x0000801801007387 */ /* 0x000fe20000100a00 */
[----:B------:R0:W-:Y:S03]  /*45cd0*/  STL.64 [R1+0x88], R26 ;  /* 0x0000881a01007387 */ /* 0x0001e60000100a00 */
[----:B0-----:R-:W2:Y:S02]  /*45ce0*/  LDL.LU.64 R26, [R1+0x27d8] ;  /* 0x0027d800011a7983 */ /* 0x001ea40000300a00 */
[----:B--2---:R-:W-:Y:S11]  /*45cf0*/  HMMA.16816.F32.BF16 R24, R20, R26, R8 ;  /* 0x0000001a1418723c */ /* 0x004ff60000041808 */
[----:B------:R-:W-:Y:S11]  /*45d00*/  @!UPT UIADD3 URZ, URZ, URZ, URZ ;  /* 0x0000003f3f3ff290 */ /* 0x000ff6000fffe03f */
[----:B------:R-:W-:Y:S01]  /*45d10*/  @!UPT UIADD3 URZ, URZ, URZ, URZ ;  /* 0x0000003f3f3ff290 */ /* 0x000fe2000fffe03f */
[----:B------:R0:W-:Y:S01]  /*45d20*/  STL [R1+0x7c], R27 ;  /* 0x00007c1b01007387 */ /* 0x0001e20000100800 */
[----:B------:R-:W-:Y:S02]  /*45d30*/  IMAD.MOV.U32 R11, RZ, RZ, R26 ;  /* 0x000000ffff0b7224 */ /* 0x000fe400078e001a */
[----:B------:R-:W-:Y:S02]  /*45d40*/  IMAD.MOV.U32 R9, RZ, RZ, R24 ;  /* 0x000000ffff097224 */ /* 0x000fe400078e0018 */
[----:B------:R-:W-:Y:S01]  /*45d50*/  IMAD.MOV.U32 R10, RZ, RZ, R25 ;  /* 0x000000ffff0a7224 */ /* 0x000fe200078e0019 */
[----:B0-----:R-:W3:Y:S01]  /*45d60*/  LDL.LU.64 R26, [R1+0x27d0] ;  /* 0x0027d000011a7983 */ /* 0x001ee20000300a00 */
[----:B------:R-:W2:Y:S02]  /*45d70*/  LDL.LU.64 R24, [R1+0x27c8] ;  /* 0x0027c80001187983 */ /* 0x000ea40000300a00 */
[----:B------:R-:W-:Y:S02]  /*45d80*/  STL [R1+0x270c], R11 ;  /* 0x00270c0b01007387 */ /* 0x000fe40000100800 */
[----:B------:R2:W-:Y:S01]  /*45d90*/  STL [R1+0x2708], R10 ;  /* 0x0027080a01007387 */ /* 0x0005e20000100800 */
[----:B------:R4:W-:Y:S01]  /*45da0*/  STL [R1+0x2704], R9 ;  /* 0x0027040901007387 */ /* 0x0009e20000100800 */
[----:B--2---:R-:W-:-:S02]  /*45db0*/  IMAD.MOV.U32 R10, RZ, RZ, R25 ;  /* 0x000000ffff0a7224 */ /* 0x004fc400078e0019 */
[----:B------:R-:W-:-:S07]  /*45dc0*/  IMAD.MOV.U32 R11, RZ, RZ, R24 ;  /* 0x000000ffff0b7224 */ /* 0x000fce00078e0018 */
[----:B----4-:R-:W-:Y:S01]  /*45dd0*/  HMMA.16816.F32.BF16 R8, R20, R10, R12 ;  /* 0x0000000a1408723c */ /* 0x010fe2000004180c */
[----:B------:R-:W2:Y:S11]  /*45de0*/  LDL.LU.64 R14, [R1+0x27c0] ;  /* 0x0027c000010e7983 */ /* 0x000eb60000300a00 */
[----:B------:R-:W-:Y:S11]  /*45df0*/  @!UPT UIADD3 URZ, URZ, URZ, URZ ;  /* 0x0000003f3f3ff290 */ /* 0x000ff6000fffe03f */
[----:B------:R0:W-:Y:S01]  /*45e00*/  STL.64 [R1+0x60], R8 ;  /* 0x0000600801007387 */ /* 0x0001e20000100a00 */
[----:B------:R-:W-:Y:S02]  /*45e10*/  STL [R1+0x68], R10 ;  /* 0x0000680a01007387 */ /* 0x000fe40000100800 */
[----:B0-----:R-:W-:-:S05]  /*45e20*/  IMAD.MOV.U32 R8, RZ, RZ, R11 ;  /* 0x000000ffff087224 */ /* 0x001fca00078e000b */
[----:B------:R0:W-:Y:S04]  /*45e30*/  STL [R1+0x2710], R8 ;  /* 0x0027100801007387 */ /* 0x0001e80000100800 */
[----:B0-----:R-:W2:Y:S01]  /*45e40*/  LDL.LU R8, [R1+0x10] ;  /* 0x0000100001087983 */ /* 0x001ea20000300800 */
[----:B------:R-:W2:Y:S02]  /*45e50*/  LDL.LU R9, [R1+0x14] ;  /* 0x0000140001097983 */ /* 0x000ea40000300800 */
[----:B------:R-:W2:Y:S02]  /*45e60*/  LDL.LU R10, [R1+0x18] ;  /* 0x00001800010a7983 */ /* 0x000ea40000300800 */
[----:B------:R-:W2:Y:S01]  /*45e70*/  LDL.LU R11, [R1+0x1c] ;  /* 0x00001c00010b7983 */ /* 0x000ea20000300800 */
[C---:B---3--:R-:W-:Y:S11]  /*45e80*/  HMMA.16816.F32.BF16 R24, R20.reuse, R26, R4 ;  /* 0x0000001a1418723c */ /* 0x048ff60000041804 */
[----:B------:R-:W-:Y:S11]  /*45e90*/  @!UPT UIADD3 URZ, URZ, URZ, URZ ;  /* 0x0000003f3f3ff290 */ /* 0x000ff6000fffe03f */
[----:B------:R-:W-:Y:S02]  /*45ea0*/  @!UPT UIADD3 URZ, URZ, URZ, URZ ;  /* 0x0000003f3f3ff290 */ /* 0x000fe4000fffe03f */
[----:B------:R-:W-:Y:S02]  /*45eb0*/  IMAD.MOV.U32 R6, RZ, RZ, R26 ;  /* 0x000000ffff067224 */ /* 0x000fe400078e001a */
[----:B------:R-:W-:Y:S01]  /*45ec0*/  IMAD.MOV.U32 R7, RZ, RZ, R27 ;  /* 0x000000ffff077224 */ /* 0x000fe200078e001b */
[----:B--2---:R-:W-:Y:S07]  /*45ed0*/  HMMA.16816.F32.BF16 R12, R20, R14, R8 ;  /* 0x0000000e140c723c */ /* 0x004fee0000041808 */
[----:B------:R-:W-:Y:S11]  /*45ee0*/  IMAD.MOV.U32 R8, RZ, RZ, R25 ;  /* 0x000000ffff087224 */ /* 0x000ff600078e0019 */
[----:B------:R-:W-:Y:S05]  /*45ef0*/  @!UPT UIADD3 URZ, URZ, URZ, URZ ;  /* 0x0000003f3f3ff290 */ /* 0x000fea000fffe03f */
[----:B------:R0:W-:Y:S01]  /*45f00*/  STL [R1+0x50], R12 ;  /* 0x0000500c01007387 */ /* 0x0001e20000100800 */
[----:B------:R-:W-:Y:S02]  /*45f10*/  IMAD.MOV.U32 R10, RZ, RZ, R14 ;  /* 0x000000ffff0a7224 */ /* 0x000fe400078e000e */
[----:B------:R-:W-:Y:S02]  /*45f20*/  IMAD.MOV.U32 R9, RZ, RZ, R15 ;  /* 0x000000ffff097224 */ /* 0x000fe400078e000f */
[----:B------:R-:W-:Y:S01]  /*45f30*/  IMAD.MOV.U32 R11, RZ, RZ, R13 ;  /* 0x000000ffff0b7224 */ /* 0x000fe200078e000d */
[----:B------:R-:W2:Y:S04]  /*45f40*/  LDL.LU.64 R14, [R1+0x27b8] ;  /* 0x0027b800010e7983 */ /* 0x000ea80000300a00 */
[----:B0-----:R-:W2:Y:S01]  /*45f50*/  LDL.LU.64 R12, [R1+0x27b0] ;  /* 0x0027b000010c7983 */ /* 0x001ea20000300a00 */
[----:B------:R0:W-:Y:S02]  /*45f60*/  STL [R1+0x40], R24 ;  /* 0x0000401801007387 */ /* 0x0001e40000100800 */
[----:B------:R-:W3:Y:S01]  /*45f70*/  LDL.LU.64 R26, [R1+0x27a8] ;  /* 0x0027a800011a7983 */ /* 0x000ee20000300a00 */
[----:B0-----:R-:W3:Y:S01]  /*45f80*/  LDL.LU.64 R24, [R1+0x27a0] ;  /* 0x0027a00001187983 */ /* 0x001ee20000300a00 */
[----:B------:R0:W-:Y:S02]  /*45f90*/  STL.64 [R1+0x2720], R10 ;  /* 0x0027200a01007387 */ /* 0x0001e40000100a00 */
[----:B0-----:R-:W-:-:S02]  /*45fa0*/  IMAD.MOV.U32 R10, RZ, RZ, R17 ;  /* 0x000000ffff0a7224 */ /* 0x001fc400078e0011 */
[----:B------:R-:W-:Y:S01]  /*45fb0*/  IMAD.MOV.U32 R11, RZ, RZ, R18 ;  /* 0x000000ffff0b7224 */ /* 0x000fe200078e0012 */
[----:B------:R0:W-:Y:S01]  /*45fc0*/  STL.64 [R1+0x2718], R8 ;  /* 0x0027180801007387 */ /* 0x0001e20000100a00 */
[----:B------:R-:W-:Y:S02]  /*45fd0*/  IMAD.MOV.U32 R4, RZ, RZ, R19 ;  /* 0x000000ffff047224 */ /* 0x000fe400078e0013 */
[----:B------:R-:W-:Y:S02]  /*45fe0*/  IMAD.MOV.U32 R5, RZ, RZ, R28 ;  /* 0x000000ffff057224 */ /* 0x000fe400078e001c */
[----:B------:R-:W4:Y:S01]  /*45ff0*/  LDL.LU R17, [R1+0x2798] ;  /* 0x0027980001117983 */ /* 0x000f220000300800 */
[----:B------:R-:W4:Y:S01]  /*46000*/  LDL.LU R18, [R1+0x2794] ;  /* 0x0027940001127983 */ /* 0x000f220000300800 */
[----:B------:R-:W4:Y:S02]  /*46010*/  LDL.LU R19, [R1+0x2790] ;  /* 0x0027900001137983 */ /* 0x000f240000300800 */
[----:B------:R-:W-:Y:S02]  /*46020*/  STL.64 [R1+0x2730], R6 ;  /* 0x0027300601007387 */ /* 0x000fe40000100a00 */
[----:B------:R-:W-:Y:S01]  /*46030*/  STL.64 [R1+0x2728], R4 ;  /* 0x0027280401007387 */ /* 0x000fe20000100a00 */
[----:B---3--:R-:W-:Y:S01]  /*46040*/  HMMA.16816.F32.BF16 R20, R20, R10, R24 ;  /* 0x0000000a1414723c */ /* 0x008fe20000041818 */
[----:B------:R-:W2:Y:S01]  /*46050*/  LDL.LU R24, [R1+0x20] ;  /* 0x0000200001187983 */ /* 0x000ea20000300800 */
[----:B------:R-:W2:Y:S02]  /*46060*/  LDL.LU R25, [R1+0x24] ;  /* 0x0000240001197983 */ /* 0x000ea40000300800 */
[----:B------:R-:W2:Y:S02]  /*46070*/  LDL.LU R26, [R1+0x28] ;  /* 0x00002800011a7983 */ /* 0x000ea40000300800 */
[----:B------:R-:W2:Y:S11]  /*46080*/  LDL.LU R27, [R1+0x2c] ;  /* 0x00002c00011b7983 */ /* 0x000eb60000300800 */
[----:B------:R-:W-:Y:S07]  /*46090*/  @!UPT UIADD3 URZ, URZ, URZ, URZ ;  /* 0x0000003f3f3ff290 */ /* 0x000fee000fffe03f */
[----:B------:R-:W-:Y:S02]  /*460a0*/  IMAD.MOV.U32 R11, RZ, RZ, R20 ;  /* 0x000000ffff0b7224 */ /* 0x000fe400078e0014 */
[----:B------:R-:W-:Y:S02]  /*460b0*/  IMAD.MOV.U32 R10, RZ, RZ, R21 ;  /* 0x000000ffff0a7224 */ /* 0x000fe400078e0015 */
[----:B0-----:R-:W-:Y:S02]  /*460c0*/  IMAD.MOV.U32 R9, RZ, RZ, R22 ;  /* 0x000000ffff097224 */ /* 0x001fe400078e0016 */
[----:B------:R-:W-:Y:S01]  /*460d0*/  IMAD.MOV.U32 R8, RZ, RZ, R23 ;  /* 0x000000ffff087224 */ /* 0x000fe200078e0017 */
[----:B------:R-:W2:Y:S01]  /*460e0*/  LDL.LU.64 R20, [R1+0x150] ;  /* 0x0001500001147983 */ /* 0x000ea20000300a00 */
[----:B------:R-:W-:Y:S03]  /*460f0*/  STL.64 [R1+0x2788], R10 ;  /* 0x0027880a01007387 */ /* 0x000fe60000100a00 */
[----:B------:R0:W-:Y:S04]  /*46100*/  STL.64 [R1+0x2780], R8 ;  /* 0x0027800801007387 */ /* 0x0001e80000100a00 */
[----:B0-----:R-:W4:Y:S01]  /*46110*/  LDL.LU.64 R8, [R1+0x140] ;  /* 0x0001400001087983 */ /* 0x001f220000300a00 */
[C---:B--2---:R-:W-:Y:S08]  /*46120*/  HMMA.16816.F32.BF16 R24, R12.reuse, R20, R24 ;  /* 0x000000140c18723c */ /* 0x044ff00000041818 */
[----:B----4-:R-:W-:Y:S11]  /*46130*/  HMMA.16816.F32.BF16 R16, R12, R8, R16 ;  /* 0x000000080c10723c */ /* 0x010ff60000041810 */
[----:B------:R-:W-:Y:S11]  /*46140*/  @!UPT UIADD3 URZ, URZ, URZ, URZ ;  /* 0x0000003f3f3ff290 */ /* 0x000ff6000fffe03f */
[----:B------:R-:W-:Y:S02]  /*46150*/  @!UPT UIADD3 URZ, URZ, URZ, URZ ;  /* 0x0000003f3f3ff290 */ /* 0x000fe4000fffe03f */
[----:B------:R-:W-:Y:S02]  /*46160*/  IMAD.MOV.U32 R0, RZ, RZ, R16 ;  /* 0x000000ffff007224 */ /* 0x000fe400078e0010 */
[----:B------:R-:W-:Y:S01]  /*46170*/  IMAD.MOV.U32 R2, RZ, RZ, R17 ;  /* 0x000000ffff027224 */ /* 0x000fe200078e0011 */
[----:B------:R-:W2:Y:S01]  /*46180*/  LDL.LU R16, [R1+0x30] ;  /* 0x0000300001107983 */ /* 0x000ea20000300800 */
[----:B------:R-:W-:Y:S02]  /*46190*/  IMAD.MOV.U32 R3, RZ, RZ, R18 ;  /* 0x000000ffff037224 */ /* 0x000fe400078e0012 */
[----:B------:R-:W2:Y:S02]  /*461a0*/  LDL.LU R17, [R1+0x34] ;  /* 0x0000340001117983 */ /* 0x000ea40000300800 */
[----:B------:R-:W-:Y:S01]  /*461b0*/  IMAD.MOV.U32 R29, RZ, RZ, R19 ;  /* 0x000000ffff1d7224 */ /* 0x000fe200078e0013 */
[----:B------:R-:W2:Y:S01]  /*461c0*/  LDL.LU R18, [R1+0x38] ;  /* 0x0000380001127983 */ /* 0x000ea20000300800 */
[----:B------:R-:W2:Y:S02]  /*461d0*/  LDL.LU R19, [R1+0x3c] ;  /* 0x00003c0001137983 */ /* 0x000ea40000300800 */
[----:B------:R0:W-:Y:S02]  /*461e0*/  STL.64 [R1+0x2630], R26 ;  /* 0x0026301a01007387 */ /* 0x0001e40000100a00 */
[----:B------:R1:W-:Y:S01]  /*461f0*/  STL.64 [R1+0x2628], R24 ;  /* 0x0026281801007387 */ /* 0x0003e20000100a00 */
[----:B0-----:R-:W3:Y:S04]  /*46200*/  LDL R26, [R1+0x148] ;  /* 0x00014800011a7983 */ /* 0x001ee80000100800 */
[----:B------:R-:W3:Y:S01]  /*46210*/  LDL R27, [R1+0x14c] ;  /* 0x00014c00011b7983 */ /* 0x000ee20000100800 */
[----:B------:R-:W-:-:S02]  /*46220*/  IMAD.MOV.U32 R7, RZ, RZ, R8 ;  /* 0x000000ffff077224 */ /* 0x000fc400078e0008 */
[----:B------:R-:W-:Y:S02]  /*46230*/  IMAD.MOV.U32 R6, RZ, RZ, R9 ;  /* 0x000000ffff067224 */ /* 0x000fe400078e0009 */
[----:B------:R-:W-:Y:S02]  /*46240*/  IMAD.MOV.U32 R5, RZ, RZ, R20 ;  /* 0x000000ffff057224 */ /* 0x000fe400078e0014 */
[----:B------:R-:W-:Y:S01]  /*46250*/  IMAD.MOV.U32 R4, RZ, RZ, R21 ;  /* 0x000000ffff047224 */ /* 0x000fe200078e0015 */
[----:B------:R-:W4:Y:S01]  /*46260*/  LDL.LU R20, [R1+0xe0] ;  /* 0x0000e00001147983 */ /* 0x000f220000300800 */
[----:B-1----:R-:W-:Y:S02]  /*46270*/  IMAD.MOV.U32 R24, RZ, RZ, R7 ;  /* 0x000000ffff187224 */ /* 0x002fe400078e0007 */
[----:B------:R-:W-:Y:S02]  /*46280*/  IMAD.MOV.U32 R25, RZ, RZ, R6 ;  /* 0x000000ffff197224 */ /* 0x000fe400078e0006 */
[----:B------:R-:W4:Y:S01]  /*46290*/  LDL.LU R21, [R1+0xe4] ;  /* 0x0000e40001157983 */ /* 0x000f220000300800 */
[----:B------:R-:W4:Y:S01]  /*462a0*/  LDL.LU R22, [R1+0xe8] ;  /* 0x0000e80001167983 */ /* 0x000f220000300800 */
[----:B------:R-:W4:Y:S02]  /*462b0*/  LDL.LU R23, [R1+0xec] ;  /* 0x0000ec0001177983 */ /* 0x000f240000300800 */
[----:B------:R-:W4:Y:S01]  /*462c0*/  LDL.LU.64 R8, [R1+0x1c0] ;  /* 0x0001c00001087983 */ /* 0x000f220000300a00 */
[----:B---3--:R-:W-:Y:S01]  /*462d0*/  STL.64 [R1+0x2740], R26 ;  /* 0x0027401a01007387 */ /* 0x008fe20000100a00 */
[----:B------:R0:W-:Y:S03]  /*462e0*/  STL.64 [R1+0x2738], R24 ;  /* 0x0027381801007387 */ /* 0x0001e60000100a00 */
[----:B0-----:R-:W2:Y:S02]  /*462f0*/  LDL.64 R24, [R1+0x1d0] ;  /* 0x0001d00001187983 */ /* 0x001ea40000100a00 */
[----:B--2---:R-:W-:Y:S11]  /*46300*/  HMMA.16816.F32.BF16 R16, R12, R24, R16 ;  /* 0x000000180c10723c */ /* 0x004ff60000041810 */
[----:B------:R-:W-:Y:S11]  /*46310*/  @!UPT UIADD3 URZ, URZ, URZ, URZ ;  /* 0x0000003f3f3ff290 */ /* 0x000ff6000fffe03f */
[----:B------:R-:W-:Y:S01]  /*46320*/  @!UPT UIADD3 URZ, URZ, URZ, URZ ;  /* 0x0000003f3f3ff290 */ /* 0x000fe2000fffe03f */
[----:B------:R0:W-:Y:S01]  /*46330*/  STL.64 [R1+0x2620], R18 ;  /* 0x0026201201007387 */ /* 0x0001e20000100a00 */
[----:B------:R1:W-:Y:S03]  /*46340*/  STL.64 [R1+0x2618], R16 ;  /* 0x0026181001007387 */ /* 0x0003e60000100a00 */
[----:B0-----:R-:W2:Y:S01]  /*46350*/  LDL R18, [R1+0x158] ;  /* 0x0001580001127983 */ /* 0x001ea20000100800 */
[----:B-1----:R-:W-:-:S03]  /*46360*/  IMAD.MOV.U32 R17, RZ, RZ, R4 ;  /* 0x000000ffff117224 */ /* 0x002fc600078e0004 */
[----:B------:R-:W2:Y:S01]  /*46370*/  LDL R19, [R1+0x15c] ;  /* 0x00015c0001137983 */ /* 0x000ea20000100800 */
[----:B------:R-:W-:Y:S02]  /*46380*/  IMAD.MOV.U32 R16, RZ, RZ, R5 ;  /* 0x000000ffff107224 */ /* 0x000fe400078e0005 */
[----:B------:R-:W3:Y:S02]  /*46390*/  LDL.LU R4, [R1+0xc0] ;  /* 0x0000c00001047983 */ /* 0x000ee40000300800 */
[----:B------:R-:W3:Y:S01]  /*463a0*/  LDL.LU R5, [R1+0xc4] ;  /* 0x0000c40001057983 */ /* 0x000ee20000300800 */
[----:B------:R-:W2:Y:S01]  /*463b0*/  LDL.LU R6, [R1+0xc8] ;  /* 0x0000c80001067983 */ /* 0x000ea20000300800 */
[----:B------:R-:W2:Y:S03]  /*463c0*/  LDL.LU R7, [R1+0xcc] ;  /* 0x0000cc0001077983 */ /* 0x000ea60000300800 */
[----:B--2---:R-:W-:Y:S01]  /*463d0*/  STL.64 [R1+0x2750], R6 ;  /* 0x0027500601007387 */ /* 0x004fe20000100a00 */
[----:B---3--:R0:W-:Y:S03]  /*463e0*/  STL.64 [R1+0x2748], R4 ;  /* 0x0027480401007387 */ /* 0x0081e60000100a00 */
[----:B0-----:R-:W2:Y:S01]  /*463f0*/  LDL.LU R4, [R1+0xd0] ;  /* 0x0000d00001047983 */ /* 0x001ea20000300800 */
[----:B------:R-:W2:Y:S02]  /*46400*/  LDL.LU R5, [R1+0xd4] ;  /* 0x0000d40001057983 */ /* 0x000ea40000300800 */
[----:B------:R-:W3:Y:S02]  /*46410*/  LDL.LU R6, [R1+0xd8] ;  /* 0x0000d80001067983 */ /* 0x000ee40000300800 */
[----:B------:R-:W3:Y:S02]  /*46420*/  LDL.LU R7, [R1+0xdc] ;  /* 0x0000dc0001077983 */ /* 0x000ee40000300800 */
[----:B------:R-:W-:Y:S01]  /*46430*/  IMAD.MOV.U32 R28, RZ, RZ, R25 ;  /* 0x000000ffff1c7224 */ /* 0x000fe200078e0019 */
[----:B---3--:R-:W-:Y:S01]  /*46440*/  STL.64 [R1+0x2760], R6 ;  /* 0x0027600601007387 */ /* 0x008fe20000100a00 */
[----:B--2---:R0:W-:Y:S03]  /*46450*/  STL.64 [R1+0x2758], R4 ;  /* 0x0027580401007387 */ /* 0x0041e60000100a00 */
[----:B0-----:R-:W2:Y:S01]  /*46460*/  LDL.LU R4, [R1+0xf0] ;  /* 0x0000f00001047983 */ /* 0x001ea20000300800 */
[----:B------:R-:W2:Y:S02]  /*46470*/  LDL.LU R5, [R1+0xf4] ;  /* 0x0000f40001057983 */ /* 0x000ea40000300800 */
[----:B------:R-:W2:Y:S02]  /*46480*/  LDL.LU R6, [R1+0xf8] ;  /* 0x0000f80001067983 */ /* 0x000ea40000300800 */
[----:B------:R-:W2:Y:S01]  /*46490*/  LDL.LU R7, [R1+0xfc] ;  /* 0x0000fc0001077983 */ /* 0x000ea20000300800 */
[----:B------:R-:W3:Y:S01]  /*464a0*/  LDL.LU.64 R24, [R1+0x1e0] ;  /* 0x0001e00001187983 */ /* 0x000ee20000300a00 */
[----:B----4-:R-:W-:Y:S03]  /*464b0*/  HMMA.16816.F32.BF16 R20, R12, R8, R20 ;  /* 0x000000080c14723c */ /* 0x010fe60000041814 */
[----:B---3--:R0:W-:Y:S04]  /*464c0*/  STL.64 [R1+0x2768], R24 ;  /* 0x0027681801007387 */ /* 0x0081e80000100a00 */
[----:B0-----:R-:W2:Y:S01]  /*464d0*/  LDL.LU.64 R24, [R1+0x1b0] ;  /* 0x0001b00001187983 */ /* 0x001ea20000300a00 */
[----:B------:R-:W-:Y:S02]  /*464e0*/  STL.64 [R1+0x26e8], R18 ;  /* 0x0026e81201007387 */ /* 0x000fe40000100a00 */
[----:B------:R0:W-:Y:S02]  /*464f0*/  STL.64 [R1+0x26e0], R16 ;  /* 0x0026e01001007387 */ /* 0x0001e40000100a00 */
[----:B------:R-:W3:Y:S02]  /*46500*/  LDL.LU.64 R10, [R1+0x2788] ;  /* 0x00278800010a7983 */ /* 0x000ee40000300a00 */
[----:B0-----:R-:W-:-:S02]  /*46510*/  IMAD.MOV.U32 R17, RZ, RZ, R8 ;  /* 0x000000ffff117224 */ /* 0x001fc400078e0008 */
[----:B------:R-:W-:Y:S02]  /*46520*/  IMAD.MOV.U32 R16, RZ, RZ, R9 ;  /* 0x000000ffff107224 */ /* 0x000fe400078e0009 */
[----:B------:R-:W4:Y:S05]  /*46530*/  LDL.LU.64 R8, [R1+0x2780] ;  /* 0x0027800001087983 */ /* 0x000f2a0000300a00 */
[----:B------:R-:W-:Y:S02]  /*46540*/  STL.64 [R1+0x2640], R22 ;  /* 0x0026401601007387 */ /* 0x000fe40000100a00 */
[----:B------:R0:W-:Y:S02]  /*46550*/  STL.64 [R1+0x2638], R20 ;  /* 0x0026381401007387 */ /* 0x0001e40000100a00 */
[----:B0-----:R-:W-:-:S02]  /*46560*/  IMAD.MOV.U32 R20, RZ, RZ, R0 ;  /* 0x000000ffff147224 */ /* 0x001fc400078e0000 */
[----:B------:R-:W-:Y:S01]  /*46570*/  IMAD.MOV.U32 R21, RZ, RZ, R2 ;  /* 0x000000ffff157224 */ /* 0x000fe200078e0002 */
[----:B------:R-:W4:Y:S01]  /*46580*/  LDL.LU R0, [R1+0x277c] ;  /* 0x00277c0001007983 */ /* 0x000f220000300800 */
[----:B------:R-:W4:Y:S02]  /*46590*/  LDL.LU R2, [R1+0x2778] ;  /* 0x0027780001027983 */ /* 0x000f240000300800 */
[----:B------:R-:W-:Y:S02]  /*465a0*/  IMAD.MOV.U32 R22, RZ, RZ, R3 ;  /* 0x000000ffff167224 */ /* 0x000fe400078e0003 */
[----:B------:R-:W-:Y:S01]  /*465b0*/  IMAD.MOV.U32 R23, RZ, RZ, R29 ;  /* 0x000000ffff177224 */ /* 0x000fe200078e001d */
[----:B------:R-:W4:Y:S01]  /*465c0*/  LDL.LU R3, [R1+0x2774] ;  /* 0x0027740001037983 */ /* 0x000f220000300800 */
[----:B------:R-:W4:Y:S03]  /*465d0*/  LDL.LU R29, [R1+0x2770] ;  /* 0x00277000011d7983 */ /* 0x000f260000300800 */
[----:B------:R-:W-:Y:S01]  /*465e0*/  STL.64 [R1+0x2660], R22 ;  /* 0x0026601601007387 */ /* 0x000fe20000100a00 */
[----:B------:R3:W-:Y:S01]  /*465f0*/  STL.64 [R1+0x2658], R20 ;  /* 0x0026581401007387 */ /* 0x0007e20000100a00 */
[----:B--2---:R-:W-:Y:S01]  /*46600*/  HMMA.16816.F32.BF16 R4, R12, R24, R4 ;  /* 0x000000180c04723c */ /* 0x004fe20000041804 */
[----:B---3--:R-:W-:-:S02]  /*46610*/  IMAD.MOV.U32 R20, RZ, RZ, R11 ;  /* 0x000000ffff147224 */ /* 0x008fc400078e000b */
[----:B------:R-:W-:Y:S02]  /*46620*/  IMAD.MOV.U32 R21, RZ, RZ, R10 ;  /* 0x000000ffff157224 */ /* 0x000fe400078e000a */
[----:B------:R-:W-:Y:S02]  /*46630*/  IMAD.MOV.U32 R19, RZ, RZ, R24 ;  /* 0x000000ffff137224 */ /* 0x000fe400078e0018 */
[----:B------:R-:W-:Y:S02]  /*46640*/  IMAD.MOV.U32 R18, RZ, RZ, R25 ;  /* 0x000000ffff127224 */ /* 0x000fe400078e0019 */
[----:B----4-:R-:W-:Y:S02]  /*46650*/  IMAD.MOV.U32 R22, RZ, RZ, R9 ;  /* 0x000000ffff167224 */ /* 0x010fe400078e0009 */
[----:B------:R-:W-:-:S05]  /*46660*/  IMAD.MOV.U32 R23, RZ, RZ, R8 ;  /* 0x000000ffff177224 */ /* 0x000fca00078e0008 */
[----:B------:R-:W-:Y:S01]  /*46670*/  STL.64 [R1+0x2670], R22 ;  /* 0x0026701601007387 */ /* 0x000fe20000100a00 */
[----:B------:R0:W-:Y:S02]  /*46680*/  STL.64 [R1+0x2668], R20 ;  /* 0x0026681401007387 */ /* 0x0001e40000100a00 */
[----:B------:R-:W-:Y:S02]  /*46690*/  IMAD.MOV.U32 R11, RZ, RZ, R0 ;  /* 0x000000ffff0b7224 */ /* 0x000fe400078e0000 */
[----:B------:R-:W-:Y:S01]  /*466a0*/  IMAD.MOV.U32 R10, RZ, RZ, R2 ;  /* 0x000000ffff0a7224 */ /* 0x000fe200078e0002 */
[----:B0-----:R-:W2:Y:S01]  /*466b0*/  LDL.LU R20, [R1+0x200] ;  /* 0x0002000001147983 */ /* 0x001ea20000300800 */
[----:B------:R-:W2:Y:S02]  /*466c0*/  LDL.LU R21, [R1+0x204] ;  /* 0x0002040001157983 */ /* 0x000ea40000300800 */
[----:B------:R-:W3:Y:S02]  /*466d0*/  LDL.LU.64 R24, [R1+0x2768] ;  /* 0x0027680001187983 */ /* 0x000ee40000300a00 */
[----:B------:R-:W-:Y:S01]  /*466e0*/  IMAD.MOV.U32 R0, RZ, RZ, R6 ;  /* 0x000000ffff007224 */ /* 0x000fe200078e0006 */
[----:B------:R0:W-:Y:S01]  /*466f0*/  STL.64 [R1+0xe0], R4 ;  /* 0x0000e00401007387 */ /* 0x0001e20000100a00 */
[----:B------:R-:W-:-:S02]  /*46700*/  IMAD.MOV.U32 R2, RZ, RZ, R7 ;  /* 0x000000ffff027224 */ /* 0x000fc400078e0007 */
[----:B------:R-:W3:Y:S01]  /*46710*/  LDL.LU.64 R6, [R1+0x2760] ;  /* 0x0027600001067983 */ /* 0x000ee20000300a00 */
[----:B0-----:R-:W3:Y:S02]  /*46720*/  LDL.LU.64 R4, [R1+0x2758] ;  /* 0x0027580001047983 */ /* 0x001ee40000300a00 */
[----:B---3--:R-:W-:Y:S11]  /*46730*/  HMMA.16816.F32.BF16 R4, R12, R24, R4 ;  /* 0x000000180c04723c */ /* 0x008ff60000041804 */
[----:B------:R-:W-:Y:S11]  /*46740*/  @!UPT UIADD3 URZ, URZ, URZ, URZ ;  /* 0x0000003f3f3ff290 */ /* 0x000ff6000fffe03f */
[----:B------:R-:W-:Y:S01]  /*46750*/  @!UPT UIADD3 URZ, URZ, URZ, URZ ;  /* 0x0000003f3f3ff290 */ /* 0x000fe2000fffe03f */
[----:B------:R-:W-:Y:S01]  /*46760*/  STL.64 [R1+0xd0], R4 ;  /* 0x0000d00401007387 */ /* 0x000fe20000100a00 */
[----:B------:R0:W-:Y:S03]  /*46770*/  STL.64 [R1+0xd8], R6 ;  /* 0x0000d80601007387 */ /* 0x0001e60000100a00 */
[----:B0-----:R-:W2:Y:S01]  /*46780*/  LDL.LU.64 R6, [R1+0x2750] ;  /* 0x0027500001067983 */ /* 0x001ea20000300a00 */
[----:B------:R-:W2:Y:S02]  /*46790*/  LDL.LU.64 R4, [R1+0x2748] ;  /* 0x0027480001047983 */ /* 0x000ea40000300a00 */
[----:B------:R-:W-:Y:S02]  /*467a0*/  IMAD.MOV.U32 R23, RZ, RZ, R24 ;  /* 0x000000ffff177224 */ /* 0x000fe400078e0018 */
[----:B------:R-:W-:Y:S01]  /*467b0*/  IMAD.MOV.U32 R22, RZ, RZ, R25 ;  /* 0x000000ffff167224 */ /* 0x000fe200078e0019 */
[----:B------:R-:W3:Y:S01]  /*467c0*/  LDL.LU.64 R26, [R1+0x2740] ;  /* 0x00274000011a7983 */ /* 0x000ee20000300a00 */
[----:B------:R-:W-:-:S02]  /*467d0*/  IMAD.MOV.U32 R8, RZ, RZ, R29 ;  /* 0x000000ffff087224 */ /* 0x000fc400078e001d */
[----:B------:R-:W-:Y:S02]  /*467e0*/  IMAD.MOV.U32 R9, RZ, RZ, R3 ;  /* 0x000000ffff097224 */ /* 0x000fe400078e0003 */
[----:B------:R-:W4:Y:S01]  /*467f0*/  LDL.LU.64 R24, [R1+0x2738] ;  /* 0x0027380001187983 */ /* 0x000f220000300a00 */
[----:B--2---:R-:W-:Y:S11]  /*46800*/  HMMA.16816.F32.BF16 R4, R12, R20, R4 ;  /* 0x000000140c04723c */ /* 0x004ff60000041804 */
[----:B------:R-:W-:Y:S11]  /*46810*/  @!UPT UIADD3 URZ, URZ, URZ, URZ ;  /* 0x0000003f3f3ff290 */ /* 0x000ff6000fffe03f */
[----:B------:R-:W-:Y:S01]  /*46820*/  @!UPT UIADD3 URZ, URZ, URZ, URZ ;  /* 0x0000003f3f3ff290 */ /* 0x000fe2000fffe03f */
[----:B------:R0:W-:Y:S01]  /*46830*/  STL.64 [R1+0xc0], R4 ;  /* 0x0000c00401007387 */ /* 0x0001e20000100a00 */
[----:B------:R-:W-:Y:S02]  /*46840*/  IMAD.MOV.U32 R3, RZ, RZ, R6 ;  /* 0x000000ffff037224 */ /* 0x000fe400078e0006 */
[----:B------:R-:W-:Y:S02]  /*46850*/  IMAD.MOV.U32 R29, RZ, RZ, R7 ;  /* 0x000000ffff1d7224 */ /* 0x000fe400078e0007 */
[----:B------:R-:W2:Y:S04]  /*46860*/  LDL.LU.64 R6, [R1+0x2730] ;  /* 0x0027300001067983 */ /* 0x000ea80000300a00 */
[----:B0-----:R-:W2:Y:S01]  /*46870*/  LDL.LU.64 R4, [R1+0x2728] ;  /* 0x0027280001047983 */ /* 0x001ea20000300a00 */
[----:B------:R0:W-:Y:S02]  /*46880*/  STL.64 [R1+0x2680], R20 ;  /* 0x0026801401007387 */ /* 0x0001e40000100a00 */
[----:B0-----:R-:W-:-:S02]  /*46890*/  IMAD.MOV.U32 R20, RZ, RZ, R23 ;  /* 0x000000ffff147224 */ /* 0x001fc400078e0017 */
[----:B------:R-:W-:-:S05]  /*468a0*/  IMAD.MOV.U32 R21, RZ, RZ, R22 ;  /* 0x000000ffff157224 */ /* 0x000fca00078e0016 */
[----:B------:R0:W-:Y:S02]  /*468b0*/  STL.64 [R1+0x2698], R20 ;  /* 0x0026981401007387 */ /* 0x0001e40000100a00 */
[----:B0-----:R-:W-:Y:S02]  /*468c0*/  IMAD.MOV.U32 R20, RZ, RZ, R19 ;  /* 0x000000ffff147224 */ /* 0x001fe400078e0013 */
[----:B------:R-:W-:-:S05]  /*468d0*/  IMAD.MOV.U32 R21, RZ, RZ, R18 ;  /* 0x000000ffff157224 */ /* 0x000fca00078e0012 */
[----:B------:R0:W-:Y:S02]  /*468e0*/  STL.64 [R1+0x26b0], R20 ;  /* 0x0026b01401007387 */ /* 0x0001e40000100a00 */
[----:B0-----:R-:W-:Y:S02]  /*468f0*/  IMAD.MOV.U32 R20, RZ, RZ, R17 ;  /* 0x000000ffff147224 */ /* 0x001fe400078e0011 */
[----:B------:R-:W-:-:S05]  /*46900*/  IMAD.MOV.U32 R21, RZ, RZ, R16 ;  /* 0x000000ffff157224 */ /* 0x000fca00078e0010 */
[----:B------:R0:W-:Y:S04]  /*46910*/  STL.64 [R1+0x26c8], R20 ;  /* 0x0026c81401007387 */ /* 0x0001e80000100a00 */
[----:B0-----:R-:W3:Y:S01]  /*46920*/  LDL.LU R20, [R1+0x80] ;  /* 0x0000800001147983 */ /* 0x001ee20000300800 */
[----:B------:R-:W3:Y:S02]  /*46930*/  LDL.LU R21, [R1+0x84] ;  /* 0x0000840001157983 */ /* 0x000ee40000300800 */
[----:B------:R-:W3:Y:S02]  /*46940*/  LDL.LU R22, [R1+0x88] ;  /* 0x0000880001167983 */ /* 0x000ee40000300800 */
[----:B------:R-:W3:Y:S01]  /*46950*/  LDL.LU R23, [R1+0x8c] ;  /* 0x00008c0001177983 */ /* 0x000ee20000300800 */
[----:B------:R-:W4:Y:S01]  /*46960*/  LDL.LU R16, [R1+0xa0] ;  /* 0x0000a00001107983 */ /* 0x000f220000300800 */
[----:B------:R-:W4:Y:S02]  /*46970*/  LDL.LU R17, [R1+0xa4] ;  /* 0x0000a40001117983 */ /* 0x000f240000300800 */
[----:B------:R-:W4:Y:S02]  /*46980*/  LDL.LU R18, [R1+0xa8] ;  /* 0x0000a80001127983 */ /* 0x000f240000300800 */
[----:B------:R-:W4:Y:S01]  /*46990*/  LDL.LU R19, [R1+0xac] ;  /* 0x0000ac0001137983 */ /* 0x000f220000300800 */
[----:B--2---:R-:W-:Y:S01]  /*469a0*/  HMMA.16816.F32.BF16 R12, R12, R4, R8 ;  /* 0x000000040c0c723c */ /* 0x004fe20000041808 */
[----:B---3--:R-:W-:Y:S01]  /*469b0*/  STL.64 [R1+0x26d8], R22 ;  /* 0x0026d81601007387 */ /* 0x008fe20000100a00 */
[----:B------:R0:W-:Y:S03]  /*469c0*/  STL.64 [R1+0x26d0], R20 ;  /* 0x0026d01401007387 */ /* 0x0001e60000100a00 */
[----:B0-----:R-:W2:Y:S01]  /*469d0*/  LDL.LU R20, [R1+0x90] ;  /* 0x0000900001147983 */ /* 0x001ea20000300800 */
[----:B------:R-:W2:Y:S02]  /*469e0*/  LDL.LU R21, [R1+0x94] ;  /* 0x0000940001157983 */ /* 0x000ea40000300800 */
[----:B------:R-:W2:Y:S02]  /*469f0*/  LDL.LU R22, [R1+0x98] ;  /* 0x0000980001167983 */ /* 0x000ea40000300800 */
[----:B------:R-:W2:Y:S01]  /*46a00*/  LDL.LU R23, [R1+0x9c] ;  /* 0x00009c0001177983 */ /* 0x000ea20000300800 */
[----:B------:R-:W3:Y:S01]  /*46a10*/  LDL.LU.64 R10, [R1+0x2720] ;  /* 0x00272000010a7983 */ /* 0x000ee20000300a00 */
[----:B------:R-:W2:Y:S02]  /*46a20*/  LDL.LU.64 R8, [R1+0x2718] ;  /* 0x0027180001087983 */ /* 0x000ea40000300a00 */
[----:B------:R0:W-:Y:S02]  /*46a30*/  STL.64 [R1+0x2678], R4 ;  /* 0x0026780401007387 */ /* 0x0001e40000100a00 */
[----:B0-----:R-:W3:Y:S07]  /*46a40*/  LDL.LU R4, [R1+0x40] ;  /* 0x0000400001047983 */ /* 0x001eee0000300800 */
[----:B------:R-:W-:Y:S02]  /*46a50*/  STL.64 [R1+0xb0], R12 ;  /* 0x0000b00c01007387 */ /* 0x000fe40000100a00 */
[----:B------:R-:W-:Y:S02]  /*46a60*/  STL.64 [R1+0xb8], R14 ;  /* 0x0000b80e01007387 */ /* 0x000fe40000100a00 */
[----:B--2---:R-:W-:-:S02]  /*46a70*/  IMAD.MOV.U32 R5, RZ, RZ, R8 ;  /* 0x000000ffff057224 */ /* 0x004fc400078e0008 */
[----:B------:R-:W2:Y:S01]  /*46a80*/  LDL.LU R8, [R1+0x2710] ;  /* 0x0027100001087983 */ /* 0x000ea20000300800 */
[----:B------:R-:W-:Y:S03]  /*46a90*/  STL.64 [R1+0x2690], R6 ;  /* 0x0026900601007387 */ /* 0x000fe60000100a00 */
[----:B---3--:R0:W-:Y:S04]  /*46aa0*/  STL.64 [R1+0x2688], R4 ;  /* 0x0026880401007387 */ /* 0x0081e80000100a00 */
[----:B0-----:R-:W3:Y:S01]  /*46ab0*/  LDL.LU R4, [R1+0x50] ;  /* 0x0000500001047983 */ /* 0x001ee20000300800 */
[----:B------:R-:W-:Y:S02]  /*46ac0*/  IMAD.MOV.U32 R6, RZ, RZ, R10 ;  /* 0x000000ffff067224 */ /* 0x000fe400078e000a */
[----:B------:R-:W-:-:S02]  /*46ad0*/  IMAD.MOV.U32 R7, RZ, RZ, R9 ;  /* 0x000000ffff077224 */ /* 0x000fc400078e0009 */
[----:B------:R-:W-:Y:S02]  /*46ae0*/  IMAD.MOV.U32 R5, RZ, RZ, R11 ;  /* 0x000000ffff057224 */ /* 0x000fe400078e000b */
[----:B------:R-:W2:Y:S01]  /*46af0*/  LDL.LU R11, [R1+0x270c] ;  /* 0x00270c00010b7983 */ /* 0x000ea20000300800 */
[----:B------:R-:W2:Y:S02]  /*46b00*/  LDL.LU R10, [R1+0x2708] ;  /* 0x00270800010a7983 */ /* 0x000ea40000300800 */
[----:B------:R-:W2:Y:S02]  /*46b10*/  LDL.LU R9, [R1+0x2704] ;  /* 0x0027040001097983 */ /* 0x000ea40000300800 */
[----:B------:R-:W-:Y:S01]  /*46b20*/  STL.64 [R1+0x26a8], R6 ;  /* 0x0026a80601007387 */ /* 0x000fe20000100a00 */
[----:B---3--:R0:W-:Y:S04]  /*46b30*/  STL.64 [R1+0x26a0], R4 ;  /* 0x0026a00401007387 */ /* 0x0081e80000100a00 */
[----:B0-----:R-:W3:Y:S01]  /*46b40*/  LDL.LU R4, [R1+0x60] ;  /* 0x0000600001047983 */ /* 0x001ee20000300800 */
[----:B------:R-:W3:Y:S02]  /*46b50*/  LDL.LU R5, [R1+0x64] ;  /* 0x0000640001057983 */ /* 0x000ee40000300800 */
[----:B------:R-:W3:Y:S02]  /*46b60*/  LDL.LU R6, [R1+0x68] ;  /* 0x0000680001067983 */ /* 0x000ee40000300800 */
[----:B--2---:R-:W-:-:S02]  /*46b70*/  IMAD.MOV.U32 R7, RZ, RZ, R8 ;  /* 0x000000ffff077224 */ /* 0x004fc400078e0008 */
[----:B------:R-:W4:Y:S04]  /*46b80*/  LDL.LU R8, [R1+0x2700] ;  /* 0x0027000001087983 */ /* 0x000f280000300800 */
[----:B---3--:R-:W-:Y:S01]  /*46b90*/  STL.64 [R1+0x26c0], R6 ;  /* 0x0026c00601007387 */ /* 0x008fe20000100a00 */
[----:B------:R0:W-:Y:S02]  /*46ba0*/  STL.64 [R1+0x26b8], R4 ;  /* 0x0026b80401007387 */ /* 0x0001e40000100a00 */
[----:B0-----:R-:W-:Y:S02]  /*46bb0*/  IMAD.MOV.U32 R4, RZ, RZ, R9 ;  /* 0x000000ffff047224 */ /* 0x001fe400078e0009 */
[----:B------:R-:W-:Y:S01]  /*46bc0*/  IMAD.MOV.U32 R5, RZ, RZ, R10 ;  /* 0x000000ffff057224 */ /* 0x000fe200078e000a */
[----:B------:R-:W4:Y:S01]  /*46bd0*/  LDL.LU R9, [R1+0x26fc] ;  /* 0x0026fc0001097983 */ /* 0x000f220000300800 */
[----:B------:R-:W4:Y:S02]  /*46be0*/  LDL.LU R10, [R1+0x26f8] ;  /* 0x0026f800010a7983 */ /* 0x000f240000300800 */
[----:B------:R-:W-:-:S02]  /*46bf0*/  IMAD.MOV.U32 R6, RZ, RZ, R11 ;  /* 0x000000ffff067224 */ /* 0x000fc400078e000b */
[----:B------:R-:W4:Y:S01]  /*46c00*/  LDL.LU R11, [R1+0x26f4] ;  /* 0x0026f400010b7983 */ /* 0x000f220000300800 */
[----:B------:R-:W2:Y:S02]  /*46c10*/  LDL.LU R7, [R1+0x7c] ;  /* 0x00007c0001077983 */ /* 0x000ea40000300800 */
[----:B------:R-:W3:Y:S02]  /*46c20*/  LDL.LU R12, [R1+0x1d0] ;  /* 0x0001d000010c7983 */ /* 0x000ee40000300800 */
[----:B------:R-:W-:Y:S02]  /*46c30*/  IMAD.MOV.U32 R13, RZ, RZ, R28 ;  /* 0x000000ffff0d7224 */ /* 0x000fe400078e001c */
[----:B------:R-:W2:Y:S01]  /*46c40*/  LDL.LU R28, [R1+0x26f0] ;  /* 0x0026f000011c7983 */ /* 0x000ea20000300800 */
[----:B------:R-:W2:Y:S02]  /*46c50*/  LDL R14, [R1+0x1d8] ;  /* 0x0001d800010e7983 */ /* 0x000ea40000100800 */
[----:B------:R-:W2:Y:S01]  /*46c60*/  LDL R15, [R1+0x1dc] ;  /* 0x0001dc00010f7983 */ /* 0x000ea20000100800 */
[C---:B----4-:R-:W-:Y:S11]  /*46c70*/  HMMA.16816.F32.BF16 R16, R8.reuse, R24, R16 ;  /* 0x000000180810723c */ /* 0x050ff60000041810 */
[----:B------:R-:W-:Y:S11]  /*46c80*/  @!UPT UIADD3 URZ, URZ, URZ, URZ ;  /* 0x0000003f3f3ff290 */ /* 0x000ff6000fffe03f */
[----:B------:R-:W-:Y:S01]  /*46c90*/  @!UPT UIADD3 URZ, URZ, URZ, URZ ;  /* 0x0000003f3f3ff290 */ /* 0x000fe2000fffe03f */
        /* <DEDUP_REMOVED lines=9> */
[----:B0-----:R-:W3:Y:S01]  /*46d30*/  LDL.LU.64 R22, [R1+0x26d8] ;  /* 0x0026d80001167983 */ /* 0x001ee20000300a00 */
[----:B------:R-:W3:Y:S02]  /*46d40*/  LDL.LU.64 R20, [R1+0x26d0] ;  /* 0x0026d00001147983 */ /* 0x000ee40000300a00 */
[C---:B---3--:R-:W-:Y:S11]  /*46d50*/  HMMA.16816.F32.BF16 R20, R8.reuse, R12, R20 ;  /* 0x0000000c0814723c */ /* 0x048ff60000041814 */
[----:B------:R-:W-:Y:S11]  /*46d60*/  @!UPT UIADD3 URZ, URZ, URZ, URZ ;  /* 0x0000003f3f3ff290 */ /* 0x000ff6000fffe03f */
[----:B------:R-:W-:Y:S01]  /*46d70*/  @!UPT UIADD3 URZ, URZ, URZ, URZ ;  /* 0x0000003f3f3ff290 */ /* 0x000fe2000fffe03f */
[----:B------:R0:W-:Y:S01]  /*46d80*/  STL.64 [R1+0x110], R20 ;  /* 0x0001101401007387 */ /* 0x0001e20000100a00 */
[----:B------:R1:W-:Y:S03]  /*46d90*/  STL.64 [R1+0x118], R22 ;  /* 0x0001181601007387 */ /* 0x0003e60000100a00 */
[----:B0-----:R-:W1:Y:S02]  /*46da0*/  LDL.LU.64 R20, [R1+0x26c8] ;  /* 0x0026c80001147983 */ /* 0x001e640000300a00 */
[C---:B-1----:R-:W-:Y:S02]  /*46db0*/  HMMA.16816.F32.BF16 R20, R8.reuse, R20, R4 ;  /* 0x000000140814723c */ /* 0x042fe40000041804 */
        /* <DEDUP_REMOVED lines=42> */
[----:B0-----:R-:W4:Y:S01]  /*47060*/  LDL.LU.64 R26, [R1+0x2630] ;  /* 0x00263000011a7983 */ /* 0x001f220000300a00 */
[----:B------:R-:W4:Y:S02]  /*47070*/  LDL.LU.64 R24, [R1+0x2628] ;  /* 0x0026280001187983 */ /* 0x000f240000300a00 */
[C---:B----4-:R-:W-:Y:S01]  /*47080*/  HMMA.16816.F32.BF16 R24, R4.reuse, R18, R24 ;  /* 0x000000120418723c */ /* 0x050fe20000041818 */
[----:B------:R-:W4:Y:S01]  /*47090*/  LDL.LU.64 R18, [R1+0x2620] ;  /* 0x0026200001127983 */ /* 0x000f220000300a00 */
[----:B------:R-:W4:Y:S11]  /*470a0*/  LDL.LU.64 R16, [R1+0x2618] ;  /* 0x0026180001107983 */ /* 0x000f360000300a00 */
[----:B------:R-:W-:Y:S10]  /*470b0*/  @!UPT UIADD3 URZ, URZ, URZ, URZ ;  /* 0x0000003f3f3ff290 */ /* 0x000ff4000fffe03f */
[----:B------:R-:W-:Y:S01]  /*470c0*/  STL.64 [R1+0x40], R24 ;  /* 0x0000401801007387 */ /* 0x000fe20000100a00 */
[----:B------:R0:W-:Y:S03]  /*470d0*/  STL.64 [R1+0x48], R26 ;  /* 0x0000481a01007387 */ /* 0x0001e60000100a00 */
[----:B0-----:R-:W2:Y:S01]  /*470e0*/  LDL.LU R26, [R1+0x1c8] ;  /* 0x0001c800011a7983 */ /* 0x001ea20000300800 */
[----:B------:R-:W-:Y:S01]  /*470f0*/  IMAD.MOV.U32 R27, RZ, RZ, R28 ;  /* 0x000000ffff1b7224 */ /* 0x000fe200078e001c */
[C---:B----4-:R-:W-:Y:S02]  /*47100*/  HMMA.16816.F32.BF16 R12, R4.reuse, R14, R16 ;  /* 0x0000000e040c723c */ /* 0x050fe40000041810 */
[----:B---3--:R-:W0:Y:S11]  /*47110*/  LDSM.16.MT88.4 R16, [R11+0x21c00] ;  /* 0x021c00000b10783b */ /* 0x008e360000004200 */
[----:B------:R-:W-:Y:S10]  /*47120*/  @!UPT UIADD3 URZ, URZ, URZ, URZ ;  /* 0x0000003f3f3ff290 */ /* 0x000ff4000fffe03f */
[----:B------:R-:W-:Y:S01]  /*47130*/  STL.64 [R1+0x30], R12 ;  /* 0x0000300c01007387 */ /* 0x000fe20000100a00 */
[----:B------:R2:W-:Y:S02]  /*47140*/  STL [R1+0x38], R14 ;  /* 0x0000380e01007387 */ /* 0x0005e40000100800 */
[----:B------:R-:W-:Y:S02]  /*47150*/  IMAD.MOV.U32 R28, RZ, RZ, R15 ;  /* 0x000000ffff1c7224 */ /* 0x000fe400078e000f */
[----:B--2---:R-:W-:Y:S03]  /*47160*/  HMMA.16816.F32.BF16 R12, R4, R26, R20 ;  /* 0x0000001a040c723c */ /* 0x004fe60000041814 */
[----:B------:R1:W-:Y:S04]  /*47170*/  STL [R1+0x25e0], R28 ;  /* 0x0025e01c01007387 */ /* 0x0003e80000100800 */
[----:B-1----:R-:W2:Y:S01]  /*47180*/  LDL R28, [R1+0x294] ;  /* 0x00029400011c7983 */ /* 0x002ea20000100800 */
[----:B------:R1:W-:Y:S02]  /*47190*/  STL.64 [R1+0x25a8], R26 ;  /* 0x0025a81a01007387 */ /* 0x0003e40000100a00 */
[----:B------:R-:W3:Y:S11]  /*471a0*/  LDL.LU R24, [R1+0xd0] ;  /* 0x0000d00001187983 */ /* 0x000ef60000300800 */
[----:B------:R-:W-:Y:S02]  /*471b0*/  @!UPT UIADD3 URZ, URZ, URZ, URZ ;  /* 0x0000003f3f3ff290 */ /* 0x000fe4000fffe03f */
[----:B------:R-:W-:Y:S01]  /*471c0*/  STL.64 [R1+0x20], R12 ;  /* 0x0000200c01007387 */ /* 0x000fe20000100a00 */
[----:B------:R-:W-:Y:S02]  /*471d0*/  STL.64 [R1+0x28], R14 ;  /* 0x0000280e01007387 */ /* 0x000fe40000100a00 */
[----:B------:R-:W3:Y:S02]  /*471e0*/  LDL.LU R25, [R1+0xd4] ;  /* 0x0000d40001197983 */ /* 0x000ee40000300800 */
[----:B-1----:R-:W4:Y:S01]  /*471f0*/  LDL.LU R26, [R1+0xd8] ;  /* 0x0000d800011a7983 */ /* 0x002f220000300800 */
[----:B------:R-:W4:Y:S01]  /*47200*/  LDL.LU R27, [R1+0xdc] ;  /* 0x0000dc00011b7983 */ /* 0x000f220000300800 */
[----:B------:R-:W-:-:S03]  /*47210*/  IMAD.MOV.U32 R10, RZ, RZ, R3 ;  /* 0x000000ffff0a7224 */ /* 0x000fc600078e0003 */
[----:B--2---:R-:W1:Y:S04]  /*47220*/  LDSM.16.MT88.4 R12, [R28+0x22000] ;  /* 0x022000001c0c783b */ /* 0x004e680000004200 */
[----:B----4-:R2:W-:Y:S01]  /*47230*/  STL.64 [R1+0x2600], R26 ;  /* 0x0026001a01007387 */ /* 0x0105e20000100a00 */
[----:B---3--:R3:W-:Y:S02]  /*47240*/  STL.64 [R1+0x25f8], R24 ;  /* 0x0025f81801007387 */ /* 0x0087e40000100a00 */
[----:B--2---:R-:W-:Y:S01]  /*47250*/  IMAD.MOV.U32 R26, RZ, RZ, R0 ;  /* 0x000000ffff1a7224 */ /* 0x004fe200078e0000 */
[----:B---3--:R-:W2:Y:S01]  /*47260*/  LDL.LU R24, [R1+0xe0] ;  /* 0x0000e00001187983 */ /* 0x008ea20000300800 */
[----:B------:R-:W2:Y:S02]  /*47270*/  LDL.LU R25, [R1+0xe4] ;  /* 0x0000e40001197983 */ /* 0x000ea40000300800 */
[----:B------:R-:W3:Y:S02]  /*47280*/  LDL.LU R0, [R1+0x2610] ;  /* 0x0026100001007983 */ /* 0x000ee40000300800 */
[----:B------:R-:W-:-:S02]  /*47290*/  IMAD.MOV.U32 R27, RZ, RZ, R2 ;  /* 0x000000ffff1b7224 */ /* 0x000fc400078e0002 */
[----:B------:R-:W4:Y:S01]  /*472a0*/  LDL.LU R2, [R1+0x260c] ;  /* 0x00260c0001027983 */ /* 0x000f220000300800 */
[----:B------:R-:W2:Y:S02]  /*472b0*/  LDL.LU R22, [R1+0x1b8] ;  /* 0x0001b80001167983 */ /* 0x000ea40000300800 */
[----:B------:R-:W2:Y:S02]  /*472c0*/  LDL.LU R23, [R1+0x1bc] ;  /* 0x0001bc0001177983 */ /* 0x000ea40000300800 */
[----:B0-----:R0:W-:Y:S01]  /*472d0*/  STL.64 [R1+0x25f0], R18 ;  /* 0x0025f01201007387 */ /* 0x0011e20000100a00 */
[----:B------:R-:W-:Y:S04]  /*472e0*/  STL.64 [R1+0x25e8], R16 ;  /* 0x0025e81001007387 */ /* 0x000fe80000100a00 */
[----:B0-----:R-:W3:Y:S01]  /*472f0*/  LDL.LU.64 R18, [R1+0x208] ;  /* 0x0002080001127983 */ /* 0x001ee20000300a00 */
[----:B------:R-:W-:Y:S02]  /*47300*/  STL [R1+0x25e4], R11 ;  /* 0x0025e40b01007387 */ /* 0x000fe40000100800 */
[----:B------:R-:W3:Y:S02]  /*47310*/  LDL.LU R8, [R1+0xc0] ;  /* 0x0000c00001087983 */ /* 0x000ee40000300800 */
[----:B------:R-:W3:Y:S01]  /*47320*/  LDL.LU R9, [R1+0xc4] ;  /* 0x0000c40001097983 */ /* 0x000ee20000300800 */
[----:B------:R-:W3:Y:S01]  /*47330*/  LDL.LU R3, [R1+0x2608] ;  /* 0x0026080001037983 */ /* 0x000ee20000300800 */
[----:B-1----:R-:W-:Y:S02]  /*47340*/  STL.64 [R1+0x2560], R14 ;  /* 0x0025600e01007387 */ /* 0x002fe40000100a00 */
[----:B------:R-:W-:Y:S01]  /*47350*/  STL.64 [R1+0x2558], R12 ;  /* 0x0025580c01007387 */ /* 0x000fe20000100a00 */
[----:B--2---:R-:W-:Y:S01]  /*47360*/  HMMA.16816.F32.BF16 R24, R4, R22, R24 ;  /* 0x000000160418723c */ /* 0x004fe20000041818 */
[----:B------:R0:W-:Y:S04]  /*47370*/  STL.64 [R1+0x25a0], R22 ;  /* 0x0025a01601007387 */ /* 0x0001e80000100a00 */
[----:B0-----:R-:W2:Y:S11]  /*47380*/  LDL.LU.64 R22, [R1+0x1e8] ;  /* 0x0001e80001167983 */ /* 0x001eb60000300a00 */
[----:B------:R-:W-:Y:S07]  /*47390*/  @!UPT UIADD3 URZ, URZ, URZ, URZ ;  /* 0x0000003f3f3ff290 */ /* 0x000fee000fffe03f */
[----:B------:R-:W-:Y:S01]  /*473a0*/  STL.64 [R1+0x100], R24 ;  /* 0x0001001801007387 */ /* 0x000fe20000100a00 */
[----:B------:R-:W-:Y:S02]  /*473b0*/  STL.64 [R1+0x108], R26 ;  /* 0x0001081a01007387 */ /* 0x000fe40000100a00 */
[----:B---3--:R-:W0:Y:S02]  /*473c0*/  LDSM.16.M88.4 R24, [R3+0x100] ;  /* 0x000100000318783b */ /* 0x008e240000000200 */
[----:B0-----:R-:W-:Y:S02]  /*473d0*/  STL.64 [R1+0x160], R24 ;  /* 0x0001601801007387 */ /* 0x001fe40000100a00 */
        /* <DEDUP_REMOVED lines=10> */
[----:B--2---:R-:W-:Y:S01]  /*47480*/  IMAD.MOV.U32 R13, RZ, RZ, R23 ;  /* 0x000000ffff0d7224 */ /* 0x004fe200078e0017 */
[----:B---3--:R-:W-:Y:S11]  /*47490*/  HMMA.16816.F32.BF16 R24, R4, R22, R24 ;  /* 0x000000160418723c */ /* 0x008ff60000041818 */
[----:B------:R-:W-:Y:S11]  /*474a0*/  @!UPT UIADD3 URZ, URZ, URZ, URZ ;  /* 0x0000003f3f3ff290 */ /* 0x000ff6000fffe03f */
[----:B------:R-:W-:Y:S01]  /*474b0*/  @!UPT UIADD3 URZ, URZ, URZ, URZ ;  /* 0x0000003f3f3ff290 */ /* 0x000fe2000fffe03f */
[----:B------:R0:W-:Y:S02]  /*474c0*/  STL.64 [R1+0xf0], R24 ;  /* 0x0000f01801007387 */ /* 0x0001e40000100a00 */
[----:B0-----:R-:W-:Y:S02]  /*474d0*/  IMAD.MOV.U32 R24, RZ, RZ, R22 ;  /* 0x000000ffff187224 */ /* 0x001fe400078e0016 */
[----:B------:R-:W0:Y:S04]  /*474e0*/  LDSM.16.M88.4 R20, [R3+0xc100] ;  /* 0x00c100000314783b */ /* 0x000e280000000200 */
[----:B------:R-:W-:Y:S04]  /*474f0*/  STL.64 [R1+0xf8], R26 ;  /* 0x0000f81a01007387 */ /* 0x000fe80000100a00 */
[----:B0-----:R-:W-:Y:S01]  /*47500*/  STL.64 [R1+0x210], R20 ;  /* 0x0002101401007387 */ /* 0x001fe20000100a00 */
[----:B------:R-:W-:Y:S02]  /*47510*/  STL.64 [R1+0x218], R22 ;  /* 0x0002181601007387 */ /* 0x000fe40000100a00 */
[----:B------:R-:W-:-:S02]  /*47520*/  IMAD.MOV.U32 R29, RZ, RZ, R23 ;  /* 0x000000ffff1d7224 */ /* 0x000fc400078e0017 */
[----:B------:R-:W0:Y:S04]  /*47530*/  LDSM.16.M88.4 R20, [R3+0x10100] ;  /* 0x010100000314783b */ /* 0x000e280000000200 */
[----:B------:R-:W-:Y:S04]  /*47540*/  STL [R1+0x24c0], R29 ;  /* 0x0024c01d01007387 */ /* 0x000fe80000100800 */
[----:B0-----:R-:W-:Y:S01]  /*47550*/  STL.64 [R1+0x230], R20 ;  /* 0x0002301401007387 */ /* 0x001fe20000100a00 */
[----:B------:R-:W-:Y:S02]  /*47560*/  STL.64 [R1+0x238], R22 ;  /* 0x0002381601007387 */ /* 0x000fe40000100a00 */
[----:B------:R-:W0:Y:S02]  /*47570*/  LDSM.16.M88.4 R20, [R3+0x14100] ;  /* 0x014100000314783b */ /* 0x000e240000000200 */
[----:B0-----:R-:W-:Y:S02]  /*47580*/  STL.64 [R1+0x250], R20 ;  /* 0x0002501401007387 */ /* 0x001fe40000100a00 */
[----:B------:R-:W-:Y:S02]  /*47590*/  STL.64 [R1+0x258], R22 ;  /* 0x0002581601007387 */ /* 0x000fe40000100a00 */
[----:B------:R-:W0:Y:S04]  /*475a0*/  LDSM.16.M88.4 R20, [R3+0x18100] ;  /* 0x018100000314783b */ /* 0x000e280000000200 */
[----:B----4-:R-:W-:-:S02]  /*475b0*/  IMAD.MOV.U32 R14, RZ, RZ, R2 ;  /* 0x000000ffff0e7224 */ /* 0x010fc400078e0002 */
[----:B------:R-:W-:Y:S01]  /*475c0*/  IMAD.MOV.U32 R15, RZ, RZ, R0 ;  /* 0x000000ffff0f7224 */ /* 0x000fe200078e0000 */
[----:B------:R-:W-:Y:S01]  /*475d0*/  HMMA.16816.F32.BF16 R8, R4, R18, R8 ;  /* 0x000000120408723c */ /* 0x000fe20000041808 */
[----:B0-----:R-:W-:Y:S01]  /*475e0*/  IMAD.MOV.U32 R2, RZ, RZ, R20 ;  /* 0x000000ffff027224 */ /* 0x001fe200078e0014 */
[----:B------:R-:W-:Y:S01]  /*475f0*/  STL.64 [R1+0x268], R22 ;  /* 0x0002681601007387 */ /* 0x000fe20000100a00 */
[----:B------:R-:W-:Y:S02]  /*47600*/  IMAD.MOV.U32 R0, RZ, RZ, R21 ;  /* 0x000000ffff007224 */ /* 0x000fe400078e0015 */
[----:B------:R-:W0:Y:S03]  /*47610*/  LDSM.16.M88.4 R20, [R3+0x1c100] ;  /* 0x01c100000314783b */ /* 0x000e260000000200 */
[----:B------:R-:W-:Y:S01]  /*47620*/  STL [R1+0x2544], R0 ;  /* 0x0025440001007387 */ /* 0x000fe20000100800 */
[----:B------:R1:W-:Y:S02]  /*47630*/  STL [R1+0x2540], R2 ;  /* 0x0025400201007387 */ /* 0x0003e40000100800 */
[----:B------:R-:W-:-:S02]  /*47640*/  IMAD.MOV.U32 R29, RZ, RZ, R18 ;  /* 0x000000ffff1d7224 */ /* 0x000fc400078e0012 */
[----:B------:R-:W-:-:S11]  /*47650*/  IMAD.MOV.U32 R25, RZ, RZ, R19 ;  /* 0x000000ffff197224 */ /* 0x000fd600078e0013 */
[----:B-1----:R-:W-:Y:S02]  /*47660*/  IMAD.MOV.U32 R2, RZ, RZ, R11 ;  /* 0x000000ffff027224 */ /* 0x002fe400078e000b */
[----:B0-----:R-:W-:Y:S01]  /*47670*/  IMAD.MOV.U32 R12, RZ, RZ, R20 ;  /* 0x000000ffff0c7224 */ /* 0x001fe200078e0014 */
[----:B------:R0:W-:Y:S01]  /*47680*/  STL.64 [R1+0x278], R22 ;  /* 0x0002781601007387 */ /* 0x0001e20000100a00 */
[----:B------:R-:W-:Y:S02]  /*47690*/  IMAD.MOV.U32 R3, RZ, RZ, R21 ;  /* 0x000000ffff037224 */ /* 0x000fe400078e0015 */
[----:B------:R-:W2:Y:S02]  /*476a0*/  LDL.LU R20, [R1+0xb0] ;  /* 0x0000b00001147983 */ /* 0x000ea40000300800 */
[----:B------:R-:W2:Y:S01]  /*476b0*/  LDL.LU R21, [R1+0xb4] ;  /* 0x0000b40001157983 */ /* 0x000ea20000300800 */
[----:B0-----:R-:W2:Y:S01]  /*476c0*/  LDL.LU R22, [R1+0xb8] ;  /* 0x0000b80001167983 */ /* 0x001ea20000300800 */
[----:B------:R-:W2:Y:S02]  /*476d0*/  LDL.LU R23, [R1+0xbc] ;  /* 0x0000bc0001177983 */ /* 0x000ea40000300800 */
[----:B------:R-:W3:Y:S02]  /*476e0*/  LDL.LU.64 R18, [R1+0x25f0] ;  /* 0x0025f00001127983 */ /* 0x000ee40000300a00 */
[----:B------:R-:W3:Y:S01]  /*476f0*/  LDL.LU.64 R16, [R1+0x25e8] ;  /* 0x0025e80001107983 */ /* 0x000ee20000300a00 */
[----:B------:R-:W-:Y:S01]  /*47700*/  STL.64 [R1+0xe0], R8 ;  /* 0x0000e00801007387 */ /* 0x000fe20000100a00 */
[----:B------:R-:W4:Y:S02]  /*47710*/  LDL.LU R11, [R1+0x25e4] ;  /* 0x0025e400010b7983 */ /* 0x000f240000300800 */
[----:B------:R-:W2:Y:S02]  /*47720*/  LDL.LU R26, [R1+0x1d8] ;  /* 0x0001d800011a7983 */ /* 0x000ea40000300800 */
[----:B------:R-:W2:Y:S02]  /*47730*/  LDL.LU R27, [R1+0x1dc] ;  /* 0x0001dc00011b7983 */ /* 0x000ea40000300800 */
[----:B------:R-:W-:-:S02]  /*47740*/  IMAD.MOV.U32 R0, RZ, RZ, R10 ;  /* 0x000000ffff007224 */ /* 0x000fc400078e000a */
[----:B----4-:R-:W0:Y:S04]  /*47750*/  LDSM.16.MT88.4 R8, [R11+0x22000] ;  /* 0x022000000b08783b */ /* 0x010e280000004200 */
[----:B--2---:R-:W-:Y:S01]  /*47760*/  STL.64 [R1+0x25b8], R26 ;  /* 0x0025b81a01007387 */ /* 0x004fe20000100a00 */
[----:B------:R1:W-:Y:S03]  /*47770*/  STL.64 [R1+0x25b0], R24 ;  /* 0x0025b01801007387 */ /* 0x0003e60000100a00 */
[----:B-1----:R-:W2:Y:S01]  /*47780*/  LDL.LU R24, [R1+0x120] ;  /* 0x0001200001187983 */ /* 0x002ea20000300800 */
[----:B------:R-:W2:Y:S02]  /*47790*/  LDL.LU R25, [R1+0x124] ;  /* 0x0001240001197983 */ /* 0x000ea40000300800 */
[----:B------:R-:W4:Y:S02]  /*477a0*/  LDL.LU R26, [R1+0x128] ;  /* 0x00012800011a7983 */ /* 0x000f240000300800 */
[----:B------:R-:W4:Y:S02]  /*477b0*/  LDL.LU R27, [R1+0x12c] ;  /* 0x00012c00011b7983 */ /* 0x000f240000300800 */
[----:B----4-:R1:W-:Y:S01]  /*477c0*/  STL.64 [R1+0x25c8], R26 ;  /* 0x0025c81a01007387 */ /* 0x0103e20000100a00 */
[----:B--2---:R-:W-:Y:S03]  /*477d0*/  STL.64 [R1+0x25c0], R24 ;  /* 0x0025c01801007387 */ /* 0x004fe60000100a00 */
[----:B-1----:R-:W3:Y:S01]  /*477e0*/  LDL.LU R26, [R1+0x148] ;  /* 0x00014800011a7983 */ /* 0x002ee20000300800 */
[----:B------:R-:W3:Y:S02]  /*477f0*/  LDL.LU R27, [R1+0x14c] ;  /* 0x00014c00011b7983 */ /* 0x000ee40000300800 */
[----:B0-----:R0:W-:Y:S02]  /*47800*/  STL [R1+0x24d0], R8 ;  /* 0x0024d00801007387 */ /* 0x0011e40000100800 */
[----:B------:R1:W-:Y:S01]  /*47810*/  STL [R1+0x24cc], R9 ;  /* 0x0024cc0901007387 */ /* 0x0003e20000100800 */
[----:B------:R2:W-:Y:S01]  /*47820*/  STL [R1+0x24c8], R10 ;  /* 0x0024c80a01007387 */ /* 0x0005e20000100800 */
[----:B------:R4:W-:Y:S03]  /*47830*/  STL [R1+0x24c4], R11 ;  /* 0x0024c40b01007387 */ /* 0x0009e60000100800 */
[----:B0-----:R-:W3:Y:S01]  /*47840*/  LDL.LU R8, [R1+0x110] ;  /* 0x0001100001087983 */ /* 0x001ee20000300800 */
[----:B-1----:R-:W3:Y:S02]  /*47850*/  LDL.LU R9, [R1+0x114] ;  /* 0x0001140001097983 */ /* 0x002ee40000300800 */
[----:B--2---:R-:W2:Y:S02]  /*47860*/  LDL.LU R10, [R1+0x118] ;  /* 0x00011800010a7983 */ /* 0x004ea40000300800 */
[----:B----4-:R-:W2:Y:S01]  /*47870*/  LDL.LU R11, [R1+0x11c] ;  /* 0x00011c00010b7983 */ /* 0x010ea20000300800 */
[----:B------:R-:W-:Y:S01]  /*47880*/  HMMA.16816.F32.BF16 R4, R4, R14, R20 ;  /* 0x0000000e0404723c */ /* 0x000fe20000041814 */
[----:B--2---:R-:W-:Y:S01]  /*47890*/  STL.64 [R1+0x25d8], R10 ;  /* 0x0025d80a01007387 */ /* 0x004fe20000100a00 */
[----:B---3--:R0:W-:Y:S03]  /*478a0*/  STL.64 [R1+0x25d0], R8 ;  /* 0x0025d00801007387 */ /* 0x0081e60000100a00 */
[----:B0-----:R-:W2:Y:S01]  /*478b0*/  LDL.LU R8, [R1+0x130] ;  /* 0x0001300001087983 */ /* 0x001ea20000300800 */
[----:B------:R-:W2:Y:S02]  /*478c0*/  LDL.LU R9, [R1+0x134] ;  /* 0x0001340001097983 */ /* 0x000ea40000300800 */
[----:B------:R-:W2:Y:S02]  /*478d0*/  LDL.LU R10, [R1+0x138] ;  /* 0x00013800010a7983 */ /* 0x000ea40000300800 */
[----:B------:R-:W2:Y:S01]  /*478e0*/  LDL.LU R11, [R1+0x13c] ;  /* 0x00013c00010b7983 */ /* 0x000ea20000300800 */
[----:B------:R-:W3:Y:S11]  /*478f0*/  LDL.LU R20, [R1+0xa0] ;  /* 0x0000a00001147983 */ /* 0x000ef60000300800 */
[----:B------:R-:W-:Y:S01]  /*47900*/  @!UPT UIADD3 URZ, URZ, URZ, URZ ;  /* 0x0000003f3f3ff290 */ /* 0x000fe2000fffe03f */
[----:B------:R-:W-:Y:S02]  /*47910*/  STL.64 [R1+0x10], R4 ;  /* 0x0000100401007387 */ /* 0x000fe40000100a00 */
[----:B------:R-:W-:Y:S02]  /*47920*/  STL.64 [R1+0x18], R6 ;  /* 0x0000180601007387 */ /* 0x000fe40000100a00 */
[----:B------:R0:W1:Y:S04]  /*47930*/  LDSM.16.MT88.4 R4, [R28+0x22400] ;  /* 0x022400001c04783b */ /* 0x0000680000004200 */
[----:B------:R-:W3:Y:S01]  /*47940*/  LDL.LU R21, [R1+0xa4] ;  /* 0x0000a40001157983 */ /* 0x000ee20000300800 */
[----:B------:R-:W3:Y:S02]  /*47950*/  LDL.LU R22, [R1+0xa8] ;  /* 0x0000a80001167983 */ /* 0x000ee40000300800 */
[----:B------:R-:W3:Y:S02]  /*47960*/  LDL.LU R23, [R1+0xac] ;  /* 0x0000ac0001177983 */ /* 0x000ee40000300800 */
[----:B------:R-:W-:Y:S01]  /*47970*/  STL.64 [R1+0x2580], R14 ;  /* 0x0025800e01007387 */ /* 0x000fe20000100a00 */
[----:B------:R-:W-:Y:S01]  /*47980*/  STL [R1+0x2578], R12 ;  /* 0x0025780c01007387 */ /* 0x000fe20000100800 */
[----:B0-----:R-:W4:Y:S03]  /*47990*/  LDL.LU R28, [R1+0x25e0] ;  /* 0x0025e000011c7983 */ /* 0x001f260000300800 */
[----:B-1----:R0:W-:Y:S01]  /*479a0*/  STL.64 [R1+0x2420], R6 ;  /* 0x0024200601007387 */ /* 0x0021e20000100a00 */
[----:B------:R-:W-:Y:S03]  /*479b0*/  STL.64 [R1+0x2418], R4 ;  /* 0x0024180401007387 */ /* 0x000fe60000100a00 */
[----:B0-----:R-:W3:Y:S01]  /*479c0*/  LDL.LU R6, [R1+0x158] ;  /* 0x0001580001067983 */ /* 0x001ee20000300800 */
[----:B------:R-:W3:Y:S01]  /*479d0*/  LDL.LU R7, [R1+0x15c] ;  /* 0x00015c0001077983 */ /* 0x000ee20000300800 */
[C---:B--2---:R-:W-:Y:S02]  /*479e0*/  HMMA.16816.F32.BF16 R24, R16.reuse, R26, R8 ;  /* 0x0000001a1018723c */ /* 0x044fe40000041808 */
[----:B------:R-:W2:Y:S01]  /*479f0*/  LDL.LU.64 R10, [R1+0x25d8] ;  /* 0x0025d800010a7983 */ /* 0x000ea20000300a00 */
[----:B------:R-:W2:Y:S11]  /*47a00*/  LDL.LU.64 R8, [R1+0x25d0] ;  /* 0x0025d00001087983 */ /* 0x000eb60000300a00 */
[----:B------:R-:W-:Y:S09]  /*47a10*/  @!UPT UIADD3 URZ, URZ, URZ, URZ ;  /* 0x0000003f3f3ff290 */ /* 0x000ff2000fffe03f */
[----:B------:R-:W-:Y:S01]  /*47a20*/  STL.64 [R1+0xd0], R24 ;  /* 0x0000d01801007387 */ /* 0x000fe20000100a00 */
[----:B------:R0:W-:Y:S03]  /*47a30*/  STL.64 [R1+0xd8], R26 ;  /* 0x0000d81a01007387 */ /* 0x0001e60000100a00 */
[----:B0-----:R-:W3:Y:S01]  /*47a40*/  LDL.LU.64 R26, [R1+0x25c8] ;  /* 0x0025c800011a7983 */ /* 0x001ee20000300a00 */
[----:B------:R-:W3:Y:S02]  /*47a50*/  LDL.LU.64 R24, [R1+0x25c0] ;  /* 0x0025c00001187983 */ /* 0x000ee40000300a00 */
[----:B---3--:R-:W-:Y:S01]  /*47a60*/  HMMA.16816.F32.BF16 R4, R16, R6, R24 ;  /* 0x000000061004723c */ /* 0x008fe20000041818 */
[----:B------:R-:W2:Y:S01]  /*47a70*/  LDL.LU.64 R26, [R1+0x25b8] ;  /* 0x0025b800011a7983 */ /* 0x000ea20000300a00 */
[----:B------:R-:W3:Y:S02]  /*47a80*/  LDL.LU.64 R24, [R1+0x25b0] ;  /* 0x0025b00001187983 */ /* 0x000ee40000300a00 */
[----:B------:R-:W-:Y:S11]  /*47a90*/  IMAD.MOV.U32 R14, RZ, RZ, R29 ;  /* 0x000000ffff0e7224 */ /* 0x000ff600078e001d */
[----:B------:R-:W-:Y:S08]  /*47aa0*/  @!UPT UIADD3 URZ, URZ, URZ, URZ ;  /* 0x0000003f3f3ff290 */ /* 0x000ff0000fffe03f */
[----:B------:R0:W-:Y:S01]  /*47ab0*/  STL.64 [R1+0xc0], R4 ;  /* 0x0000c00401007387 */ /* 0x0001e20000100a00 */
[----:B------:R1:W-:Y:S02]  /*47ac0*/  STL.64 [R1+0xc8], R6 ;  /* 0x0000c80601007387 */ /* 0x0003e40000100a00 */
[----:B---3--:R-:W-:-:S05]  /*47ad0*/  IMAD.MOV.U32 R15, RZ, RZ, R25 ;  /* 0x000000ffff0f7224 */ /* 0x008fca00078e0019 */
[----:B------:R3:W-:Y:S01]  /*47ae0*/  STL.64 [R1+0x2588], R14 ;  /* 0x0025880e01007387 */ /* 0x0007e20000100a00 */
[----:B0-----:R-:W4:Y:S02]  /*47af0*/  LDL.LU R4, [R1+0x70] ;  /* 0x0000700001047983 */ /* 0x001f240000300800 */
[----:B------:R-:W4:Y:S02]  /*47b00*/  LDL.LU R5, [R1+0x74] ;  /* 0x0000740001057983 */ /* 0x000f240000300800 */
[----:B-1----:R-:W4:Y:S01]  /*47b10*/  LDL.LU R6, [R1+0x78] ;  /* 0x0000780001067983 */ /* 0x002f220000300800 */
[----:B------:R-:W4:Y:S01]  /*47b20*/  LDL.LU R7, [R1+0x7c] ;  /* 0x00007c0001077983 */ /* 0x000f220000300800 */
[----:B---3--:R-:W-:Y:S02]  /*47b30*/  IMAD.MOV.U32 R14, RZ, RZ, R24 ;  /* 0x000000ffff0e7224 */ /* 0x008fe400078e0018 */
[----:B--2---:R-:W-:Y:S01]  /*47b40*/  HMMA.16816.F32.BF16 R24, R16, R26, R8 ;  /* 0x0000001a1018723c */ /* 0x004fe20000041808 */
[----:B----4-:R-:W-:Y:S01]  /*47b50*/  STL.64 [R1+0x2598], R6 ;  /* 0x0025980601007387 */ /* 0x010fe20000100a00 */
[----:B------:R0:W-:Y:S03]  /*47b60*/  STL.64 [R1+0x2590], R4 ;  /* 0x0025900401007387 */ /* 0x0001e60000100a00 */
[----:B0-----:R-:W2:Y:S01]  /*47b70*/  LDL.LU R4, [R1+0x80] ;  /* 0x0000800001047983 */ /* 0x001ea20000300800 */
[----:B------:R-:W2:Y:S02]  /*47b80*/  LDL.LU R5, [R1+0x84] ;  /* 0x0000840001057983 */ /* 0x000ea40000300800 */
[----:B------:R-:W2:Y:S02]  /*47b90*/  LDL.LU R6, [R1+0x88] ;  /* 0x0000880001067983 */ /* 0x000ea40000300800 */
[----:B------:R-:W2:Y:S11]  /*47ba0*/  LDL.LU R7, [R1+0x8c] ;  /* 0x00008c0001077983 */ /* 0x000eb60000300800 */
[----:B------:R-:W-:Y:S02]  /*47bb0*/  @!UPT UIADD3 URZ, URZ, URZ, URZ ;  /* 0x0000003f3f3ff290 */ /* 0x000fe4000fffe03f */
[----:B------:R0:W-:Y:S04]  /*47bc0*/  STL.64 [R1+0xb8], R26 ;  /* 0x0000b81a01007387 */ /* 0x0001e80000100a00 */
[----:B0-----:R-:W3:Y:S01]  /*47bd0*/  LDL.LU.64 R26, [R1+0x25a8] ;  /* 0x0025a800011a7983 */ /* 0x001ee20000300a00 */
[----:B------:R-:W-:Y:S02]  /*47be0*/  IMAD.MOV.U32 R11, RZ, RZ, R24 ;  /* 0x000000ffff0b7224 */ /* 0x000fe400078e0018 */
[----:B------:R-:W-:-:S03]  /*47bf0*/  IMAD.MOV.U32 R29, RZ, RZ, R25 ;  /* 0x000000ffff1d7224 */ /* 0x000fc600078e0019 */
[----:B------:R0:W-:Y:S01]  /*47c00*/  STL [R1+0x24d8], R11 ;  /* 0x0024d80b01007387 */ /* 0x0001e20000100800 */
[----:B------:R-:W4:Y:S02]  /*47c10*/  LDL.LU R8, [R1+0x90] ;  /* 0x0000900001087983 */ /* 0x000f240000300800 */
[----:B------:R-:W4:Y:S02]  /*47c20*/  LDL.LU R9, [R1+0x94] ;  /* 0x0000940001097983 */ /* 0x000f240000300800 */
[----:B------:R-:W4:Y:S01]  /*47c30*/  LDL.LU R10, [R1+0x98] ;  /* 0x00009800010a7983 */ /* 0x000f220000300800 */
[----:B0-----:R-:W4:Y:S01]  /*47c40*/  LDL.LU R11, [R1+0x9c] ;  /* 0x00009c00010b7983 */ /* 0x001f220000300800 */
[----:B------:R-:W-:Y:S01]  /*47c50*/  STL [R1+0x24d4], R29 ;  /* 0x0024d41d01007387 */ /* 0x000fe20000100800 */
[C---:B---3--:R-:W-:Y:S02]  /*47c60*/  HMMA.16816.F32.BF16 R24, R16.reuse, R26, R20 ;  /* 0x0000001a1018723c */ /* 0x048fe40000041814 */
[----:B------:R-:W4:Y:S11]  /*47c70*/  LDL.LU.64 R22, [R1+0x25a0] ;  /* 0x0025a00001167983 */ /* 0x000f360000300a00 */
[----:B------:R-:W-:Y:S10]  /*47c80*/  @!UPT UIADD3 URZ, URZ, URZ, URZ ;  /* 0x0000003f3f3ff290 */ /* 0x000ff4000fffe03f */
[----:B------:R0:W-:Y:S01]  /*47c90*/  STL.64 [R1+0xa0], R24 ;  /* 0x0000a01801007387 */ /* 0x0001e20000100a00 */
[----:B------:R1:W-:Y:S03]  /*47ca0*/  STL.64 [R1+0xa8], R26 ;  /* 0x0000a81a01007387 */ /* 0x0003e60000100a00 */
[----:B0-----:R-:W3:Y:S01]  /*47cb0*/  LDL.LU R24, [R1+0x50] ;  /* 0x0000500001187983 */ /* 0x001ee20000300800 */
[----:B------:R-:W3:Y:S02]  /*47cc0*/  LDL.LU R25, [R1+0x54] ;  /* 0x0000540001197983 */ /* 0x000ee40000300800 */
[----:B-1----:R-:W2:Y:S02]  /*47cd0*/  LDL.LU R26, [R1+0x58] ;  /* 0x00005800011a7983 */ /* 0x002ea40000300800 */
[----:B------:R-:W2:Y:S01]  /*47ce0*/  LDL.LU R27, [R1+0x5c] ;  /* 0x00005c00011b7983 */ /* 0x000ea20000300800 */
[----:B----4-:R-:W-:Y:S11]  /*47cf0*/  HMMA.16816.F32.BF16 R20, R16, R22, R8 ;  /* 0x000000161014723c */ /* 0x010ff60000041808 */
[----:B------:R-:W-:Y:S11]  /*47d00*/  @!UPT UIADD3 URZ, URZ, URZ, URZ ;  /* 0x0000003f3f3ff290 */ /* 0x000ff6000fffe03f */
[----:B------:R-:W-:Y:S02]  /*47d10*/  @!UPT UIADD3 URZ, URZ, URZ, URZ ;  /* 0x0000003f3f3ff290 */ /* 0x000fe4000fffe03f */
[----:B------:R-:W-:Y:S02]  /*47d20*/  IMAD.MOV.U32 R29, RZ, RZ, R20 ;  /* 0x000000ffff1d7224 */ /* 0x000fe400078e0014 */
[----:B------:R-:W-:Y:S02]  /*47d30*/  IMAD.MOV.U32 R8, RZ, RZ, R21 ;  /* 0x000000ffff087224 */ /* 0x000fe400078e0015 */
[----:B------:R-:W-:Y:S01]  /*47d40*/  IMAD.MOV.U32 R9, RZ, RZ, R22 ;  /* 0x000000ffff097224 */ /* 0x000fe200078e0016 */
[----:B--2---:R-:W-:Y:S01]  /*47d50*/  STL.64 [R1+0x2570], R26 ;  /* 0x0025701a01007387 */ /* 0x004fe20000100a00 */
        /* <DEDUP_REMOVED lines=8> */
[----:B------:R-:W-:-:S07]  /*47de0*/  IMAD.MOV.U32 R15, RZ, RZ, R13 ;  /* 0x000000ffff0f7224 */ /* 0x000fce00078e000d */
[C---:B------:R-:W-:Y:S01]  /*47df0*/  HMMA.16816.F32.BF16 R12, R16.reuse, R14, R4 ;  /* 0x0000000e100c723c */ /* 0x040fe20000041804 */
[----:B------:R-:W-:Y:S02]  /*47e00*/  IMAD.MOV.U32 R10, RZ, RZ, R23 ;  /* 0x000000ffff0a7224 */ /* 0x000fe400078e0017 */
[----:B------:R-:W-:Y:S11]  /*47e10*/  IMAD.MOV.U32 R23, RZ, RZ, R28 ;  /* 0x000000ffff177224 */ /* 0x000ff600078e001c */
[----:B------:R-:W-:Y:S10]  /*47e20*/  @!UPT UIADD3 URZ, URZ, URZ, URZ ;  /* 0x0000003f3f3ff290 */ /* 0x000ff4000fffe03f */
[----:B------:R-:W-:Y:S01]  /*47e30*/  IMAD.MOV.U32 R11, RZ, RZ, R15 ;  /* 0x000000ffff0b7224 */ /* 0x000fe200078e000f */
[----:B----4-:R-:W-:Y:S01]  /*47e40*/  STL.64 [R1+0x2550], R22 ;  /* 0x0025501601007387 */ /* 0x010fe20000100a00 */
[----:B---3--:R0:W-:Y:S03]  /*47e50*/  STL.64 [R1+0x2548], R20 ;  /* 0x0025481401007387 */ /* 0x0081e60000100a00 */
[----:B0-----:R-:W3:Y:S01]  /*47e60*/  LDL.LU.64 R20, [R1+0x160] ;  /* 0x0001600001147983 */ /* 0x001ee20000300a00 */
[----:B------:R-:W-:Y:S02]  /*47e70*/  STL [R1+0x24e0], R8 ;  /* 0x0024e00801007387 */ /* 0x000fe40000100800 */
[----:B------:R-:W-:Y:S02]  /*47e80*/  STL [R1+0x24dc], R29 ;  /* 0x0024dc1d01007387 */ /* 0x000fe40000100800 */
[----:B------:R-:W4:Y:S01]  /*47e90*/  LDL.LU.64 R6, [R1+0x2598] ;  /* 0x0025980001067983 */ /* 0x000f220000300a00 */
[----:B------:R-:W4:Y:S01]  /*47ea0*/  LDL.LU.64 R4, [R1+0x2590] ;  /* 0x0025900001047983 */ /* 0x000f220000300a00 */
[----:B------:R-:W-:Y:S02]  /*47eb0*/  STL.64 [R1+0x80], R12 ;  /* 0x0000800c01007387 */ /* 0x000fe40000100a00 */
[----:B------:R0:W-:Y:S02]  /*47ec0*/  STL [R1+0x88], R14 ;  /* 0x0000880e01007387 */ /* 0x0001e40000100800 */
[----:B0-----:R-:W4:Y:S02]  /*47ed0*/  LDL.LU.64 R14, [R1+0x2588] ;  /* 0x00258800010e7983 */ /* 0x001f240000300a00 */
[C---:B----4-:R-:W-:Y:S11]  /*47ee0*/  HMMA.16816.F32.BF16 R12, R16.reuse, R14, R4 ;  /* 0x0000000e100c723c */ /* 0x050ff60000041804 */
[----:B------:R-:W-:Y:S11]  /*47ef0*/  @!UPT UIADD3 URZ, URZ, URZ, URZ ;  /* 0x0000003f3f3ff290 */ /* 0x000ff6000fffe03f */
[----:B------:R-:W-:Y:S02]  /*47f00*/  @!UPT UIADD3 URZ, URZ, URZ, URZ ;  /* 0x0000003f3f3ff290 */ /* 0x000fe4000fffe03f */
[----:B------:R-:W-:Y:S02]  /*47f10*/  IMAD.MOV.U32 R6, RZ, RZ, R14 ;  /* 0x000000ffff067224 */ /* 0x000fe400078e000e */
[----:B------:R-:W-:Y:S02]  /*47f20*/  IMAD.MOV.U32 R7, RZ, RZ, R15 ;  /* 0x000000ffff077224 */ /* 0x000fe400078e000f */
[----:B------:R-:W2:Y:S01]  /*47f30*/  LDL.LU.64 R14, [R1+0x2580] ;  /* 0x00258000010e7983 */ /* 0x000ea20000300a00 */
[----:B------:R-:W-:Y:S02]  /*47f40*/  IMAD.MOV.U32 R8, RZ, RZ, R12 ;  /* 0x000000ffff087224 */ /* 0x000fe400078e000c */
[----:B------:R-:W4:Y:S02]  /*47f50*/  LDL.LU R12, [R1+0x2578] ;  /* 0x00257800010c7983 */ /* 0x000f240000300800 */
[----:B------:R-:W-:Y:S01]  /*47f60*/  IMAD.MOV.U32 R29, RZ, RZ, R13 ;  /* 0x000000ffff1d7224 */ /* 0x000fe200078e000d */
[----:B------:R-:W-:Y:S04]  /*47f70*/  STL [R1+0x24fc], R6 ;  /* 0x0024fc0601007387 */ /* 0x000fe80000100800 */
[----:B------:R-:W-:Y:S01]  /*47f80*/  STL [R1+0x24f8], R29 ;  /* 0x0024f81d01007387 */ /* 0x000fe20000100800 */
[----:B------:R-:W-:Y:S02]  /*47f90*/  STL.64 [R1+0x24f0], R10 ;  /* 0x0024f00a01007387 */ /* 0x000fe40000100a00 */
[----:B------:R0:W-:Y:S02]  /*47fa0*/  STL.64 [R1+0x24e8], R8 ;  /* 0x0024e80801007387 */ /* 0x0001e40000100a00 */
[----:B0-----:R-:W3:Y:S01]  /*47fb0*/  LDL.LU.64 R8, [R1+0x220] ;  /* 0x0002200001087983 */ /* 0x001ee20000300a00 */
[----:B--2---:R-:W-:Y:S03]  /*47fc0*/  HMMA.16816.F32.BF16 R16, R16, R14, R24 ;  /* 0x0000000e1010723c */ /* 0x004fe60000041818 */
[----:B------:R-:W2:Y:S01]  /*47fd0*/  LDL.LU.64 R26, [R1+0x2570] ;  /* 0x00257000011a7983 */ /* 0x000ea20000300a00 */
[----:B------:R-:W2:Y:S02]  /*47fe0*/  LDL.LU.64 R24, [R1+0x2568] ;  /* 0x0025680001187983 */ /* 0x000ea40000300a00 */
[----:B----4-:R-:W-:-:S02]  /*47ff0*/  IMAD.MOV.U32 R4, RZ, RZ, R12 ;  /* 0x000000ffff047224 */ /* 0x010fc400078e000c */
[----:B------:R-:W2:Y:S01]  /*48000*/  LDL.LU.64 R14, [R1+0x2560] ;  /* 0x00256000010e7983 */ /* 0x000ea20000300a00 */
[----:B------:R-:W2:Y:S01]  /*48010*/  LDL.LU.64 R12, [R1+0x2558] ;  /* 0x00255800010c7983 */ /* 0x000ea20000300a00 */
[----:B---3--:R-:W-:Y:S02]  /*48020*/  IMAD.MOV.U32 R10, RZ, RZ, R20 ;  /* 0x000000ffff0a7224 */ /* 0x008fe400078e0014 */
[----:B------:R-:W-:-:S11]  /*48030*/  IMAD.MOV.U32 R6, RZ, RZ, R21 ;  /* 0x000000ffff067224 */ /* 0x000fd600078e0015 */
[----:B------:R0:W-:Y:S04]  /*48040*/  STL.64 [R1], R16 ;  /* 0x0000001001007387 */ /* 0x0001e80000100a00 */
[----:B0-----:R-:W3:Y:S04]  /*48050*/  LDL R16, [R1+0x1f0] ;  /* 0x0001f00001107983 */ /* 0x001ee80000100800 */
[----:B------:R-:W3:Y:S01]  /*48060*/  LDL R17, [R1+0x1f4] ;  /* 0x0001f40001117983 */ /* 0x000ee20000100800 */
[----:B------:R-:W4:Y:S01]  /*48070*/  LDL.LU.64 R22, [R1+0x2550] ;  /* 0x0025500001167983 */ /* 0x000f220000300a00 */
[----:B--2---:R-:W-:Y:S02]  /*48080*/  HMMA.16816.F32.BF16 R24, R12, R20, R24 ;  /* 0x000000140c18723c */ /* 0x004fe40000041818 */
[----:B------:R-:W4:Y:S11]  /*48090*/  LDL.LU.64 R20, [R1+0x2548] ;  /* 0x0025480001147983 */ /* 0x000f360000300a00 */
[----:B------:R-:W-:Y:S10]  /*480a0*/  @!UPT UIADD3 URZ, URZ, URZ, URZ ;  /* 0x0000003f3f3ff290 */ /* 0x000ff4000fffe03f */
[----:B------:R-:W-:Y:S01]  /*480b0*/  STL.64 [R1+0x2430], R26 ;  /* 0x0024301a01007387 */ /* 0x000fe20000100a00 */
[----:B------:R0:W-:Y:S03]  /*480c0*/  STL.64 [R1+0x2428], R24 ;  /* 0x0024281801007387 */ /* 0x0001e60000100a00 */
[----:B0-----:R-:W3:Y:S01]  /*480d0*/  LDL.LU R24, [R1+0x40] ;  /* 0x0000400001187983 */ /* 0x001ee20000300800 */
[----:B------:R-:W3:Y:S02]  /*480e0*/  LDL.LU R25, [R1+0x44] ;  /* 0x0000440001197983 */ /* 0x000ee40000300800 */
[----:B------:R-:W3:Y:S02]  /*480f0*/  LDL.LU R26, [R1+0x48] ;  /* 0x00004800011a7983 */ /* 0x000ee40000300800 */
[----:B------:R-:W3:Y:S02]  /*48100*/  LDL.LU R27, [R1+0x4c] ;  /* 0x00004c00011b7983 */ /* 0x000ee40000300800 */
[----:B------:R-:W-:-:S02]  /*48110*/  IMAD.MOV.U32 R5, RZ, RZ, R3 ;  /* 0x000000ffff057224 */ /* 0x000fc400078e0003 */
[----:B------:R-:W-:Y:S02]  /*48120*/  IMAD.MOV.U32 R28, RZ, RZ, R18 ;  /* 0x000000ffff1c7224 */ /* 0x000fe400078e0012 */
[----:B------:R-:W-:Y:S02]  /*48130*/  IMAD.MOV.U32 R3, RZ, RZ, R19 ;  /* 0x000000ffff037224 */ /* 0x000fe400078e0013 */
[----:B---3--:R-:W-:Y:S11]  /*48140*/  HMMA.16816.F32.BF16 R16, R12, R16, R24 ;  /* 0x000000100c10723c */ /* 0x008ff60000041818 */
[----:B------:R-:W-:Y:S11]  /*48150*/  @!UPT UIADD3 URZ, URZ, URZ, URZ ;  /* 0x0000003f3f3ff290 */ /* 0x000ff6000fffe03f */
[----:B------:R-:W-:Y:S01]  /*48160*/  @!UPT UIADD3 URZ, URZ, URZ, URZ ;  /* 0x0000003f3f3ff290 */ /* 0x000fe2000fffe03f */
[----:B------:R0:W-:Y:S01]  /*48170*/  STL.64 [R1+0x2410], R18 ;  /* 0x0024101201007387 */ /* 0x0001e20000100a00 */
[----:B------:R1:W-:Y:S02]  /*48180*/  STL.64 [R1+0x2408], R16 ;  /* 0x0024081001007387 */ /* 0x0003e40000100a00 */
[----:B------:R-:W2:Y:S02]  /*48190*/  LDL R24, [R1+0x210] ;  /* 0x0002100001187983 */ /* 0x000ea40000100800 */
[----:B------:R-:W2:Y:S01]  /*481a0*/  LDL R25, [R1+0x214] ;  /* 0x0002140001197983 */ /* 0x000ea20000100800 */
[----:B0-----:R-:W3:Y:S04]  /*481b0*/  LDL R18, [R1+0x168] ;  /* 0x0001680001127983 */ /* 0x001ee80000100800 */
[----:B------:R-:W3:Y:S01]  /*481c0*/  LDL R19, [R1+0x16c] ;  /* 0x00016c0001137983 */ /* 0x000ee20000100800 */
[----:B-1----:R-:W-:-:S02]  /*481d0*/  IMAD.MOV.U32 R16, RZ, RZ, R10 ;  /* 0x000000ffff107224 */ /* 0x002fc400078e000a */
[----:B------:R-:W-:Y:S01]  /*481e0*/  IMAD.MOV.U32 R17, RZ, RZ, R6 ;  /* 0x000000ffff117224 */ /* 0x000fe200078e0006 */
[----:B----4-:R-:W-:Y:S01]  /*481f0*/  HMMA.16816.F32.BF16 R20, R12, R8, R20 ;  /* 0x000000080c14723c */ /* 0x010fe20000041814 */
[----:B------:R-:W-:Y:S02]  /*48200*/  IMAD.MOV.U32 R6, RZ, RZ, R8 ;  /* 0x000000ffff067224 */ /* 0x000fe400078e0008 */
[----:B------:R-:W-:Y:S01]  /*48210*/  IMAD.MOV.U32 R29, RZ, RZ, R9 ;  /* 0x000000ffff1d7224 */ /* 0x000fe200078e0009 */
[----:B---3--:R-:W-:Y:S01]  /*48220*/  STL.64 [R1+0x2508], R18 ;  /* 0x0025081201007387 */ /* 0x008fe20000100a00 */
[----:B------:R0:W-:Y:S02]  /*48230*/  STL.64 [R1+0x2500], R16 ;  /* 0x0025001001007387 */ /* 0x0001e40000100a00 */
[----:B------:R-:W3:Y:S02]  /*48240*/  LDL.LU R8, [R1+0x100] ;  /* 0x0001000001087983 */ /* 0x000ee40000300800 */
[----:B------:R-:W3:Y:S01]  /*48250*/  LDL.LU R9, [R1+0x104] ;  /* 0x0001040001097983 */ /* 0x000ee20000300800 */
[----:B------:R-:W3:Y:S01]  /*48260*/  LDL.LU R10, [R1+0x108] ;  /* 0x00010800010a7983 */ /* 0x000ee20000300800 */
[----:B------:R-:W3:Y:S02]  /*48270*/  LDL.LU R11, [R1+0x10c] ;  /* 0x00010c00010b7983 */ /* 0x000ee40000300800 */
[----:B------:R-:W-:Y:S02]  /*48280*/  STL.64 [R1+0x2518], R6 ;  /* 0x0025180601007387 */ /* 0x000fe40000100a00 */
[----:B------:R-:W-:Y:S01]  /*48290*/  STL.64 [R1+0x2510], R4 ;  /* 0x0025100401007387 */ /* 0x000fe20000100a00 */
[----:B0-----:R-:W4:Y:S01]  /*482a0*/  LDL.LU R16, [R1+0xe0] ;  /* 0x0000e00001107983 */ /* 0x001f220000300800 */
[----:B------:R-:W4:Y:S02]  /*482b0*/  LDL.LU R17, [R1+0xe4] ;  /* 0x0000e40001117983 */ /* 0x000f240000300800 */
[----:B------:R-:W-:-:S02]  /*482c0*/  IMAD.MOV.U32 R18, RZ, RZ, R0 ;  /* 0x000000ffff127224 */ /* 0x000fc400078e0000 */
[----:B------:R-:W-:Y:S01]  /*482d0*/  IMAD.MOV.U32 R19, RZ, RZ, R2 ;  /* 0x000000ffff137224 */ /* 0x000fe200078e0002 */
[----:B------:R-:W2:Y:S01]  /*482e0*/  LDL.LU R0, [R1+0x2544] ;  /* 0x0025440001007983 */ /* 0x000ea20000300800 */
[----:B------:R-:W2:Y:S03]  /*482f0*/  LDL.LU R2, [R1+0x2540] ;  /* 0x0025400001027983 */ /* 0x000ea60000300800 */
[----:B------:R-:W-:Y:S04]  /*48300*/  STL.64 [R1+0x2528], R18 ;  /* 0x0025281201007387 */ /* 0x000fe80000100a00 */
[----:B----4-:R0:W-:Y:S04]  /*48310*/  STL.64 [R1+0x2520], R16 ;  /* 0x0025201001007387 */ /* 0x0101e80000100a00 */
[----:B0-----:R-:W4:Y:S01]  /*48320*/  LDL.LU R16, [R1+0xf0] ;  /* 0x0000f00001107983 */ /* 0x001f220000300800 */
[----:B------:R-:W4:Y:S02]  /*48330*/  LDL.LU R17, [R1+0xf4] ;  /* 0x0000f40001117983 */ /* 0x000f240000300800 */
[----:B------:R-:W2:Y:S02]  /*48340*/  LDL.LU R18, [R1+0xf8] ;  /* 0x0000f80001127983 */ /* 0x000ea40000300800 */
[----:B------:R-:W2:Y:S02]  /*48350*/  LDL.LU R19, [R1+0xfc] ;  /* 0x0000fc0001137983 */ /* 0x000ea40000300800 */
[----:B--2---:R-:W-:Y:S01]  /*48360*/  STL.64 [R1+0x2538], R18 ;  /* 0x0025381201007387 */ /* 0x004fe20000100a00 */
[----:B----4-:R0:W-:Y:S03]  /*48370*/  STL.64 [R1+0x2530], R16 ;  /* 0x0025301001007387 */ /* 0x0101e60000100a00 */
[----:B0-----:R-:W3:Y:S01]  /*48380*/  LDL.LU.64 R16, [R1+0x230] ;  /* 0x0002300001107983 */ /* 0x001ee20000300a00 */
[----:B------:R-:W2:Y:S02]  /*48390*/  LDL.LU.64 R4, [R1+0x250] ;  /* 0x0002500001047983 */ /* 0x000ea40000300a00 */
[----:B------:R-:W-:Y:S02]  /*483a0*/  STL.64 [R1+0x2400], R22 ;  /* 0x0024001601007387 */ /* 0x000fe40000100a00 */
[----:B------:R0:W-:Y:S02]  /*483b0*/  STL.64 [R1+0x23f8], R20 ;  /* 0x0023f81401007387 */ /* 0x0001e40000100a00 */
[----:B0-----:R-:W4:Y:S01]  /*483c0*/  LDL.LU.64 R20, [R1+0x1f0] ;  /* 0x0001f00001147983 */ /* 0x001f220000300a00 */
[----:B------:R-:W2:Y:S03]  /*483d0*/  LDL.LU.64 R22, [R1+0x1f8] ;  /* 0x0001f80001167983 */ /* 0x000ea60000300a00 */
[----:B--2---:R-:W-:Y:S01]  /*483e0*/  STL.64 [R1+0x24b8], R22 ;  /* 0x0024b81601007387 */ /* 0x004fe20000100a00 */
[----:B----4-:R0:W-:Y:S03]  /*483f0*/  STL.64 [R1+0x24b0], R20 ;  /* 0x0024b01401007387 */ /* 0x0101e60000100a00 */
[----:B0-----:R-:W2:Y:S01]  /*48400*/  LDL.LU R20, [R1+0x20] ;  /* 0x0000200001147983 */ /* 0x001ea20000300800 */
[----:B------:R-:W2:Y:S02]  /*48410*/  LDL.LU R21, [R1+0x24] ;  /* 0x0000240001157983 */ /* 0x000ea40000300800 */
[----:B------:R-:W2:Y:S02]  /*48420*/  LDL.LU R22, [R1+0x28] ;  /* 0x0000280001167983 */ /* 0x000ea40000300800 */
[----:B------:R-:W2:Y:S02]  /*48430*/  LDL.LU R23, [R1+0x2c] ;  /* 0x00002c0001177983 */ /* 0x000ea40000300800 */
[C---:B--2---:R-:W-:Y:S01]  /*48440*/  HMMA.16816.F32.BF16 R20, R12.reuse, R24, R20 ;  /* 0x000000180c14723c */ /* 0x044fe20000041814 */
[----:B------:R-:W2:Y:S11]  /*48450*/  LDL.LU R24, [R1] ;  /* 0x0000000001187983 */ /* 0x000eb60000300800 */
[----:B------:R-:W-:Y:S11]  /*48460*/  @!UPT UIADD3 URZ, URZ, URZ, URZ ;  /* 0x0000003f3f3ff290 */ /* 0x000ff6000fffe03f */
[----:B------:R0:W-:Y:S01]  /*48470*/  STL.64 [R1+0x20], R20 ;  /* 0x0000201401007387 */ /* 0x0001e20000100a00 */
[----:B------:R-:W-:Y:S02]  /*48480*/  STL.64 [R1+0x28], R22 ;  /* 0x0000281601007387 */ /* 0x000fe40000100a00 */
[----:B------:R-:W2:Y:S02]  /*48490*/  LDL.LU R25, [R1+0x4] ;  /* 0x0000040001197983 */ /* 0x000ea40000300800 */
[----:B------:R-:W-:Y:S02]  /*484a0*/  IMAD.MOV.U32 R26, RZ, RZ, R28 ;  /* 0x000000ffff1a7224 */ /* 0x000fe400078e001c */
[----:B------:R-:W-:Y:S01]  /*484b0*/  IMAD.MOV.U32 R27, RZ, RZ, R3 ;  /* 0x000000ffff1b7224 */ /* 0x000fe200078e0003 */
[----:B---3--:R-:W-:Y:S04]  /*484c0*/  HMMA.16816.F32.BF16 R8, R12, R16, R8 ;  /* 0x000000100c08723c */ /* 0x008fe80000041808 */
[----:B------:R-:W-:Y:S01]  /*484d0*/  STL.64 [R1+0x2440], R26 ;  /* 0x0024401a01007387 */ /* 0x000fe20000100a00 */
[----:B0-----:R-:W-:-:S02]  /*484e0*/  IMAD.MOV.U32 R21, RZ, RZ, R16 ;  /* 0x000000ffff157224 */ /* 0x001fc400078e0010 */
[----:B------:R-:W-:Y:S01]  /*484f0*/  IMAD.MOV.U32 R20, RZ, RZ, R17 ;  /* 0x000000ffff147224 */ /* 0x000fe200078e0011 */
[----:B--2---:R0:W-:Y:S01]  /*48500*/  STL.64 [R1+0x2438], R24 ;  /* 0x0024381801007387 */ /* 0x0041e20000100a00 */
[----:B------:R-:W2:Y:S02]  /*48510*/  LDL.LU.64 R18, [R1+0x2538] ;  /* 0x0025380001127983 */ /* 0x000ea40000300a00 */
[----:B------:R-:W2:Y:S11]  /*48520*/  LDL.LU.64 R16, [R1+0x2530] ;  /* 0x0025300001107983 */ /* 0x000eb60000300a00 */
[----:B------:R-:W-:Y:S02]  /*48530*/  @!UPT UIADD3 URZ, URZ, URZ, URZ ;  /* 0x0000003f3f3ff290 */ /* 0x000fe4000fffe03f */
[----:B------:R-:W-:Y:S02]  /*48540*/  IMAD.MOV.U32 R28, RZ, RZ, R8 ;  /* 0x000000ffff1c7224 */ /* 0x000fe400078e0008 */
[----:B------:R-:W-:Y:S01]  /*48550*/  IMAD.MOV.U32 R3, RZ, RZ, R9 ;  /* 0x000000ffff037224 */ /* 0x000fe200078e0009 */
[----:B------:R-:W3:Y:S01]  /*48560*/  LDL.LU R8, [R1+0x10] ;  /* 0x0000100001087983 */ /* 0x000ee20000300800 */
[----:B------:R-:W3:Y:S02]  /*48570*/  LDL.LU R9, [R1+0x14] ;  /* 0x0000140001097983 */ /* 0x000ee40000300800 */
[----:B0-----:R-:W-:Y:S02]  /*48580*/  IMAD.MOV.U32 R25, RZ, RZ, R0 ;  /* 0x000000ffff197224 */ /* 0x001fe400078e0000 */
[----:B------:R-:W-:Y:S02]  /*48590*/  IMAD.MOV.U32 R24, RZ, RZ, R2 ;  /* 0x000000ffff187224 */ /* 0x000fe400078e0002 */
[----:B------:R-:W-:-:S02]  /*485a0*/  IMAD.MOV.U32 R0, RZ, RZ, R11 ;  /* 0x000000ffff007224 */ /* 0x000fc400078e000b */
[----:B------:R-:W-:Y:S02]  /*485b0*/  IMAD.MOV.U32 R2, RZ, RZ, R10 ;  /* 0x000000ffff027224 */ /* 0x000fe400078e000a */
[----:B------:R-:W3:Y:S01]  /*485c0*/  LDL.LU R10, [R1+0x18] ;  /* 0x00001800010a7983 */ /* 0x000ee20000300800 */
[----:B------:R-:W3:Y:S02]  /*485d0*/  LDL.LU R11, [R1+0x1c] ;  /* 0x00001c00010b7983 */ /* 0x000ee40000300800 */
[----:B------:R-:W-:Y:S02]  /*485e0*/  STL [R1+0x23ec], R0 ;  /* 0x0023ec0001007387 */ /* 0x000fe40000100800 */
[----:B------:R-:W-:Y:S01]  /*485f0*/  STL [R1+0x23e8], R2 ;  /* 0x0023e80201007387 */ /* 0x000fe20000100800 */
[----:B------:R-:W-:Y:S01]  /*48600*/  STL [R1+0x23e4], R3 ;  /* 0x0023e40301007387 */ /* 0x000fe20000100800 */
[----:B------:R-:W-:Y:S01]  /*48610*/  STL [R1+0x23e0], R28 ;  /* 0x0023e01c01007387 */ /* 0x000fe20000100800 */
[C---:B--2---:R-:W-:Y:S11]  /*48620*/  HMMA.16816.F32.BF16 R16, R12.reuse, R4, R16 ;  /* 0x000000040c10723c */ /* 0x044ff60000041810 */
        /* <DEDUP_REMOVED lines=8> */
[----:B------:R-:W4:Y:S01]  /*486b0*/  LDL.LU.64 R6, [R1+0x2518] ;  /* 0x0025180001067983 */ /* 0x000f220000300a00 */
[----:B------:R-:W3:Y:S01]  /*486c0*/  LDL.LU.64 R4, [R1+0x2510] ;  /* 0x0025100001047983 */ /* 0x000ee20000300a00 */
[----:B--2---:R-:W-:Y:S11]  /*486d0*/  HMMA.16816.F32.BF16 R16, R12, R24, R16 ;  /* 0x000000180c10723c */ /* 0x004ff60000041810 */
[----:B------:R-:W-:Y:S11]  /*486e0*/  @!UPT UIADD3 URZ, URZ, URZ, URZ ;  /* 0x0000003f3f3ff290 */ /* 0x000ff6000fffe03f */
[----:B------:R-:W-:Y:S02]  /*486f0*/  @!UPT UIADD3 URZ, URZ, URZ, URZ ;  /* 0x0000003f3f3ff290 */ /* 0x000fe4000fffe03f */
[----:B------:R-:W-:Y:S02]  /*48700*/  IMAD.MOV.U32 R3, RZ, RZ, R18 ;  /* 0x000000ffff037224 */ /* 0x000fe400078e0012 */
[----:B------:R-:W-:Y:S02]  /*48710*/  IMAD.MOV.U32 R28, RZ, RZ, R19 ;  /* 0x000000ffff1c7224 */ /* 0x000fe400078e0013 */
[----:B------:R-:W-:Y:S02]  /*48720*/  IMAD.MOV.U32 R0, RZ, RZ, R16 ;  /* 0x000000ffff007224 */ /* 0x000fe400078e0010 */
[----:B------:R-:W-:Y:S01]  /*48730*/  IMAD.MOV.U32 R2, RZ, RZ, R17 ;  /* 0x000000ffff027224 */ /* 0x000fe200078e0011 */
[----:B------:R-:W2:Y:S01]  /*48740*/  LDL.LU.64 R18, [R1+0x2508] ;  /* 0x0025080001127983 */ /* 0x000ea20000300a00 */
[----:B------:R-:W2:Y:S02]  /*48750*/  LDL.LU.64 R16, [R1+0x2500] ;  /* 0x0025000001107983 */ /* 0x000ea40000300a00 */
[----:B------:R0:W-:Y:S02]  /*48760*/  STL.64 [R1+0x2450], R24 ;  /* 0x0024501801007387 */ /* 0x0001e40000100a00 */
[----:B0-----:R-:W-:-:S02]  /*48770*/  IMAD.MOV.U32 R24, RZ, RZ, R23 ;  /* 0x000000ffff187224 */ /* 0x001fc400078e0017 */
[----:B------:R-:W-:-:S05]  /*48780*/  IMAD.MOV.U32 R25, RZ, RZ, R22 ;  /* 0x000000ffff197224 */ /* 0x000fca00078e0016 */
[----:B------:R0:W-:Y:S02]  /*48790*/  STL.64 [R1+0x2468], R24 ;  /* 0x0024681801007387 */ /* 0x0001e40000100a00 */
[----:B0-----:R-:W-:Y:S02]  /*487a0*/  IMAD.MOV.U32 R24, RZ, RZ, R21 ;  /* 0x000000ffff187224 */ /* 0x001fe400078e0015 */
[----:B------:R-:W-:-:S05]  /*487b0*/  IMAD.MOV.U32 R25, RZ, RZ, R20 ;  /* 0x000000ffff197224 */ /* 0x000fca00078e0014 */
[----:B------:R0:W-:Y:S04]  /*487c0*/  STL.64 [R1+0x2480], R24 ;  /* 0x0024801801007387 */ /* 0x0001e80000100a00 */
[----:B0-----:R-:W2:Y:S01]  /*487d0*/  LDL.LU R24, [R1+0xa0] ;  /* 0x0000a00001187983 */ /* 0x001ea20000300800 */
[----:B------:R-:W2:Y:S02]  /*487e0*/  LDL.LU R25, [R1+0xa4] ;  /* 0x0000a40001197983 */ /* 0x000ea40000300800 */
[----:B------:R-:W2:Y:S02]  /*487f0*/  LDL.LU R26, [R1+0xa8] ;  /* 0x0000a800011a7983 */ /* 0x000ea40000300800 */
[----:B------:R-:W2:Y:S01]  /*48800*/  LDL.LU R27, [R1+0xac] ;  /* 0x0000ac00011b7983 */ /* 0x000ea20000300800 */
[----:B---3--:R-:W-:Y:S01]  /*48810*/  HMMA.16816.F32.BF16 R12, R12, R4, R8 ;  /* 0x000000040c0c723c */ /* 0x008fe20000041808 */
[----:B--2---:R-:W-:Y:S01]  /*48820*/  STL.64 [R1+0x2490], R26 ;  /* 0x0024901a01007387 */ /* 0x004fe20000100a00 */
[----:B------:R4:W-:Y:S02]  /*48830*/  STL.64 [R1+0x2488], R24 ;  /* 0x0024881801007387 */ /* 0x0009e40000100a00 */
[----:B----4-:R-:W-:-:S02]  /*48840*/  IMAD.MOV.U32 R24, RZ, RZ, R6 ;  /* 0x000000ffff187224 */ /* 0x010fc400078e0006 */
[----:B------:R-:W-:Y:S01]  /*48850*/  IMAD.MOV.U32 R25, RZ, RZ, R29 ;  /* 0x000000ffff197224 */ /* 0x000fe200078e001d */
[----:B------:R-:W2:Y:S01]  /*48860*/  LDL.LU R6, [R1+0x24fc] ;  /* 0x0024fc0001067983 */ /* 0x000ea20000300800 */
[----:B------:R-:W3:Y:S02]  /*48870*/  LDL.LU R29, [R1+0x24f8] ;  /* 0x0024f800011d7983 */ /* 0x000ee40000300800 */
[----:B------:R-:W4:Y:S02]  /*48880*/  LDL.LU R20, [R1+0xd0] ;  /* 0x0000d00001147983 */ /* 0x000f240000300800 */
[----:B------:R-:W4:Y:S01]  /*48890*/  LDL.LU R21, [R1+0xd4] ;  /* 0x0000d40001157983 */ /* 0x000f220000300800 */
[----:B------:R-:W4:Y:S01]  /*488a0*/  LDL.LU R22, [R1+0xd8] ;  /* 0x0000d80001167983 */ /* 0x000f220000300800 */
[----:B------:R-:W4:Y:S02]  /*488b0*/  LDL.LU R23, [R1+0xdc] ;  /* 0x0000dc0001177983 */ /* 0x000f240000300800 */
[----:B------:R0:W-:Y:S02]  /*488c0*/  STL.64 [R1+0x24a8], R24 ;  /* 0x0024a81801007387 */ /* 0x0001e40000100a00 */
[----:B0-----:R-:W2:Y:S01]  /*488d0*/  LDL.LU R24, [R1+0xc0] ;  /* 0x0000c00001187983 */ /* 0x001ea20000300800 */
[----:B------:R-:W2:Y:S02]  /*488e0*/  LDL.LU R25, [R1+0xc4] ;  /* 0x0000c40001197983 */ /* 0x000ea40000300800 */
[----:B------:R-:W2:Y:S02]  /*488f0*/  LDL.LU R26, [R1+0xc8] ;  /* 0x0000c800011a7983 */ /* 0x000ea40000300800 */
[----:B------:R-:W2:Y:S01]  /*48900*/  LDL.LU R27, [R1+0xcc] ;  /* 0x0000cc00011b7983 */ /* 0x000ea20000300800 */
[----:B------:R-:W2:Y:S01]  /*48910*/  LDL.LU.64 R10, [R1+0x24f0] ;  /* 0x0024f000010a7983 */ /* 0x000ea20000300a00 */
[----:B------:R-:W2:Y:S02]  /*48920*/  LDL.LU.64 R8, [R1+0x24e8] ;  /* 0x0024e80001087983 */ /* 0x000ea40000300a00 */
[----:B------:R3:W-:Y:S02]  /*48930*/  STL.64 [R1+0x2448], R4 ;  /* 0x0024480401007387 */ /* 0x0007e40000100a00 */
[----:B------:R-:W-:Y:S01]  /*48940*/  STL.64 [R1+0x10], R12 ;  /* 0x0000100c01007387 */ /* 0x000fe20000100a00 */
[----:B------:R-:W-:Y:S01]  /*48950*/  STL.64 [R1+0x18], R14 ;  /* 0x0000180e01007387 */ /* 0x000fe20000100a00 */
[----:B---3--:R-:W-:-:S02]  /*48960*/  IMAD.MOV.U32 R5, RZ, RZ, R29 ;  /* 0x000000ffff057224 */ /* 0x008fc400078e001d */
[----:B--2---:R-:W-:Y:S02]  /*48970*/  IMAD.MOV.U32 R4, RZ, RZ, R8 ;  /* 0x000000ffff047224 */ /* 0x004fe400078e0008 */
[----:B------:R-:W2:Y:S01]  /*48980*/  LDL.LU R8, [R1+0x24e0] ;  /* 0x0024e00001087983 */ /* 0x000ea20000300800 */
[----:B------:R-:W3:Y:S02]  /*48990*/  LDL.LU R29, [R1+0x24dc] ;  /* 0x0024dc00011d7983 */ /* 0x000ee40000300800 */
[----:B------:R-:W-:Y:S02]  /*489a0*/  STL.64 [R1+0x2460], R6 ;  /* 0x0024600601007387 */ /* 0x000fe40000100a00 */
[----:B------:R0:W-:Y:S02]  /*489b0*/  STL.64 [R1+0x2458], R4 ;  /* 0x0024580401007387 */ /* 0x0001e40000100a00 */
[----:B0-----:R-:W2:Y:S01]  /*489c0*/  LDL.LU R4, [R1+0x80] ;  /* 0x0000800001047983 */ /* 0x001ea20000300800 */
[----:B------:R-:W2:Y:S02]  /*489d0*/  LDL.LU R5, [R1+0x84] ;  /* 0x0000840001057983 */ /* 0x000ea40000300800 */
[----:B------:R-:W2:Y:S02]  /*489e0*/  LDL.LU R6, [R1+0x88] ;  /* 0x0000880001067983 */ /* 0x000ea40000300800 */
[----:B------:R-:W-:-:S02]  /*489f0*/  IMAD.MOV.U32 R7, RZ, RZ, R11 ;  /* 0x000000ffff077224 */ /* 0x000fc400078e000b */
[----:B------:R-:W3:Y:S04]  /*48a00*/  LDL.LU R11, [R1+0x24d8] ;  /* 0x0024d800010b7983 */ /* 0x000ee80000300800 */
[----:B--2---:R0:W-:Y:S01]  /*48a10*/  STL.64 [R1+0x2478], R6 ;  /* 0x0024780601007387 */ /* 0x0041e20000100a00 */
[----:B------:R3:W-:Y:S02]  /*48a20*/  STL.64 [R1+0x2470], R4 ;  /* 0x0024700401007387 */ /* 0x0007e40000100a00 */
[----:B0-----:R-:W-:Y:S02]  /*48a30*/  IMAD.MOV.U32 R6, RZ, RZ, R9 ;  /* 0x000000ffff067224 */ /* 0x001fe400078e0009 */
[----:B---3--:R-:W-:Y:S02]  /*48a40*/  IMAD.MOV.U32 R4, RZ, RZ, R29 ;  /* 0x000000ffff047224 */ /* 0x008fe400078e001d */
[----:B------:R-:W-:Y:S01]  /*48a50*/  IMAD.MOV.U32 R7, RZ, RZ, R10 ;  /* 0x000000ffff077224 */ /* 0x000fe200078e000a */
[----:B------:R-:W2:Y:S01]  /*48a60*/  LDL.LU R29, [R1+0x24d4] ;  /* 0x0024d400011d7983 */ /* 0x000ea20000300800 */
[----:B------:R-:W-:-:S02]  /*48a70*/  IMAD.MOV.U32 R5, RZ, RZ, R8 ;  /* 0x000000ffff057224 */ /* 0x000fc400078e0008 */
[----:B------:R-:W4:Y:S02]  /*48a80*/  LDL.LU R8, [R1+0x24d0] ;  /* 0x0024d00001087983 */ /* 0x000f240000300800 */
[----:B------:R-:W4:Y:S01]  /*48a90*/  LDL.LU R9, [R1+0x24cc] ;  /* 0x0024cc0001097983 */ /* 0x000f220000300800 */
[----:B------:R-:W4:Y:S01]  /*48aa0*/  LDL.LU R10, [R1+0x24c8] ;  /* 0x0024c800010a7983 */ /* 0x000f220000300800 */
[----:B------:R-:W-:Y:S02]  /*48ab0*/  STL.64 [R1+0x24a0], R6 ;  /* 0x0024a00601007387 */ /* 0x000fe40000100a00 */
[----:B------:R0:W-:Y:S02]  /*48ac0*/  STL.64 [R1+0x2498], R4 ;  /* 0x0024980401007387 */ /* 0x0001e40000100a00 */
[----:B0-----:R-:W-:Y:S02]  /*48ad0*/  IMAD.MOV.U32 R4, RZ, RZ, R11 ;  /* 0x000000ffff047224 */ /* 0x001fe400078e000b */
[----:B------:R-:W4:Y:S01]  /*48ae0*/  LDL.LU R11, [R1+0x24c4] ;  /* 0x0024c400010b7983 */ /* 0x000f220000300800 */
[----:B--2---:R-:W-:-:S03]  /*48af0*/  IMAD.MOV.U32 R5, RZ, RZ, R29 ;  /* 0x000000ffff057224 */ /* 0x004fc600078e001d */
[----:B------:R-:W2:Y:S01]  /*48b00*/  LDL.LU R29, [R1+0x24c0] ;  /* 0x0024c000011d7983 */ /* 0x000ea20000300800 */
[----:B------:R-:W3:Y:S02]  /*48b10*/  LDL.LU R6, [R1+0xb8] ;  /* 0x0000b80001067983 */ /* 0x000ee40000300800 */
[----:B------:R-:W3:Y:S02]  /*48b20*/  LDL.LU R7, [R1+0xbc] ;  /* 0x0000bc0001077983 */ /* 0x000ee40000300800 */
[----:B------:R-:W2:Y:S01]  /*48b30*/  LDL.LU R12, [R1+0x210] ;  /* 0x00021000010c7983 */ /* 0x000ea20000300800 */
[----:B------:R-:W2:Y:S01]  /*48b40*/  LDL.LU R13, [R1+0x214] ;  /* 0x00021400010d7983 */ /* 0x000ea20000300800 */
        /* <DEDUP_REMOVED lines=8> */
[----:B--2---:R-:W-:Y:S11]  /*48bd0*/  HMMA.16816.F32.BF16 R24, R8, R20, R24 ;  /* 0x000000140818723c */ /* 0x004ff60000041818 */
[----:B------:R-:W-:Y:S11]  /*48be0*/  @!UPT UIADD3 URZ, URZ, URZ, URZ ;  /* 0x0000003f3f3ff290 */ /* 0x000ff6000fffe03f */
[----:B------:R-:W-:Y:S01]  /*48bf0*/  @!UPT UIADD3 URZ, URZ, URZ, URZ ;  /* 0x0000003f3f3ff290 */ /* 0x000fe2000fffe03f */
[----:B------:R0:W-:Y:S01]  /*48c00*/  STL.64 [R1+0x140], R24 ;  /* 0x0001401801007387 */ /* 0x0001e20000100a00 */
[----:B------:R3:W-:Y:S03]  /*48c10*/  STL [R1+0x148], R26 ;  /* 0x0001481a01007387 */ /* 0x0007e60000100800 */
[----:B0-----:R-:W3:Y:S01]  /*48c20*/  LDL.LU.64 R24, [R1+0x24a8] ;  /* 0x0024a80001187983 */ /* 0x001ee20000300a00 */
[----:B------:R-:W-:Y:S02]  /*48c30*/  IMAD.MOV.U32 R15, RZ, RZ, R29 ;  /* 0x000000ffff0f7224 */ /* 0x000fe400078e001d */
[----:B------:R-:W-:-:S05]  /*48c40*/  IMAD.MOV.U32 R29, RZ, RZ, R27 ;  /* 0x000000ffff1d7224 */ /* 0x000fca00078e001b */
[----:B------:R-:W-:Y:S01]  /*48c50*/  STL [R1+0x23a0], R29 ;  /* 0x0023a01d01007387 */ /* 0x000fe20000100800 */
[C---:B---3--:R-:W-:Y:S03]  /*48c60*/  HMMA.16816.F32.BF16 R24, R8.reuse, R24, R4 ;  /* 0x000000180818723c */ /* 0x048fe60000041804 */
[----:B------:R-:W2:Y:S01]  /*48c70*/  LDL.LU.64 R6, [R1+0x24a0] ;  /* 0x0024a00001067983 */ /* 0x000ea20000300a00 */
[----:B------:R-:W2:Y:S11]  /*48c80*/  LDL.LU.64 R4, [R1+0x2498] ;  /* 0x0024980001047983 */ /* 0x000eb60000300a00 */
[----:B------:R-:W-:Y:S08]  /*48c90*/  @!UPT UIADD3 URZ, URZ, URZ, URZ ;  /* 0x0000003f3f3ff290 */ /* 0x000ff0000fffe03f */
        /* <DEDUP_REMOVED lines=8> */
[----:B------:R-:W-:Y:S03]  /*48d20*/  STL.64 [R1+0x128], R26 ;  /* 0x0001281a01007387 */ /* 0x000fe60000100a00 */
[----:B0-----:R-:W2:Y:S01]  /*48d30*/  LDL.LU.64 R24, [R1+0x2480] ;  /* 0x0024800001187983 */ /* 0x001ea20000300a00 */
[----:B------:R0:W-:Y:S03]  /*48d40*/  STL.64 [R1+0x23f0], R14 ;  /* 0x0023f00e01007387 */ /* 0x0001e60000100a00 */
[----:B0-----:R-:W3:Y:S01]  /*48d50*/  LDL.64 R14, [R1+0x228] ;  /* 0x00022800010e7983 */ /* 0x001ee20000100a00 */
[C---:B--2---:R-:W-:Y:S03]  /*48d60*/  HMMA.16816.F32.BF16 R24, R8.reuse, R24, R4 ;  /* 0x000000180818723c */ /* 0x044fe60000041804 */
[----:B------:R-:W2:Y:S01]  /*48d70*/  LDL.LU.64 R6, [R1+0x2478] ;  /* 0x0024780001067983 */ /* 0x000ea20000300a00 */
[----:B------:R-:W2:Y:S11]  /*48d80*/  LDL.LU.64 R4, [R1+0x2470] ;  /* 0x0024700001047983 */ /* 0x000eb60000300a00 */
[----:B------:R-:W-:Y:S08]  /*48d90*/  @!UPT UIADD3 URZ, URZ, URZ, URZ ;  /* 0x0000003f3f3ff290 */ /* 0x000ff0000fffe03f */
        /* <DEDUP_REMOVED lines=26> */
[C---:B--2---:R-:W-:Y:S11]  /*48f40*/  HMMA.16816.F32.BF16 R16, R4.reuse, R18, R24 ;  /* 0x000000120410723c */ /* 0x044ff60000041818 */
[----:B------:R-:W-:Y:S11]  /*48f50*/  @!UPT UIADD3 URZ, URZ, URZ, URZ ;  /* 0x0000003f3f3ff290 */ /* 0x000ff6000fffe03f */
[----:B------:R-:W-:Y:S01]  /*48f60*/  @!UPT UIADD3 URZ, URZ, URZ, URZ ;  /* 0x0000003f3f3ff290 */ /* 0x000fe2000fffe03f */
[----:B------:R0:W-:Y:S01]  /*48f70*/  STL.64 [R1+0xa0], R16 ;  /* 0x0000a01001007387 */ /* 0x0001e20000100a00 */
[----:B------:R-:W-:Y:S02]  /*48f80*/  IMAD.MOV.U32 R25, RZ, RZ, R18 ;  /* 0x000000ffff197224 */ /* 0x000fe400078e0012 */
[----:B------:R-:W-:Y:S02]  /*48f90*/  IMAD.MOV.U32 R24, RZ, RZ, R19 ;  /* 0x000000ffff187224 */ /* 0x000fe400078e0013 */
[----:B------:R-:W4:Y:S04]  /*48fa0*/  LDL.LU.64 R18, [R1+0x2410] ;  /* 0x0024100001127983 */ /* 0x000f280000300a00 */
[----:B0-----:R-:W4:Y:S01]  /*48fb0*/  LDL.LU.64 R16, [R1+0x2408] ;  /* 0x0024080001107983 */ /* 0x001f220000300a00 */
[----:B------:R0:W-:Y:S03]  /*48fc0*/  STL [R1+0x238c], R24 ;  /* 0x00238c1801007387 */ /* 0x0001e60000100800 */
[----:B0-----:R-:W2:Y:S01]  /*48fd0*/  LDL R24, [R1+0x18b8] ;  /* 0x0018b80001187983 */ /* 0x001ea20000100800 */
[----:B------:R-:W-:Y:S01]  /*48fe0*/  STL [R1+0x2388], R25 ;  /* 0x0023881901007387 */ /* 0x000fe20000100800 */
[C---:B----4-:R-:W-:Y:S11]  /*48ff0*/  HMMA.16816.F32.BF16 R16, R4.reuse, R22, R16 ;  /* 0x000000160410723c */ /* 0x050ff60000041810 */
[----:B------:R-:W-:Y:S11]  /*49000*/  @!UPT UIADD3 URZ, URZ, URZ, URZ ;  /* 0x0000003f3f3ff290 */ /* 0x000ff6000fffe03f */
[----:B------:R-:W-:Y:S01]  /*49010*/  @!UPT UIADD3 URZ, URZ, URZ, URZ ;  /* 0x0000003f3f3ff290 */ /* 0x000fe2000fffe03f */
[----:B------:R0:W-:Y:S01]  /*49020*/  STL.64 [R1+0x70], R16 ;  /* 0x0000701001007387 */ /* 0x0001e20000100a00 */
[----:B------:R1:W-:Y:S02]  /*49030*/  STL.64 [R1+0x78], R18 ;  /* 0x0000781201007387 */ /* 0x0003e40000100a00 */
[----:B0-----:R-:W-:Y:S02]  /*49040*/  IMAD.MOV.U32 R17, RZ, RZ, R22 ;  /* 0x000000ffff117224 */ /* 0x001fe400078e0016 */
[----:B------:R-:W-:Y:S02]  /*49050*/  IMAD.MOV.U32 R16, RZ, RZ, R23 ;  /* 0x000000ffff107224 */ /* 0x000fe400078e0017 */
[----:B------:R-:W4:Y:S01]  /*49060*/  LDL.LU.64 R22, [R1+0x2400] ;  /* 0x0024000001167983 */ /* 0x000f220000300a00 */
[----:B------:R-:W4:Y:S02]  /*49070*/  LDL.LU.64 R20, [R1+0x23f8] ;  /* 0x0023f80001147983 */ /* 0x000f240000300a00 */
[----:B-1----:R-:W2:Y:S02]  /*49080*/  LDL R19, [R1+0x294] ;  /* 0x0002940001137983 */ /* 0x002ea40000100800 */
[----:B---3--:R-:W-:Y:S01]  /*49090*/  IMAD.MOV.U32 R29, RZ, RZ, R15 ;  /* 0x000000ffff1d7224 */ /* 0x008fe200078e000f */
[----:B----4-:R-:W-:Y:S01]  /*490a0*/  HMMA.16816.F32.BF16 R20, R4, R14, R20 ;  /* 0x0000000e0414723c */ /* 0x010fe20000041814 */
[----:B------:R-:W3:Y:S11]  /*490b0*/  LDL.LU.64 R14, [R1+0x23f0] ;  /* 0x0023f000010e7983 */ /* 0x000ef60000300a00 */
[----:B------:R-:W-:Y:S11]  /*490c0*/  @!UPT UIADD3 URZ, URZ, URZ, URZ ;  /* 0x0000003f3f3ff290 */ /* 0x000ff6000fffe03f */
[----:B------:R-:W-:Y:S01]  /*490d0*/  STL.64 [R1+0x80], R20 ;  /* 0x0000801401007387 */ /* 0x000fe20000100a00 */
[----:B------:R-:W-:Y:S02]  /*490e0*/  STL.64 [R1+0x88], R22 ;  /* 0x0000881601007387 */ /* 0x000fe40000100a00 */
[----:B------:R-:W4:Y:S02]  /*490f0*/  LDL.LU R26, [R1+0x268] ;  /* 0x00026800011a7983 */ /* 0x000f240000300800 */
[----:B------:R-:W4:Y:S01]  /*49100*/  LDL.LU R27, [R1+0x26c] ;  /* 0x00026c00011b7983 */ /* 0x000f220000300800 */
[----:B------:R-:W0:Y:S04]  /*49110*/  LDSM.16.MT88.4 R20, [R11+0x22400] ;  /* 0x022400000b14783b */ /* 0x000e280000004200 */
[----:B----4-:R-:W-:Y:S01]  /*49120*/  STL.64 [R1+0x23a8], R26 ;  /* 0x0023a81a01007387 */ /* 0x010fe20000100a00 */
[----:B0-----:R0:W-:Y:S02]  /*49130*/  STL.64 [R1+0x23b8], R22 ;  /* 0x0023b81601007387 */ /* 0x0011e40000100a00 */
[----:B------:R-:W-:Y:S01]  /*49140*/  STL.64 [R1+0x23b0], R20 ;  /* 0x0023b01401007387 */ /* 0x000fe20000100a00 */
[----:B0-----:R-:W4:Y:S04]  /*49150*/  LDL R22, [R1+0x258] ;  /* 0x0002580001167983 */ /* 0x001f280000100800 */
[----:B------:R-:W4:Y:S04]  /*49160*/  LDL R23, [R1+0x25c] ;  /* 0x00025c0001177983 */ /* 0x000f280000100800 */
[----:B----4-:R0:W-:Y:S04]  /*49170*/  STL.64 [R1+0x23d0], R22 ;  /* 0x0023d01601007387 */ /* 0x0101e80000100a00 */
[----:B0-----:R-:W4:Y:S04]  /*49180*/  LDL R22, [R1+0x238] ;  /* 0x0002380001167983 */ /* 0x001f280000100800 */
[----:B------:R-:W4:Y:S04]  /*49190*/  LDL R23, [R1+0x23c] ;  /* 0x00023c0001177983 */ /* 0x000f280000100800 */
[----:B----4-:R0:W-:Y:S01]  /*491a0*/  STL.64 [R1+0x23d8], R22 ;  /* 0x0023d81601007387 */ /* 0x0101e20000100a00 */
[----:B------:R-:W3:Y:S02]  /*491b0*/  LDL.LU R20, [R1+0x20] ;  /* 0x0000200001147983 */ /* 0x000ee40000300800 */
[----:B------:R-:W3:Y:S01]  /*491c0*/  LDL.LU R21, [R1+0x24] ;  /* 0x0000240001157983 */ /* 0x000ee20000300800 */
[----:B0-----:R-:W3:Y:S01]  /*491d0*/  LDL.LU R22, [R1+0x28] ;  /* 0x0000280001167983 */ /* 0x001ee20000300800 */
[----:B------:R-:W3:Y:S02]  /*491e0*/  LDL.LU R23, [R1+0x2c] ;  /* 0x00002c0001177983 */ /* 0x000ee40000300800 */
[----:B------:R0:W-:Y:S02]  /*491f0*/  STL [R1+0x23a4], R11 ;  /* 0x0023a40b01007387 */ /* 0x0001e40000100800 */
[----:B------:R-:W-:-:S02]  /*49200*/  IMAD.MOV.U32 R8, RZ, RZ, R0 ;  /* 0x000000ffff087224 */ /* 0x000fc400078e0000 */
[----:B------:R-:W4:Y:S01]  /*49210*/  LDL.LU R0, [R1+0x23ec] ;  /* 0x0023ec0001007983 */ /* 0x000f220000300800 */
[----:B------:R-:W-:Y:S02]  /*49220*/  IMAD.MOV.U32 R9, RZ, RZ, R2 ;  /* 0x000000ffff097224 */ /* 0x000fe400078e0002 */
[----:B------:R-:W-:Y:S02]  /*49230*/  IMAD.MOV.U32 R10, RZ, RZ, R3 ;  /* 0x000000ffff0a7224 */ /* 0x000fe400078e0003 */
[----:B0-----:R-:W-:Y:S01]  /*49240*/  IMAD.MOV.U32 R11, RZ, RZ, R28 ;  /* 0x000000ffff0b7224 */ /* 0x001fe200078e001c */
[----:B---3--:R-:W-:Y:S01]  /*49250*/  HMMA.16816.F32.BF16 R12, R4, R14, R20 ;  /* 0x0000000e040c723c */ /* 0x008fe20000041814 */
[----:B--2---:R-:W-:Y:S11]  /*49260*/  LDSM.16.M88.4 R20, [R24+0x100] ;  /* 0x000100001814783b */ /* 0x004ff60000000200 */
[----:B------:R-:W-:Y:S11]  /*49270*/  @!UPT UIADD3 URZ, URZ, URZ, URZ ;  /* 0x0000003f3f3ff290 */ /* 0x000ff6000fffe03f */
[----:B------:R-:W-:Y:S01]  /*49280*/  STL.64 [R1+0x90], R12 ;  /* 0x0000900c01007387 */ /* 0x000fe20000100a00 */
[----:B------:R-:W-:Y:S02]  /*49290*/  STL.64 [R1+0x98], R14 ;  /* 0x0000980e01007387 */ /* 0x000fe40000100a00 */
[----:B------:R-:W2:Y:S02]  /*492a0*/  LDL.LU R2, [R1+0x23e8] ;  /* 0x0023e80001027983 */ /* 0x000ea40000300800 */
[----:B------:R-:W3:Y:S01]  /*492b0*/  LDL.LU R3, [R1+0x23e4] ;  /* 0x0023e40001037983 */ /* 0x000ee20000300800 */
[----:B------:R-:W2:Y:S04]  /*492c0*/  LDL.LU R28, [R1+0x23e0] ;  /* 0x0023e000011c7983 */ /* 0x000ea80000300800 */
[----:B------:R-:W0:Y:S01]  /*492d0*/  LDSM.16.MT88.4 R12, [R19+0x22800] ;  /* 0x02280000130c783b */ /* 0x000e220000004200 */
[----:B------:R-:W-:Y:S02]  /*492e0*/  STL.64 [R1+0x23c8], R10 ;  /* 0x0023c80a01007387 */ /* 0x000fe40000100a00 */
[----:B------:R1:W-:Y:S02]  /*492f0*/  STL.64 [R1+0x23c0], R8 ;  /* 0x0023c00801007387 */ /* 0x0003e40000100a00 */
[----:B-1----:R-:W3:Y:S01]  /*49300*/  LDL.LU R8, [R1+0x40] ;  /* 0x0000400001087983 */ /* 0x002ee20000300800 */
[----:B------:R-:W3:Y:S02]  /*49310*/  LDL.LU R9, [R1+0x44] ;  /* 0x0000440001097983 */ /* 0x000ee40000300800 */
[----:B------:R-:W3:Y:S02]  /*49320*/  LDL.LU R10, [R1+0x48] ;  /* 0x00004800010a7983 */ /* 0x000ee40000300800 */
[----:B------:R-:W3:Y:S01]  /*49330*/  LDL.LU R11, [R1+0x4c] ;  /* 0x00004c00010b7983 */ /* 0x000ee20000300800 */
[----:B0-----:R-:W-:Y:S01]  /*49340*/  STL [R1+0x2344], R12 ;  /* 0x0023440c01007387 */ /* 0x001fe20000100800 */
[----:B------:R-:W-:Y:S02]  /*49350*/  STL [R1+0x2340], R13 ;  /* 0x0023400d01007387 */ /* 0x000fe40000100800 */
[----:B------:R-:W-:Y:S02]  /*49360*/  STL [R1+0x233c], R14 ;  /* 0x00233c0e01007387 */ /* 0x000fe40000100800 */
[----:B------:R4:W-:Y:S01]  /*49370*/  STL [R1+0x2338], R15 ;  /* 0x0023380f01007387 */ /* 0x0009e20000100800 */
[----:B------:R-:W-:Y:S01]  /*49380*/  STL.64 [R1+0x180], R20 ;  /* 0x0001801401007387 */ /* 0x000fe20000100a00 */
[----:B------:R0:W-:Y:S02]  /*49390*/  STL.64 [R1+0x188], R22 ;  /* 0x0001881601007387 */ /* 0x0001e40000100a00 */
[----:B----4-:R-:W-:-:S02]  /*493a0*/  IMAD.MOV.U32 R15, RZ, RZ, R0 ;  /* 0x000000ffff0f7224 */ /* 0x010fc400078e0000 */
[----:B------:R-:W-:Y:S02]  /*493b0*/  IMAD.MOV.U32 R0, RZ, RZ, R23 ;  /* 0x000000ffff007224 */ /* 0x000fe400078e0017 */
[----:B--2---:R-:W-:Y:S02]  /*493c0*/  IMAD.MOV.U32 R12, RZ, RZ, R28 ;  /* 0x000000ffff0c7224 */ /* 0x004fe400078e001c */
[----:B------:R-:W-:Y:S02]  /*493d0*/  IMAD.MOV.U32 R28, RZ, RZ, R22 ;  /* 0x000000ffff1c7224 */ /* 0x000fe400078e0016 */
[----:B0-----:R-:W2:Y:S01]  /*493e0*/  LDL.LU.64 R22, [R1+0x23d8] ;  /* 0x0023d80001167983 */ /* 0x001ea20000300a00 */
[----:B---3--:R-:W-:Y:S02]  /*493f0*/  IMAD.MOV.U32 R13, RZ, RZ, R3 ;  /* 0x000000ffff0d7224 */ /* 0x008fe400078e0003 */
[----:B------:R-:W-:Y:S01]  /*49400*/  IMAD.MOV.U32 R14, RZ, RZ, R2 ;  /* 0x000000ffff0e7224 */ /* 0x000fe200078e0002 */
[----:B------:R-:W-:Y:S04]  /*49410*/  STL [R1+0x22a4], R0 ;  /* 0x0022a40001007387 */ /* 0x000fe80000100800 */
[----:B------:R-:W-:Y:S02]  /*49420*/  STL [R1+0x22a0], R28 ;  /* 0x0022a01c01007387 */ /* 0x000fe40000100800 */
[----:B--2---:R-:W-:Y:S02]  /*49430*/  HMMA.16816.F32.BF16 R20, R4, R22, R12 ;  /* 0x000000160414723c */ /* 0x004fe4000004180c */
[----:B------:R-:W0:Y:S11]  /*49440*/  LDSM.16.M88.4 R12, [R24+0x4100] ;  /* 0x00410000180c783b */ /* 0x000e360000000200 */
[----:B------:R-:W-:Y:S10]  /*49450*/  @!UPT UIADD3 URZ, URZ, URZ, URZ ;  /* 0x0000003f3f3ff290 */ /* 0x000ff4000fffe03f */
[----:B------:R-:W-:Y:S01]  /*49460*/  STL.64 [R1+0xe0], R20 ;  /* 0x0000e01401007387 */ /* 0x000fe20000100a00 */
[----:B------:R-:W-:Y:S02]  /*49470*/  STL.64 [R1+0xe8], R22 ;  /* 0x0000e81601007387 */ /* 0x000fe40000100a00 */
[----:B------:R-:W1:Y:S01]  /*49480*/  LDSM.16.M88.4 R20, [R24+0x8100] ;  /* 0x008100001814783b */ /* 0x000e620000000200 */
[----:B0-----:R-:W-:Y:S03]  /*49490*/  STL.64 [R1+0x170], R12 ;  /* 0x0001700c01007387 */ /* 0x001fe60000100a00 */
[----:B------:R-:W-:Y:S01]  /*494a0*/  STL.64 [R1+0x178], R14 ;  /* 0x0001780e01007387 */ /* 0x000fe20000100a00 */
[----:B-1----:R-:W-:Y:S01]  /*494b0*/  STL.64 [R1+0x1a0], R20 ;  /* 0x0001a01401007387 */ /* 0x002fe20000100a00 */
[----:B------:R0:W-:Y:S03]  /*494c0*/  STL.64 [R1+0x1a8], R22 ;  /* 0x0001a81601007387 */ /* 0x0001e60000100a00 */
[----:B0-----:R-:W2:Y:S01]  /*494d0*/  LDL.LU.64 R22, [R1+0x23d0] ;  /* 0x0023d00001167983 */ /* 0x001ea20000300a00 */
[----:B------:R-:W-:-:S02]  /*494e0*/  IMAD.MOV.U32 R12, RZ, RZ, R20 ;  /* 0x000000ffff0c7224 */ /* 0x000fc400078e0014 */
[----:B------:R-:W-:Y:S02]  /*494f0*/  IMAD.MOV.U32 R13, RZ, RZ, R21 ;  /* 0x000000ffff0d7224 */ /* 0x000fe400078e0015 */
[----:B--2---:R-:W-:Y:S01]  /*49500*/  HMMA.16816.F32.BF16 R20, R4, R22, R8 ;  /* 0x000000160414723c */ /* 0x004fe20000041808 */
[----:B------:R-:W2:Y:S01]  /*49510*/  LDL.LU.64 R10, [R1+0x23c8] ;  /* 0x0023c800010a7983 */ /* 0x000ea20000300a00 */
[----:B------:R-:W2:Y:S11]  /*49520*/  LDL.LU.64 R8, [R1+0x23c0] ;  /* 0x0023c00001087983 */ /* 0x000eb60000300a00 */
[----:B------:R-:W-:Y:S10]  /*49530*/  @!UPT UIADD3 URZ, URZ, URZ, URZ ;  /* 0x0000003f3f3ff290 */ /* 0x000ff4000fffe03f */
[----:B------:R-:W-:Y:S01]  /*49540*/  STL.64 [R1+0xd0], R20 ;  /* 0x0000d01401007387 */ /* 0x000fe20000100a00 */
[----:B------:R-:W-:Y:S02]  /*49550*/  STL.64 [R1+0xd8], R22 ;  /* 0x0000d81601007387 */ /* 0x000fe40000100a00 */
[----:B------:R-:W0:Y:S02]  /*49560*/  LDSM.16.M88.4 R20, [R24+0xc100] ;  /* 0x00c100001814783b */ /* 0x000e240000000200 */
[----:B0-----:R-:W-:Y:S02]  /*49570*/  STL.64 [R1+0x190], R20 ;  /* 0x0001901401007387 */ /* 0x001fe40000100a00 */
        /* <DEDUP_REMOVED lines=8> */
[----:B------:R-:W1:Y:S02]  /*49600*/  LDSM.16.M88.4 R24, [R24+0x1c100] ;  /* 0x01c100001818783b */ /* 0x000e640000000200 */
[----:B0-----:R-:W-:-:S02]  /*49610*/  IMAD.MOV.U32 R14, RZ, RZ, R20 ;  /* 0x000000ffff0e7224 */ /* 0x001fc400078e0014 */
[----:B------:R-:W-:Y:S02]  /*49620*/  IMAD.MOV.U32 R15, RZ, RZ, R21 ;  /* 0x000000ffff0f7224 */ /* 0x000fe400078e0015 */
[----:B------:R-:W-:Y:S02]  /*49630*/  IMAD.MOV.U32 R3, RZ, RZ, R22 ;  /* 0x000000ffff037224 */ /* 0x000fe400078e0016 */
[----:B------:R-:W-:Y:S02]  /*49640*/  IMAD.MOV.U32 R2, RZ, RZ, R23 ;  /* 0x000000ffff027224 */ /* 0x000fe400078e0017 */
[----:B------:R-:W3:Y:S01]  /*49650*/  LDL.LU.64 R22, [R1+0x23b8] ;  /* 0x0023b80001167983 */ /* 0x000ee20000300a00 */
[----:B------:R-:W3:Y:S02]  /*49660*/  LDL.LU.64 R20, [R1+0x23b0] ;  /* 0x0023b00001147983 */ /* 0x000ee40000300a00 */
[----:B------:R0:W-:Y:S02]  /*49670*/  STL.64 [R1+0x2350], R14 ;  /* 0x0023500e01007387 */ /* 0x0001e40000100a00 */
[----:B------:R-:W-:Y:S01]  /*49680*/  STL.64 [R1+0x2348], R12 ;  /* 0x0023480c01007387 */ /* 0x000fe20000100a00 */
[----:B0-----:R-:W4:Y:S01]  /*49690*/  LDL.LU.64 R14, [R1+0x278] ;  /* 0x00027800010e7983 */ /* 0x001f220000300a00 */
[----:B------:R-:W-:Y:S02]  /*496a0*/  STL [R1+0x21bc], R2 ;  /* 0x0021bc0201007387 */ /* 0x000fe40000100800 */
[----:B------:R-:W-:Y:S02]  /*496b0*/  STL [R1+0x21b8], R3 ;  /* 0x0021b80301007387 */ /* 0x000fe40000100800 */
[----:B-1----:R0:W-:Y:S02]  /*496c0*/  STL.64 [R1+0x1e8], R26 ;  /* 0x0001e81a01007387 */ /* 0x0021e40000100a00 */
[----:B0-----:R-:W2:Y:S01]  /*496d0*/  LDL.LU.64 R26, [R1+0x23a8] ;  /* 0x0023a800011a7983 */ /* 0x001ea20000300a00 */
[----:B------:R-:W-:-:S02]  /*496e0*/  IMAD.MOV.U32 R2, RZ, RZ, R24 ;  /* 0x000000ffff027224 */ /* 0x000fc400078e0018 */
[----:B------:R-:W-:Y:S01]  /*496f0*/  IMAD.MOV.U32 R0, RZ, RZ, R25 ;  /* 0x000000ffff007224 */ /* 0x000fe200078e0019 */
[C---:B--2---:R-:W-:Y:S11]  /*49700*/  HMMA.16816.F32.BF16 R8, R4.reuse, R26, R8 ;  /* 0x0000001a0408723c */ /* 0x044ff60000041808 */
[----:B------:R-:W-:Y:S11]  /*49710*/  @!UPT UIADD3 URZ, URZ, URZ, URZ ;  /* 0x0000003f3f3ff290 */ /* 0x000ff6000fffe03f */
[----:B------:R-:W-:Y:S01]  /*49720*/  @!UPT UIADD3 URZ, URZ, URZ, URZ ;  /* 0x0000003f3f3ff290 */ /* 0x000fe2000fffe03f */
[----:B------:R-:W-:Y:S01]  /*49730*/  STL.64 [R1+0xc0], R8 ;  /* 0x0000c00801007387 */ /* 0x000fe20000100a00 */
[----:B------:R0:W-:Y:S03]  /*49740*/  STL.64 [R1+0xc8], R10 ;  /* 0x0000c80a01007387 */ /* 0x0001e60000100a00 */
[----:B0-----:R-:W2:Y:S01]  /*49750*/  LDL.LU R11, [R1+0x23a4] ;  /* 0x0023a400010b7983 */ /* 0x001ea20000300800 */
[----:B------:R0:W-:Y:S02]  /*49760*/  STL.64 [R1+0x2368], R26 ;  /* 0x0023681a01007387 */ /* 0x0001e40000100a00 */
[----:B------:R-:W4:Y:S02]  /*49770*/  LDL.LU R24, [R1+0x10] ;  /* 0x0000100001187983 */ /* 0x000f240000300800 */
[----:B------:R-:W4:Y:S01]  /*49780*/  LDL.LU R25, [R1+0x14] ;  /* 0x0000140001197983 */ /* 0x000f220000300800 */
[----:B0-----:R-:W4:Y:S01]  /*49790*/  LDL.LU R26, [R1+0x18] ;  /* 0x00001800011a7983 */ /* 0x001f220000300800 */
[----:B------:R-:W4:Y:S03]  /*497a0*/  LDL.LU R27, [R1+0x1c] ;  /* 0x00001c00011b7983 */ /* 0x000f260000300800 */
[----:B--2---:R-:W0:Y:S04]  /*497b0*/  LDSM.16.MT88.4 R8, [R11+0x22800] ;  /* 0x022800000b08783b */ /* 0x004e280000004200 */
[----:B0-----:R-:W-:Y:S01]  /*497c0*/  STL.64 [R1+0x2288], R10 ;  /* 0x0022880a01007387 */ /* 0x001fe20000100a00 */
[----:B------:R4:W-:Y:S02]  /*497d0*/  STL.64 [R1+0x2280], R8 ;  /* 0x0022800801007387 */ /* 0x0009e40000100a00 */
[----:B----4-:R-:W-:Y:S07]  /*497e0*/  HMMA.16816.F32.BF16 R8, R4, R14, R24 ;  /* 0x0000000e0408723c */ /* 0x010fee0000041818 */
[----:B------:R-:W-:-:S02]  /*497f0*/  IMAD.MOV.U32 R24, RZ, RZ, R14 ;  /* 0x000000ffff187224 */ /* 0x000fc400078e000e */
[----:B------:R-:W-:Y:S02]  /*49800*/  IMAD.MOV.U32 R25, RZ, RZ, R15 ;  /* 0x000000ffff197224 */ /* 0x000fe400078e000f */
[----:B------:R-:W-:Y:S02]  /*49810*/  IMAD.MOV.U32 R6, RZ, RZ, R17 ;  /* 0x000000ffff067224 */ /* 0x000fe400078e0011 */
[----:B------:R-:W-:Y:S02]  /*49820*/  IMAD.MOV.U32 R7, RZ, RZ, R16 ;  /* 0x000000ffff077224 */ /* 0x000fe400078e0010 */
[----:B------:R-:W0:Y:S04]  /*49830*/  LDSM.16.MT88.4 R16, [R19+0x22c00] ;  /* 0x022c00001310783b */ /* 0x000e280000004200 */
[----:B------:R-:W-:Y:S01]  /*49840*/  STL.64 [R1+0x2390], R24 ;  /* 0x0023901801007387 */ /* 0x000fe20000100a00 */
[----:B------:R-:W3:Y:S02]  /*49850*/  LDL.LU R26, [R1+0x168] ;  /* 0x00016800011a7983 */ /* 0x000ee40000300800 */
[----:B------:R-:W3:Y:S02]  /*49860*/  LDL.LU R27, [R1+0x16c] ;  /* 0x00016c00011b7983 */ /* 0x000ee40000300800 */
[----:B------:R1:W-:Y:S01]  /*49870*/  STL.64 [R1+0x2398], R6 ;  /* 0x0023980601007387 */ /* 0x0003e20000100a00 */
[----:B------:R-:W3:Y:S01]  /*49880*/  LDL.LU R4, [R1+0x150] ;  /* 0x0001500001047983 */ /* 0x000ee20000300800 */
[----:B------:R-:W3:Y:S03]  /*49890*/  LDL.LU R5, [R1+0x154] ;  /* 0x0001540001057983 */ /* 0x000ee60000300800 */
[----:B-1----:R-:W3:Y:S01]  /*498a0*/  LDL.LU R6, [R1+0x158] ;  /* 0x0001580001067983 */ /* 0x002ee20000300800 */
[----:B------:R-:W3:Y:S02]  /*498b0*/  LDL.LU R7, [R1+0x15c] ;  /* 0x00015c0001077983 */ /* 0x000ee40000300800 */
[----:B------:R-:W-:Y:S02]  /*498c0*/  STL.64 [R1+0x2298], R10 ;  /* 0x0022980a01007387 */ /* 0x000fe40000100a00 */
[----:B------:R-:W-:Y:S02]  /*498d0*/  STL.64 [R1+0x2290], R8 ;  /* 0x0022900801007387 */ /* 0x000fe40000100a00 */
[----:B------:R-:W-:Y:S01]  /*498e0*/  IMAD.MOV.U32 R15, RZ, RZ, R29 ;  /* 0x000000ffff0f7224 */ /* 0x000fe200078e001d */
[----:B0-----:R-:W-:Y:S01]  /*498f0*/  STL.64 [R1+0x21d8], R18 ;  /* 0x0021d81201007387 */ /* 0x001fe20000100a00 */
[----:B------:R0:W-:Y:S02]  /*49900*/  STL.64 [R1+0x21d0], R16 ;  /* 0x0021d01001007387 */ /* 0x0001e40000100a00 */
[----:B0-----:R-:W-:-:S02]  /*49910*/  IMAD.MOV.U32 R16, RZ, RZ, R2 ;  /* 0x000000ffff107224 */ /* 0x001fc400078e0002 */
[----:B------:R-:W-:-:S03]  /*49920*/  IMAD.MOV.U32 R17, RZ, RZ, R0 ;  /* 0x000000ffff117224 */ /* 0x000fc600078e0000 */
[----:B------:R0:W-:Y:S01]  /*49930*/  STL [R1+0x22a8], R16 ;  /* 0x0022a81001007387 */ /* 0x0001e20000100800 */
[----:B------:R-:W2:Y:S02]  /*49940*/  LDL.LU R14, [R1+0x228] ;  /* 0x00022800010e7983 */ /* 0x000ea40000300800 */
[----:B------:R-:W4:Y:S02]  /*49950*/  LDL.LU R29, [R1+0x23a0] ;  /* 0x0023a000011d7983 */ /* 0x000f240000300800 */
[----:B------:R-:W2:Y:S01]  /*49960*/  LDL.LU R8, [R1+0x130] ;  /* 0x0001300001087983 */ /* 0x000ea20000300800 */
[----:B------:R-:W2:Y:S01]  /*49970*/  LDL.LU R9, [R1+0x134] ;  /* 0x0001340001097983 */ /* 0x000ea20000300800 */
[----:B------:R-:W2:Y:S02]  /*49980*/  LDL.LU R10, [R1+0x138] ;  /* 0x00013800010a7983 */ /* 0x000ea40000300800 */
[----:B------:R-:W2:Y:S02]  /*49990*/  LDL.LU R11, [R1+0x13c] ;  /* 0x00013c00010b7983 */ /* 0x000ea40000300800 */
[----:B------:R1:W-:Y:S01]  /*499a0*/  STL [R1+0x22ac], R17 ;  /* 0x0022ac1101007387 */ /* 0x0003e20000100800 */
[----:B0-----:R-:W2:Y:S04]  /*499b0*/  LDL.LU R16, [R1+0x140] ;  /* 0x0001400001107983 */ /* 0x001ea80000300800 */
[----:B-1----:R-:W2:Y:S01]  /*499c0*/  LDL.LU R17, [R1+0x144] ;  /* 0x0001440001117983 */ /* 0x002ea20000300800 */
[----:B------:R-:W2:Y:S01]  /*499d0*/  LDL.LU R18, [R1+0x148] ;  /* 0x0001480001127983 */ /* 0x000ea20000300800 */
[C---:B---3--:R-:W-:Y:S02]  /*499e0*/  HMMA.16816.F32.BF16 R24, R20.reuse, R26, R4 ;  /* 0x0000001a1418723c */ /* 0x048fe40000041804 */
[----:B------:R-:W2:Y:S01]  /*499f0*/  LDL.LU.64 R6, [R1+0x2398] ;  /* 0x0023980001067983 */ /* 0x000ea20000300a00 */
[----:B----4-:R-:W-:Y:S11]  /*49a00*/  IMAD.MOV.U32 R19, RZ, RZ, R29 ;  /* 0x000000ffff137224 */ /* 0x010ff600078e001d */
[----:B------:R-:W-:Y:S10]  /*49a10*/  @!UPT UIADD3 URZ, URZ, URZ, URZ ;  /* 0x0000003f3f3ff290 */ /* 0x000ff4000fffe03f */
[----:B------:R-:W-:Y:S02]  /*49a20*/  IMAD.MOV.U32 R2, RZ, RZ, R27 ;  /* 0x000000ffff027224 */ /* 0x000fe400078e001b */
[----:B------:R-:W-:Y:S02]  /*49a30*/  IMAD.MOV.U32 R3, RZ, RZ, R26 ;  /* 0x000000ffff037224 */ /* 0x000fe400078e001a */
[----:B------:R-:W-:Y:S02]  /*49a40*/  IMAD.MOV.U32 R29, RZ, RZ, R25 ;  /* 0x000000ffff1d7224 */ /* 0x000fe400078e0019 */
[----:B------:R-:W-:Y:S02]  /*49a50*/  IMAD.MOV.U32 R28, RZ, RZ, R24 ;  /* 0x000000ffff1c7224 */ /* 0x000fe400078e0018 */
[----:B------:R-:W3:Y:S01]  /*49a60*/  LDL.LU.64 R24, [R1+0x2390] ;  /* 0x0023900001187983 */ /* 0x000ee20000300a00 */
[----:B------:R-:W-:Y:S02]  /*49a70*/  STL [R1+0x22bc], R2 ;  /* 0x0022bc0201007387 */ /* 0x000fe40000100800 */
[----:B------:R-:W-:Y:S02]  /*49a80*/  STL [R1+0x22b8], R3 ;  /* 0x0022b80301007387 */ /* 0x000fe40000100800 */
[----:B------:R-:W-:Y:S01]  /*49a90*/  STL [R1+0x22b4], R29 ;  /* 0x0022b41d01007387 */ /* 0x000fe20000100800 */
[----:B------:R-:W-:Y:S01]  /*49aa0*/  STL [R1+0x22b0], R28 ;  /* 0x0022b01c01007387 */ /* 0x000fe20000100800 */
[----:B--2---:R-:W-:Y:S11]  /*49ab0*/  HMMA.16816.F32.BF16 R4, R20, R6, R16 ;  /* 0x000000061404723c */ /* 0x004ff60000041810 */
[----:B------:R-:W-:Y:S11]  /*49ac0*/  @!UPT UIADD3 URZ, URZ, URZ, URZ ;  /* 0x0000003f3f3ff290 */ /* 0x000ff6000fffe03f */
[----:B------:R-:W-:Y:S01]  /*49ad0*/  @!UPT UIADD3 URZ, URZ, URZ, URZ ;  /* 0x0000003f3f3ff290 */ /* 0x000fe2000fffe03f */
[----:B------:R-:W-:Y:S01]  /*49ae0*/  STL [R1+0x40], R4 ;  /* 0x0000400401007387 */ /* 0x000fe20000100800 */
[----:B------:R-:W-:Y:S02]  /*49af0*/  IMAD.MOV.U32 R16, RZ, RZ, R6 ;  /* 0x000000ffff107224 */ /* 0x000fe400078e0006 */
[----:B------:R-:W-:Y:S02]  /*49b00*/  IMAD.MOV.U32 R0, RZ, RZ, R7 ;  /* 0x000000ffff007224 */ /* 0x000fe400078e0007 */
[----:B------:R-:W2:Y:S01]  /*49b10*/  LDL.LU R6, [R1+0x238] ;  /* 0x0002380001067983 */ /* 0x000ea20000300800 */
[----:B------:R-:W2:Y:S01]  /*49b20*/  LDL.LU R7, [R1+0x23c] ;  /* 0x00023c0001077983 */ /* 0x000ea20000300800 */
[----:B------:R-:W-:-:S03]  /*49b30*/  IMAD.MOV.U32 R17, RZ, RZ, R5 ;  /* 0x000000ffff117224 */ /* 0x000fc600078e0005 */
[----:B--2---:R0:W-:Y:S04]  /*49b40*/  STL.64 [R1+0x2370], R6 ;  /* 0x0023700601007387 */ /* 0x0041e80000100a00 */
[----:B0-----:R-:W2:Y:S01]  /*49b50*/  LDL.LU R6, [R1+0x218] ;  /* 0x0002180001067983 */ /* 0x001ea20000300800 */
[----:B------:R-:W2:Y:S02]  /*49b60*/  LDL.LU R7, [R1+0x21c] ;  /* 0x00021c0001077983 */ /* 0x000ea40000300800 */
[----:B------:R-:W-:Y:S02]  /*49b70*/  STL [R1+0x22c8], R0 ;  /* 0x0022c80001007387 */ /* 0x000fe40000100800 */
[----:B------:R0:W-:Y:S01]  /*49b80*/  STL [R1+0x22c4], R16 ;  /* 0x0022c41001007387 */ /* 0x0001e20000100800 */
[----:B------:R1:W-:Y:S04]  /*49b90*/  STL [R1+0x22c0], R17 ;  /* 0x0022c01101007387 */ /* 0x0003e80000100800 */
[----:B0-----:R-:W4:Y:S01]  /*49ba0*/  LDL.LU R16, [R1+0x110] ;  /* 0x0001100001107983 */ /* 0x001f220000300800 */
[----:B-1----:R-:W4:Y:S02]  /*49bb0*/  LDL.LU R17, [R1+0x114] ;  /* 0x0001140001117983 */ /* 0x002f240000300800 */
[----:B------:R-:W2:Y:S02]  /*49bc0*/  LDL.LU R18, [R1+0x118] ;  /* 0x0001180001127983 */ /* 0x000ea40000300800 */
[----:B------:R-:W2:Y:S01]  /*49bd0*/  LDL.LU R19, [R1+0x11c] ;  /* 0x00011c0001137983 */ /* 0x000ea20000300800 */
[C---:B------:R-:W-:Y:S11]  /*49be0*/  HMMA.16816.F32.BF16 R12, R20.reuse, R14, R8 ;  /* 0x0000000e140c723c */ /* 0x040ff60000041808 */
[----:B------:R-:W-:Y:S11]  /*49bf0*/  @!UPT UIADD3 URZ, URZ, URZ, URZ ;  /* 0x0000003f3f3ff290 */ /* 0x000ff6000fffe03f */
[----:B------:R-:W-:Y:S02]  /*49c00*/  @!UPT UIADD3 URZ, URZ, URZ, URZ ;  /* 0x0000003f3f3ff290 */ /* 0x000fe4000fffe03f */
[----:B------:R-:W-:Y:S02]  /*49c10*/  IMAD.MOV.U32 R11, RZ, RZ, R12 ;  /* 0x000000ffff0b7224 */ /* 0x000fe400078e000c */
[----:B------:R-:W-:Y:S02]  /*49c20*/  IMAD.MOV.U32 R10, RZ, RZ, R13 ;  /* 0x000000ffff0a7224 */ /* 0x000fe400078e000d */
[----:B------:R-:W-:Y:S02]  /*49c30*/  IMAD.MOV.U32 R9, RZ, RZ, R14 ;  /* 0x000000ffff097224 */ /* 0x000fe400078e000e */
[----:B------:R-:W-:Y:S01]  /*49c40*/  IMAD.MOV.U32 R8, RZ, RZ, R15 ;  /* 0x000000ffff087224 */ /* 0x000fe200078e000f */
[----:B--2---:R-:W-:Y:S01]  /*49c50*/  STL.64 [R1+0x2380], R18 ;  /* 0x0023801201007387 */ /* 0x004fe20000100a00 */
[----:B----4-:R0:W-:Y:S03]  /*49c60*/  STL.64 [R1+0x2378], R16 ;  /* 0x0023781001007387 */ /* 0x0101e60000100a00 */
[----:B0-----:R-:W2:Y:S01]  /*49c70*/  LDL.LU R16, [R1+0x120] ;  /* 0x0001200001107983 */ /* 0x001ea20000300800 */
[----:B------:R-:W2:Y:S02]  /*49c80*/  LDL.LU R17, [R1+0x124] ;  /* 0x0001240001117983 */ /* 0x000ea40000300800 */
[----:B------:R-:W2:Y:S02]  /*49c90*/  LDL.LU R18, [R1+0x128] ;  /* 0x0001280001127983 */ /* 0x000ea40000300800 */
[----:B------:R-:W2:Y:S01]  /*49ca0*/  LDL.LU R19, [R1+0x12c] ;  /* 0x00012c0001137983 */ /* 0x000ea20000300800 */
[----:B------:R-:W4:Y:S01]  /*49cb0*/  LDL.LU R26, [R1+0x258] ;  /* 0x00025800011a7983 */ /* 0x000f220000300800 */
[----:B------:R-:W4:Y:S02]  /*49cc0*/  LDL.LU R27, [R1+0x25c] ;  /* 0x00025c00011b7983 */ /* 0x000f240000300800 */
[----:B------:R-:W3:Y:S02]  /*49cd0*/  LDL.LU R12, [R1+0xb0] ;  /* 0x0000b000010c7983 */ /* 0x000ee40000300800 */
[----:B------:R-:W3:Y:S01]  /*49ce0*/  LDL.LU R13, [R1+0xb4] ;  /* 0x0000b400010d7983 */ /* 0x000ee20000300800 */
[----:B------:R-:W3:Y:S01]  /*49cf0*/  LDL.LU R14, [R1+0xb8] ;  /* 0x0000b800010e7983 */ /* 0x000ee20000300800 */
[----:B------:R-:W3:Y:S01]  /*49d00*/  LDL.LU R15, [R1+0xbc] ;  /* 0x0000bc00010f7983 */ /* 0x000ee20000300800 */
[----:B--2---:R-:W-:Y:S02]  /*49d10*/  HMMA.16816.F32.BF16 R4, R20, R6, R16 ;  /* 0x000000061404723c */ /* 0x004fe40000041810 */
[----:B---3--:R-:W-:Y:S01]  /*49d20*/  STL.64 [R1+0x2360], R14 ;  /* 0x0023600e01007387 */ /* 0x008fe20000100a00 */
[----:B------:R0:W-:Y:S03]  /*49d30*/  STL.64 [R1+0x2358], R12 ;  /* 0x0023580c01007387 */ /* 0x0001e60000100a00 */
[----:B0-----:R-:W2:Y:S01]  /*49d40*/  LDL.LU R12, [R1+0xf0] ;  /* 0x0000f000010c7983 */ /* 0x001ea20000300800 */
[----:B------:R-:W2:Y:S02]  /*49d50*/  LDL.LU R13, [R1+0xf4] ;  /* 0x0000f400010d7983 */ /* 0x000ea40000300800 */
[----:B------:R-:W2:Y:S02]  /*49d60*/  LDL.LU R14, [R1+0xf8] ;  /* 0x0000f800010e7983 */ /* 0x000ea40000300800 */
[----:B------:R-:W2:Y:S01]  /*49d70*/  LDL.LU R15, [R1+0xfc] ;  /* 0x0000fc00010f7983 */ /* 0x000ea20000300800 */
[----:B------:R0:W-:Y:S01]  /*49d80*/  STL.64 [R1+0x22e8], R10 ;  /* 0x0022e80a01007387 */ /* 0x0001e20000100a00 */
[----:B------:R-:W-:Y:S11]  /*49d90*/  STL.64 [R1+0x22e0], R8 ;  /* 0x0022e00801007387 */ /* 0x000ff60000100a00 */
[----:B------:R-:W-:-:S02]  /*49da0*/  IMAD.MOV.U32 R29, RZ, RZ, R6 ;  /* 0x000000ffff1d7224 */ /* 0x000fc400078e0006 */
[----:B------:R-:W-:Y:S02]  /*49db0*/  IMAD.MOV.U32 R28, RZ, RZ, R7 ;  /* 0x000000ffff1c7224 */ /* 0x000fe400078e0007 */
[----:B0-----:R-:W-:Y:S02]  /*49dc0*/  IMAD.MOV.U32 R10, RZ, RZ, R24 ;  /* 0x000000ffff0a7224 */ /* 0x001fe400078e0018 */
[----:B------:R-:W-:Y:S01]  /*49dd0*/  IMAD.MOV.U32 R11, RZ, RZ, R25 ;  /* 0x000000ffff0b7224 */ /* 0x000fe200078e0019 */
[----:B------:R-:W3:Y:S01]  /*49de0*/  LDL.LU R24, [R1+0x238c] ;  /* 0x00238c0001187983 */ /* 0x000ee20000300800 */
[----:B------:R-:W2:Y:S02]  /*49df0*/  LDL.LU R25, [R1+0x2388] ;  /* 0x0023880001197983 */ /* 0x000ea40000300800 */
[----:B------:R-:W2:Y:S02]  /*49e00*/  LDL.LU.64 R18, [R1+0x2380] ;  /* 0x0023800001127983 */ /* 0x000ea40000300a00 */
[----:B------:R-:W2:Y:S01]  /*49e10*/  LDL.LU.64 R16, [R1+0x2378] ;  /* 0x0023780001107983 */ /* 0x000ea20000300a00 */
[----:B------:R-:W2:Y:S01]  /*49e20*/  LDL.LU.64 R6, [R1+0x2370] ;  /* 0x0023700001067983 */ /* 0x000ea20000300a00 */
[----:B------:R-:W-:-:S02]  /*49e30*/  IMAD.MOV.U32 R2, RZ, RZ, R4 ;  /* 0x000000ffff027224 */ /* 0x000fc400078e0004 */
[----:B------:R-:W-:-:S05]  /*49e40*/  IMAD.MOV.U32 R3, RZ, RZ, R5 ;  /* 0x000000ffff037224 */ /* 0x000fca00078e0005 */
[----:B------:R-:W-:Y:S01]  /*49e50*/  STL [R1+0x22dc], R3 ;  /* 0x0022dc0301007387 */ /* 0x000fe20000100800 */
[----:B------:R-:W-:Y:S01]  /*49e60*/  STL [R1+0x22d8], R2 ;  /* 0x0022d80201007387 */ /* 0x000fe20000100800 */
[----:B--2---:R-:W-:Y:S11]  /*49e70*/  HMMA.16816.F32.BF16 R4, R20, R6, R16 ;  /* 0x000000061404723c */ /* 0x004ff60000041810 */
[----:B------:R-:W-:Y:S11]  /*49e80*/  @!UPT UIADD3 URZ, URZ, URZ, URZ ;  /* 0x0000003f3f3ff290 */ /* 0x000ff6000fffe03f */
[----:B------:R-:W-:Y:S02]  /*49e90*/  @!UPT UIADD3 URZ, URZ, URZ, URZ ;  /* 0x0000003f3f3ff290 */ /* 0x000fe4000fffe03f */
[----:B------:R-:W-:Y:S02]  /*49ea0*/  IMAD.MOV.U32 R16, RZ, RZ, R6 ;  /* 0x000000ffff107224 */ /* 0x000fe400078e0006 */
[----:B------:R-:W-:Y:S01]  /*49eb0*/  IMAD.MOV.U32 R17, RZ, RZ, R7 ;  /* 0x000000ffff117224 */ /* 0x000fe200078e0007 */
[----:B------:R0:W-:Y:S01]  /*49ec0*/  STL [R1+0x10], R4 ;  /* 0x0000100401007387 */ /* 0x0001e20000100800 */
[----:B------:R-:W-:-:S03]  /*49ed0*/  IMAD.MOV.U32 R0, RZ, RZ, R5 ;  /* 0x000000ffff007224 */ /* 0x000fc600078e0005 */
[----:B0-----:R-:W2:Y:S01]  /*49ee0*/  LDL.LU R4, [R1+0xa0] ;  /* 0x0000a00001047983 */ /* 0x001ea20000300800 */
[----:B------:R-:W2:Y:S02]  /*49ef0*/  LDL.LU R5, [R1+0xa4] ;  /* 0x0000a40001057983 */ /* 0x000ea40000300800 */
[----:B------:R0:W-:Y:S02]  /*49f00*/  STL.64 [R1+0x2330], R16 ;  /* 0x0023301001007387 */ /* 0x0001e40000100a00 */
[----:B0-----:R-:W4:Y:S01]  /*49f10*/  LDL.LU R16, [R1+0x100] ;  /* 0x0001000001107983 */ /* 0x001f220000300800 */
[----:B------:R-:W4:Y:S02]  /*49f20*/  LDL.LU R17, [R1+0x104] ;  /* 0x0001040001117983 */ /* 0x000f240000300800 */
[----:B------:R-:W4:Y:S02]  /*49f30*/  LDL.LU R18, [R1+0x108] ;  /* 0x0001080001127983 */ /* 0x000f240000300800 */
[----:B------:R-:W4:Y:S02]  /*49f40*/  LDL.LU R19, [R1+0x10c] ;  /* 0x00010c0001137983 */ /* 0x000f240000300800 */
[----:B------:R-:W-:-:S02]  /*49f50*/  IMAD.MOV.U32 R6, RZ, RZ, R25 ;  /* 0x000000ffff067224 */ /* 0x000fc400078e0019 */
[----:B---3--:R-:W-:Y:S02]  /*49f60*/  IMAD.MOV.U32 R7, RZ, RZ, R24 ;  /* 0x000000ffff077224 */ /* 0x008fe400078e0018 */
[C---:B----4-:R-:W-:Y:S11]  /*49f70*/  HMMA.16816.F32.BF16 R24, R20.reuse, R26, R16 ;  /* 0x0000001a1418723c */ /* 0x050ff60000041810 */
[----:B------:R-:W-:Y:S11]  /*49f80*/  @!UPT UIADD3 URZ, URZ, URZ, URZ ;  /* 0x0000003f3f3ff290 */ /* 0x000ff6000fffe03f */
[----:B------:R-:W-:Y:S02]  /*49f90*/  @!UPT UIADD3 URZ, URZ, URZ, URZ ;  /* 0x0000003f3f3ff290 */ /* 0x000fe4000fffe03f */
[----:B------:R-:W-:Y:S02]  /*49fa0*/  IMAD.MOV.U32 R3, RZ, RZ, R26 ;  /* 0x000000ffff037224 */ /* 0x000fe400078e001a */
[----:B------:R-:W-:Y:S02]  /*49fb0*/  IMAD.MOV.U32 R2, RZ, RZ, R27 ;  /* 0x000000ffff027224 */ /* 0x000fe400078e001b */
[----:B------:R-:W3:Y:S01]  /*49fc0*/  LDL.LU.64 R26, [R1+0x2368] ;  /* 0x00236800011a7983 */ /* 0x000ee20000300a00 */
[----:B------:R-:W-:Y:S02]  /*49fd0*/  IMAD.MOV.U32 R19, RZ, RZ, R24 ;  /* 0x000000ffff137224 */ /* 0x000fe400078e0018 */
[----:B------:R-:W-:Y:S02]  /*49fe0*/  IMAD.MOV.U32 R18, RZ, RZ, R25 ;  /* 0x000000ffff127224 */ /* 0x000fe400078e0019 */
[C---:B---3--:R-:W-:Y:S01]  /*49ff0*/  HMMA.16816.F32.BF16 R24, R20.reuse, R26, R12 ;  /* 0x0000001a1418723c */ /* 0x048fe2000004180c */
[----:B------:R-:W3:Y:S01]  /*4a000*/  LDL.LU.64 R14, [R1+0x2360] ;  /* 0x00236000010e7983 */ /* 0x000ee20000300a00 */
[----:B------:R-:W3:Y:S11]  /*4a010*/  LDL.LU.64 R12, [R1+0x2358] ;  /* 0x00235800010c7983 */ /* 0x000ef60000300a00 */
[----:B------:R-:W-:Y:S10]  /*4a020*/  @!UPT UIADD3 URZ, URZ, URZ, URZ ;  /* 0x0000003f3f3ff290 */ /* 0x000ff4000fffe03f */
[----:B------:R-:W-:Y:S01]  /*4a030*/  STL.64 [R1+0x21f8], R26 ;  /* 0x0021f81a01007387 */ /* 0x000fe20000100a00 */
[----:B------:R0:W-:Y:S03]  /*4a040*/  STL.64 [R1+0x21f0], R24 ;  /* 0x0021f01801007387 */ /* 0x0001e60000100a00 */
[----:B0-----:R-:W4:Y:S01]  /*4a050*/  LDL.LU R24, [R1+0x1c0] ;  /* 0x0001c00001187983 */ /* 0x001f220000300800 */
[----:B------:R-:W4:Y:S01]  /*4a060*/  LDL.LU R25, [R1+0x1c4] ;  /* 0x0001c40001197983 */ /* 0x000f220000300800 */
[----:B---3--:R-:W-:Y:S02]  /*4a070*/  HMMA.16816.F32.BF16 R20, R20, R10, R12 ;  /* 0x0000000a1414723c */ /* 0x008fe4000004180c */
[----:B------:R-:W3:Y:S01]  /*4a080*/  LDL.LU.64 R14, [R1+0x2350] ;  /* 0x00235000010e7983 */ /* 0x000ee20000300a00 */
[----:B------:R-:W2:Y:S02]  /*4a090*/  LDL.LU.64 R12, [R1+0x2348] ;  /* 0x00234800010c7983 */ /* 0x000ea40000300a00 */
[----:B------:R-:W2:Y:S02]  /*4a0a0*/  LDL.LU R8, [R1+0xe0] ;  /* 0x0000e00001087983 */ /* 0x000ea40000300800 */
[----:B------:R-:W2:Y:S01]  /*4a0b0*/  LDL.LU R9, [R1+0xe4] ;  /* 0x0000e40001097983 */ /* 0x000ea20000300800 */
[----:B------:R-:W2:Y:S01]  /*4a0c0*/  LDL.LU R10, [R1+0xe8] ;  /* 0x0000e800010a7983 */ /* 0x000ea20000300800 */
[----:B------:R-:W2:Y:S03]  /*4a0d0*/  LDL.LU R11, [R1+0xec] ;  /* 0x0000ec00010b7983 */ /* 0x000ea60000300800 */
[----:B--2---:R-:W-:Y:S01]  /*4a0e0*/  STL.64 [R1+0x22f8], R10 ;  /* 0x0022f80a01007387 */ /* 0x004fe20000100a00 */
[----:B------:R0:W-:Y:S03]  /*4a0f0*/  STL.64 [R1+0x22f0], R8 ;  /* 0x0022f00801007387 */ /* 0x0001e60000100a00 */
[----:B0-----:R-:W2:Y:S04]  /*4a100*/  LDL.LU.64 R8, [R1+0x190] ;  /* 0x0001900001087983 */ /* 0x001ea80000300a00 */
[----:B--2---:R0:W-:Y:S02]  /*4a110*/  STL.64 [R1+0x2310], R8 ;  /* 0x0023100801007387 */ /* 0x0041e40000100a00 */
[----:B0-----:R-:W-:-:S02]  /*4a120*/  IMAD.MOV.U32 R8, RZ, RZ, R12 ;  /* 0x000000ffff087224 */ /* 0x001fc400078e000c */
[----:B------:R-:W-:Y:S01]  /*4a130*/  IMAD.MOV.U32 R9, RZ, RZ, R13 ;  /* 0x000000ffff097224 */ /* 0x000fe200078e000d */
[----:B------:R-:W2:Y:S01]  /*4a140*/  LDL.LU R12, [R1+0x2344] ;  /* 0x00234400010c7983 */ /* 0x000ea20000300800 */
[----:B------:R-:W2:Y:S03]  /*4a150*/  LDL.LU R13, [R1+0x2340] ;  /* 0x00234000010d7983 */ /* 0x000ea60000300800 */
[----:B------:R-:W-:Y:S01]  /*4a160*/  STL.64 [R1+0x2328], R8 ;  /* 0x0023280801007387 */ /* 0x000fe20000100a00 */
[----:B------:R-:W-:Y:S02]  /*4a170*/  STL.64 [R1+0x21e8], R22 ;  /* 0x0021e81601007387 */ /* 0x000fe40000100a00 */
[----:B------:R3:W-:Y:S02]  /*4a180*/  STL.64 [R1+0x21e0], R20 ;  /* 0x0021e01401007387 */ /* 0x0007e40000100a00 */
[----:B---3--:R-:W-:-:S02]  /*4a190*/  IMAD.MOV.U32 R20, RZ, RZ, R14 ;  /* 0x000000ffff147224 */ /* 0x008fc400078e000e */
[----:B------:R-:W-:Y:S01]  /*4a1a0*/  IMAD.MOV.U32 R21, RZ, RZ, R15 ;  /* 0x000000ffff157224 */ /* 0x000fe200078e000f */
[----:B------:R-:W2:Y:S01]  /*4a1b0*/  LDL.LU R14, [R1+0x233c] ;  /* 0x00233c00010e7983 */ /* 0x000ea20000300800 */
[----:B------:R-:W2:Y:S02]  /*4a1c0*/  LDL.LU R15, [R1+0x2338] ;  /* 0x00233800010f7983 */ /* 0x000ea40000300800 */
[----:B------:R-:W3:Y:S02]  /*4a1d0*/  LDL.LU R8, [R1+0x70] ;  /* 0x0000700001087983 */ /* 0x000ee40000300800 */
[----:B------:R-:W3:Y:S01]  /*4a1e0*/  LDL.LU R9, [R1+0x74] ;  /* 0x0000740001097983 */ /* 0x000ee20000300800 */
[----:B------:R-:W3:Y:S01]  /*4a1f0*/  LDL.LU R10, [R1+0x78] ;  /* 0x00007800010a7983 */ /* 0x000ee20000300800 */
[----:B------:R-:W3:Y:S02]  /*4a200*/  LDL.LU R11, [R1+0x7c] ;  /* 0x00007c00010b7983 */ /* 0x000ee40000300800 */
[----:B------:R-:W3:Y:S02]  /*4a210*/  LDL.LU.64 R16, [R1+0x170] ;  /* 0x0001700001107983 */ /* 0x000ee40000300a00 */
[----:B------:R0:W-:Y:S02]  /*4a220*/  STL.64 [R1+0x22d0], R20 ;  /* 0x0022d01401007387 */ /* 0x0001e40000100a00 */
[----:B0-----:R-:W2:Y:S02]  /*4a230*/  LDL.LU.64 R20, [R1+0x180] ;  /* 0x0001800001147983 */ /* 0x001ea40000300a00 */
[----:B--2---:R-:W-:-:S02]  /*4a240*/  IMAD.MOV.U32 R27, RZ, RZ, R20 ;  /* 0x000000ffff1b7224 */ /* 0x004fc400078e0014 */
[----:B------:R-:W-:-:S05]  /*4a250*/  IMAD.MOV.U32 R26, RZ, RZ, R21 ;  /* 0x000000ffff1a7224 */ /* 0x000fca00078e0015 */
[----:B------:R-:W-:Y:S01]  /*4a260*/  STL.64 [R1+0x2308], R26 ;  /* 0x0023081a01007387 */ /* 0x000fe20000100a00 */
[----:B----4-:R0:W-:Y:S03]  /*4a270*/  STL.64 [R1+0x2300], R24 ;  /* 0x0023001801007387 */ /* 0x0101e60000100a00 */
[----:B0-----:R-:W2:Y:S01]  /*4a280*/  LDL.LU R24, [R1+0x90] ;  /* 0x0000900001187983 */ /* 0x001ea20000300800 */
[----:B------:R-:W2:Y:S02]  /*4a290*/  LDL.LU R25, [R1+0x94] ;  /* 0x0000940001197983 */ /* 0x000ea40000300800 */
[----:B------:R-:W4:Y:S02]  /*4a2a0*/  LDL.LU R26, [R1+0x98] ;  /* 0x00009800011a7983 */ /* 0x000f240000300800 */
[----:B------:R-:W4:Y:S01]  /*4a2b0*/  LDL.LU R27, [R1+0x9c] ;  /* 0x00009c00011b7983 */ /* 0x000f220000300800 */
[C---:B------:R-:W-:Y:S08]  /*4a2c0*/  HMMA.16816.F32.BF16 R4, R12.reuse, R20, R4 ;  /* 0x000000140c04723c */ /* 0x040ff00000041804 */
[----:B---3--:R-:W-:Y:S01]  /*4a2d0*/  HMMA.16816.F32.BF16 R8, R12, R16, R8 ;  /* 0x000000100c08723c */ /* 0x008fe20000041808 */
[----:B----4-:R-:W-:Y:S01]  /*4a2e0*/  STL.64 [R1+0x2320], R26 ;  /* 0x0023201a01007387 */ /* 0x010fe20000100a00 */
        /* <DEDUP_REMOVED lines=10> */
[----:B------:R1:W-:Y:S02]  /*4a390*/  STL.64 [R1+0x2200], R4 ;  /* 0x0022000401007387 */ /* 0x0003e40000100a00 */
[----:B0-----:R-:W-:-:S02]  /*4a3a0*/  IMAD.MOV.U32 R6, RZ, RZ, R3 ;  /* 0x000000ffff067224 */ /* 0x001fc400078e0003 */
[----:B------:R-:W-:Y:S02]  /*4a3b0*/  IMAD.MOV.U32 R7, RZ, RZ, R2 ;  /* 0x000000ffff077224 */ /* 0x000fe400078e0002 */
[----:B-1----:R-:W-:Y:S02]  /*4a3c0*/  IMAD.MOV.U32 R4, RZ, RZ, R19 ;  /* 0x000000ffff047224 */ /* 0x002fe400078e0013 */
[----:B------:R-:W-:Y:S01]  /*4a3d0*/  IMAD.MOV.U32 R5, RZ, RZ, R18 ;  /* 0x000000ffff057224 */ /* 0x000fe200078e0012 */
[----:B------:R-:W-:Y:S04]  /*4a3e0*/  STL.64 [R1+0x2218], R6 ;  /* 0x0022180601007387 */ /* 0x000fe80000100a00 */
[----:B------:R0:W-:Y:S02]  /*4a3f0*/  STL.64 [R1+0x2210], R4 ;  /* 0x0022100401007387 */ /* 0x0001e40000100a00 */
[----:B------:R-:W-:-:S02]  /*4a400*/  IMAD.MOV.U32 R3, RZ, RZ, R16 ;  /* 0x000000ffff037224 */ /* 0x000fc400078e0010 */
[----:B------:R-:W-:Y:S01]  /*4a410*/  IMAD.MOV.U32 R2, RZ, RZ, R17 ;  /* 0x000000ffff027224 */ /* 0x000fe200078e0011 */
[----:B0-----:R-:W4:Y:S01]  /*4a420*/  LDL.LU R4, [R1+0x1b0] ;  /* 0x0001b00001047983 */ /* 0x001f220000300800 */
[----:B------:R-:W4:Y:S02]  /*4a430*/  LDL.LU R5, [R1+0x1b4] ;  /* 0x0001b40001057983 */ /* 0x000f240000300800 */
[----:B------:R-:W2:Y:S02]  /*4a440*/  LDL.LU.64 R16, [R1+0x2330] ;  /* 0x0023300001107983 */ /* 0x000ea40000300a00 */
[----:B------:R0:W-:Y:S02]  /*4a450*/  STL.64 [R1+0x70], R8 ;  /* 0x0000700801007387 */ /* 0x0001e40000100a00 */
[----:B0-----:R-:W2:Y:S01]  /*4a460*/  LDL.LU.64 R8, [R1+0x2328] ;  /* 0x0023280001087983 */ /* 0x001ea20000300a00 */
[----:B------:R-:W-:Y:S02]  /*4a470*/  IMAD.MOV.U32 R19, RZ, RZ, R10 ;  /* 0x000000ffff137224 */ /* 0x000fe400078e000a */
[----:B------:R-:W-:-:S02]  /*4a480*/  IMAD.MOV.U32 R18, RZ, RZ, R11 ;  /* 0x000000ffff127224 */ /* 0x000fc400078e000b */
[C---:B--2---:R-:W-:Y:S01]  /*4a490*/  HMMA.16816.F32.BF16 R8, R12.reuse, R8, R24 ;  /* 0x000000080c08723c */ /* 0x044fe20000041818 */
[----:B------:R-:W2:Y:S01]  /*4a4a0*/  LDL.LU.64 R26, [R1+0x2320] ;  /* 0x00232000011a7983 */ /* 0x000ea20000300a00 */
[----:B------:R-:W2:Y:S11]  /*4a4b0*/  LDL.LU.64 R24, [R1+0x2318] ;  /* 0x0023180001187983 */ /* 0x000eb60000300a00 */
[----:B------:R-:W-:Y:S10]  /*4a4c0*/  @!UPT UIADD3 URZ, URZ, URZ, URZ ;  /* 0x0000003f3f3ff290 */ /* 0x000ff4000fffe03f */
[----:B------:R0:W-:Y:S01]  /*4a4d0*/  STL.64 [R1+0x80], R8 ;  /* 0x0000800801007387 */ /* 0x0001e20000100a00 */
[----:B------:R-:W-:Y:S03]  /*4a4e0*/  STL.64 [R1+0x88], R10 ;  /* 0x0000880a01007387 */ /* 0x000fe60000100a00 */
[----:B0-----:R-:W2:Y:S02]  /*4a4f0*/  LDL.LU.64 R8, [R1+0x2310] ;  /* 0x0023100001087983 */ /* 0x001ea40000300a00 */
[C---:B--2---:R-:W-:Y:S01]  /*4a500*/  HMMA.16816.F32.BF16 R24, R12.reuse, R8, R24 ;  /* 0x000000080c18723c */ /* 0x044fe20000041818 */
[----:B------:R-:W-:Y:S02]  /*4a510*/  IMAD.MOV.U32 R7, RZ, RZ, R8 ;  /* 0x000000ffff077224 */ /* 0x000fe400078e0008 */
[----:B------:R-:W-:Y:S11]  /*4a520*/  IMAD.MOV.U32 R6, RZ, RZ, R9 ;  /* 0x000000ffff067224 */ /* 0x000ff600078e0009 */
[----:B------:R-:W-:Y:S09]  /*4a530*/  @!UPT UIADD3 URZ, URZ, URZ, URZ ;  /* 0x0000003f3f3ff290 */ /* 0x000ff2000fffe03f */
[----:B------:R-:W-:Y:S01]  /*4a540*/  STL.64 [R1+0x90], R24 ;  /* 0x0000901801007387 */ /* 0x000fe20000100a00 */
[----:B------:R0:W-:Y:S03]  /*4a550*/  STL.64 [R1+0x98], R26 ;  /* 0x0000981a01007387 */ /* 0x0001e60000100a00 */
[----:B0-----:R-:W2:Y:S01]  /*4a560*/  LDL.LU.64 R26, [R1+0x2308] ;  /* 0x00230800011a7983 */ /* 0x001ea20000300a00 */
[----:B------:R-:W3:Y:S02]  /*4a570*/  LDL.LU.64 R24, [R1+0x2300] ;  /* 0x0023000001187983 */ /* 0x000ee40000300a00 */
[----:B------:R-:W4:Y:S02]  /*4a580*/  LDL.LU.64 R10, [R1+0x22f8] ;  /* 0x0022f800010a7983 */ /* 0x000f240000300a00 */
[----:B------:R-:W4:Y:S02]  /*4a590*/  LDL.LU.64 R8, [R1+0x22f0] ;  /* 0x0022f00001087983 */ /* 0x000f240000300a00 */
[C---:B----4-:R-:W-:Y:S11]  /*4a5a0*/  HMMA.16816.F32.BF16 R8, R12.reuse, R4, R8 ;  /* 0x000000040c08723c */ /* 0x050ff60000041808 */
[----:B------:R-:W-:Y:S11]  /*4a5b0*/  @!UPT UIADD3 URZ, URZ, URZ, URZ ;  /* 0x0000003f3f3ff290 */ /* 0x000ff6000fffe03f */
[----:B------:R-:W-:Y:S01]  /*4a5c0*/  @!UPT UIADD3 URZ, URZ, URZ, URZ ;  /* 0x0000003f3f3ff290 */ /* 0x000fe2000fffe03f */
[----:B------:R-:W-:Y:S01]  /*4a5d0*/  STL.64 [R1+0xe0], R8 ;  /* 0x0000e00801007387 */ /* 0x000fe20000100a00 */
[----:B------:R0:W-:Y:S03]  /*4a5e0*/  STL.64 [R1+0xe8], R10 ;  /* 0x0000e80a01007387 */ /* 0x0001e60000100a00 */
[----:B0-----:R-:W4:Y:S01]  /*4a5f0*/  LDL.LU.64 R10, [R1+0x22e8] ;  /* 0x0022e800010a7983 */ /* 0x001f220000300a00 */
[----:B------:R-:W2:Y:S01]  /*4a600*/  LDL.LU.64 R8, [R1+0x22e0] ;  /* 0x0022e00001087983 */ /* 0x000ea20000300a00 */
[----:B---3--:R-:W-:Y:S01]  /*4a610*/  HMMA.16816.F32.BF16 R20, R12, R24, R20 ;  /* 0x000000180c14723c */ /* 0x008fe20000041814 */
[----:B------:R0:W-:Y:S02]  /*4a620*/  STL.64 [R1+0x2228], R4 ;  /* 0x0022280401007387 */ /* 0x0001e40000100a00 */
[----:B0-----:R-:W-:Y:S02]  /*4a630*/  IMAD.MOV.U32 R4, RZ, RZ, R7 ;  /* 0x000000ffff047224 */ /* 0x001fe400078e0007 */
[----:B------:R-:W-:-:S05]  /*4a640*/  IMAD.MOV.U32 R5, RZ, RZ, R6 ;  /* 0x000000ffff057224 */ /* 0x000fca00078e0006 */
[----:B------:R4:W-:Y:S02]  /*4a650*/  STL.64 [R1+0x2240], R4 ;  /* 0x0022400401007387 */ /* 0x0009e40000100a00 */
[----:B----4-:R-:W-:Y:S02]  /*4a660*/  IMAD.MOV.U32 R4, RZ, RZ, R11 ;  /* 0x000000ffff047224 */ /* 0x010fe400078e000b */
[----:B--2---:R-:W-:Y:S02]  /*4a670*/  IMAD.MOV.U32 R6, RZ, RZ, R9 ;  /* 0x000000ffff067224 */ /* 0x004fe400078e0009 */
[----:B------:R-:W-:Y:S02]  /*4a680*/  IMAD.MOV.U32 R7, RZ, RZ, R8 ;  /* 0x000000ffff077224 */ /* 0x000fe400078e0008 */
[----:B------:R-:W-:Y:S01]  /*4a690*/  IMAD.MOV.U32 R5, RZ, RZ, R10 ;  /* 0x000000ffff057224 */ /* 0x000fe200078e000a */
[----:B------:R-:W2:Y:S01]  /*4a6a0*/  LDL.LU R8, [R1+0xc0] ;  /* 0x0000c00001087983 */ /* 0x000ea20000300800 */
[----:B------:R-:W2:Y:S02]  /*4a6b0*/  LDL.LU R9, [R1+0xc4] ;  /* 0x0000c40001097983 */ /* 0x000ea40000300800 */
[----:B------:R-:W2:Y:S02]  /*4a6c0*/  LDL.LU R10, [R1+0xc8] ;  /* 0x0000c800010a7983 */ /* 0x000ea40000300800 */
[----:B------:R-:W2:Y:S01]  /*4a6d0*/  LDL.LU R11, [R1+0xcc] ;  /* 0x0000cc00010b7983 */ /* 0x000ea20000300800 */
[----:B------:R-:W-:Y:S01]  /*4a6e0*/  STL.64 [R1+0x2250], R6 ;  /* 0x0022500601007387 */ /* 0x000fe20000100a00 */
[----:B------:R0:W-:Y:S02]  /*4a6f0*/  STL.64 [R1+0x2248], R4 ;  /* 0x0022480401007387 */ /* 0x0001e40000100a00 */
[----:B0-----:R-:W-:-:S02]  /*4a700*/  IMAD.MOV.U32 R4, RZ, RZ, R3 ;  /* 0x000000ffff047224 */ /* 0x001fc400078e0003 */
[----:B------:R-:W-:Y:S01]  /*4a710*/  IMAD.MOV.U32 R5, RZ, RZ, R2 ;  /* 0x000000ffff057224 */ /* 0x000fe200078e0002 */
[----:B------:R-:W3:Y:S01]  /*4a720*/  LDL.LU R3, [R1+0x22dc] ;  /* 0x0022dc0001037983 */ /* 0x000ee20000300800 */
[----:B------:R-:W4:Y:S03]  /*4a730*/  LDL.LU R2, [R1+0x22d8] ;  /* 0x0022d80001027983 */ /* 0x000f260000300800 */
[----:B------:R-:W-:Y:S01]  /*4a740*/  STL.64 [R1+0x2268], R4 ;  /* 0x0022680401007387 */ /* 0x000fe20000100a00 */
[----:B------:R0:W-:Y:S02]  /*4a750*/  STL.64 [R1+0xd0], R20 ;  /* 0x0000d01401007387 */ /* 0x0001e40000100a00 */
[----:B------:R-:W-:Y:S01]  /*4a760*/  STL.64 [R1+0xd8], R22 ;  /* 0x0000d81601007387 */ /* 0x000fe20000100a00 */
[----:B0-----:R-:W2:Y:S01]  /*4a770*/  LDL.LU.64 R20, [R1+0x22d0] ;  /* 0x0022d00001147983 */ /* 0x001ea20000300a00 */
[----:B------:R0:W-:Y:S03]  /*4a780*/  STL.64 [R1+0x2220], R24 ;  /* 0x0022201801007387 */ /* 0x0001e60000100a00 */
[----:B0-----:R-:W2:Y:S01]  /*4a790*/  LDL.LU R24, [R1+0x10] ;  /* 0x0000100001187983 */ /* 0x001ea20000300800 */
[----:B------:R-:W-:-:S02]  /*4a7a0*/  IMAD.MOV.U32 R4, RZ, RZ, R27 ;  /* 0x000000ffff047224 */ /* 0x000fc400078e001b */
[----:B------:R-:W-:Y:S02]  /*4a7b0*/  IMAD.MOV.U32 R5, RZ, RZ, R26 ;  /* 0x000000ffff057224 */ /* 0x000fe400078e001a */
[----:B------:R-:W-:Y:S02]  /*4a7c0*/  IMAD.MOV.U32 R26, RZ, RZ, R16 ;  /* 0x000000ffff1a7224 */ /* 0x000fe400078e0010 */
[----:B------:R-:W-:Y:S02]  /*4a7d0*/  IMAD.MOV.U32 R27, RZ, RZ, R17 ;  /* 0x000000ffff1b7224 */ /* 0x000fe400078e0011 */
[----:B------:R-:W-:Y:S02]  /*4a7e0*/  IMAD.MOV.U32 R25, RZ, RZ, R0 ;  /* 0x000000ffff197224 */ /* 0x000fe400078e0000 */
[----:B------:R-:W3:Y:S01]  /*4a7f0*/  LDL.LU R0, [R1+0x22c8] ;  /* 0x0022c80001007983 */ /* 0x000ee20000300800 */
[----:B------:R-:W3:Y:S02]  /*4a800*/  LDL.LU R16, [R1+0x22c4] ;  /* 0x0022c40001107983 */ /* 0x000ee40000300800 */
[----:B------:R-:W3:Y:S02]  /*4a810*/  LDL.LU R17, [R1+0x22c0] ;  /* 0x0022c00001117983 */ /* 0x000ee40000300800 */
[----:B------:R0:W-:Y:S02]  /*4a820*/  STL.64 [R1+0x2238], R26 ;  /* 0x0022381a01007387 */ /* 0x0001e40000100a00 */
[----:B0-----:R-:W-:-:S02]  /*4a830*/  IMAD.MOV.U32 R26, RZ, RZ, R29 ;  /* 0x000000ffff1a7224 */ /* 0x001fc400078e001d */
[----:B------:R-:W-:Y:S01]  /*4a840*/  IMAD.MOV.U32 R27, RZ, RZ, R28 ;  /* 0x000000ffff1b7224 */ /* 0x000fe200078e001c */
[----:B--2---:R4:W-:Y:S02]  /*4a850*/  STL.64 [R1+0x2230], R24 ;  /* 0x0022301801007387 */ /* 0x0049e40000100a00 */
[----:B----4-:R-:W-:Y:S02]  /*4a860*/  IMAD.MOV.U32 R24, RZ, RZ, R2 ;  /* 0x000000ffff187224 */ /* 0x010fe400078e0002 */
[----:B---3--:R-:W-:Y:S01]  /*4a870*/  IMAD.MOV.U32 R25, RZ, RZ, R3 ;  /* 0x000000ffff197224 */ /* 0x008fe200078e0003 */
[----:B------:R-:W2:Y:S01]  /*4a880*/  LDL.LU R2, [R1+0x22bc] ;  /* 0x0022bc0001027983 */ /* 0x000ea20000300800 */
[----:B------:R-:W3:Y:S02]  /*4a890*/  LDL.LU R3, [R1+0x22b8] ;  /* 0x0022b80001037983 */ /* 0x000ee40000300800 */
[----:B------:R-:W4:Y:S02]  /*4a8a0*/  LDL.LU R29, [R1+0x22b4] ;  /* 0x0022b400011d7983 */ /* 0x000f240000300800 */
[----:B------:R-:W4:Y:S01]  /*4a8b0*/  LDL.LU R28, [R1+0x22b0] ;  /* 0x0022b000011c7983 */ /* 0x000f220000300800 */
[----:B------:R-:W-:Y:S01]  /*4a8c0*/  STL.64 [R1+0x2260], R26 ;  /* 0x0022601a01007387 */ /* 0x000fe20000100a00 */
[----:B------:R0:W-:Y:S03]  /*4a8d0*/  STL.64 [R1+0x2258], R24 ;  /* 0x0022581801007387 */ /* 0x0001e60000100a00 */
[----:B0-----:R-:W4:Y:S01]  /*4a8e0*/  LDL.LU R24, [R1+0x40] ;  /* 0x0000400001187983 */ /* 0x001f220000300800 */
[----:B------:R-:W-:Y:S01]  /*4a8f0*/  HMMA.16816.F32.BF16 R8, R12, R20, R8 ;  /* 0x000000140c08723c */ /* 0x000fe20000041808 */
[----:B------:R-:W-:-:S02]  /*4a900*/  IMAD.MOV.U32 R26, RZ, RZ, R16 ;  /* 0x000000ffff1a7224 */ /* 0x000fc400078e0010 */
[----:B------:R-:W-:Y:S02]  /*4a910*/  IMAD.MOV.U32 R27, RZ, RZ, R0 ;  /* 0x000000ffff1b7224 */ /* 0x000fe400078e0000 */
[----:B------:R-:W-:Y:S02]  /*4a920*/  IMAD.MOV.U32 R25, RZ, RZ, R17 ;  /* 0x000000ffff197224 */ /* 0x000fe400078e0011 */
[----:B------:R-:W4:Y:S01]  /*4a930*/  LDL.LU R17, [R1+0x22ac] ;  /* 0x0022ac0001117983 */ /* 0x000f220000300800 */
[----:B------:R-:W4:Y:S02]  /*4a940*/  LDL.LU R16, [R1+0x22a8] ;  /* 0x0022a80001107983 */ /* 0x000f240000300800 */
[----:B------:R-:W4:Y:S02]  /*4a950*/  LDL.LU R0, [R1+0x22a4] ;  /* 0x0022a40001007983 */ /* 0x000f240000300800 */
[----:B------:R2:W-:Y:S02]  /*4a960*/  STL.64 [R1+0x2278], R26 ;  /* 0x0022781a01007387 */ /* 0x0005e40000100a00 */
[----:B--2---:R-:W-:-:S02]  /*4a970*/  IMAD.MOV.U32 R27, RZ, RZ, R2 ;  /* 0x000000ffff1b7224 */ /* 0x004fc400078e0002 */
[----:B---3--:R-:W-:-:S08]  /*4a980*/  IMAD.MOV.U32 R26, RZ, RZ, R3 ;  /* 0x000000ffff1a7224 */ /* 0x008fd000078e0003 */
[----:B------:R-:W-:Y:S02]  /*4a990*/  IMAD.MOV.U32 R2, RZ, RZ, R8 ;  /* 0x000000ffff027224 */ /* 0x000fe400078e0008 */
[----:B------:R-:W-:Y:S01]  /*4a9a0*/  IMAD.MOV.U32 R3, RZ, RZ, R9 ;  /* 0x000000ffff037224 */ /* 0x000fe200078e0009 */
[----:B----4-:R0:W-:Y:S02]  /*4a9b0*/  STL.64 [R1+0x2270], R24 ;  /* 0x0022701801007387 */ /* 0x0101e40000100a00 */
[----:B0-----:R-:W-:Y:S02]  /*4a9c0*/  IMAD.MOV.U32 R24, RZ, RZ, R28 ;  /* 0x000000ffff187224 */ /* 0x001fe400078e001c */
[----:B------:R-:W2:Y:S01]  /*4a9d0*/  LDL.LU R28, [R1+0x22a0] ;  /* 0x0022a000011c7983 */ /* 0x000ea20000300800 */
[----:B------:R0:W-:Y:S03]  /*4a9e0*/  STL.64 [R1+0xa8], R10 ;  /* 0x0000a80a01007387 */ /* 0x0001e60000100a00 */
[----:B0-----:R-:W3:Y:S01]  /*4a9f0*/  LDL.LU.64 R10, [R1+0x2298] ;  /* 0x00229800010a7983 */ /* 0x001ee20000300a00 */
[----:B------:R-:W3:Y:S02]  /*4aa00*/  LDL.LU.64 R8, [R1+0x2290] ;  /* 0x0022900001087983 */ /* 0x000ee40000300a00 */
[----:B------:R-:W-:Y:S01]  /*4aa10*/  IMAD.MOV.U32 R25, RZ, RZ, R29 ;  /* 0x000000ffff197224 */ /* 0x000fe200078e001d */
[----:B---3--:R-:W-:Y:S01]  /*4aa20*/  HMMA.16816.F32.BF16 R12, R12, R16, R8 ;  /* 0x000000100c0c723c */ /* 0x008fe20000041808 */
[----:B------:R-:W3:Y:S01]  /*4aa30*/  LDL.LU.64 R10, [R1+0x2288] ;  /* 0x00228800010a7983 */ /* 0x000ee20000300a00 */
[----:B------:R-:W3:Y:S11]  /*4aa40*/  LDL.LU.64 R8, [R1+0x2280] ;  /* 0x0022800001087983 */ /* 0x000ef60000300a00 */
[----:B------:R-:W-:Y:S10]  /*4aa50*/  @!UPT UIADD3 URZ, URZ, URZ, URZ ;  /* 0x0000003f3f3ff290 */ /* 0x000ff4000fffe03f */
[----:B------:R0:W-:Y:S01]  /*4aa60*/  STL.64 [R1+0x60], R12 ;  /* 0x0000600c01007387 */ /* 0x0001e20000100a00 */
[----:B------:R1:W-:Y:S03]  /*4aa70*/  STL.64 [R1+0x68], R14 ;  /* 0x0000680e01007387 */ /* 0x0003e60000100a00 */
[----:B0-----:R-:W4:Y:S01]  /*4aa80*/  LDL.LU.64 R12, [R1+0x1a0] ;  /* 0x0001a000010c7983 */ /* 0x001f220000300a00 */
[----:B-1----:R-:W2:Y:S01]  /*4aa90*/  LDL.LU.64 R14, [R1+0x1a8] ;  /* 0x0001a800010e7983 */ /* 0x002ea20000300a00 */
        /* <DEDUP_REMOVED lines=19> */
[----:B------:R-:W-:Y:S03]  /*4abd0*/  STL.64 [R1+0x118], R6 ;  /* 0x0001180601007387 */ /* 0x000fe60000100a00 */
[----:B0-----:R-:W3:Y:S01]  /*4abe0*/  LDL.LU.64 R4, [R1+0x2240] ;  /* 0x0022400001047983 */ /* 0x001ee20000300a00 */
[----:B--2---:R0:W-:Y:S03]  /*4abf0*/  STL.64 [R1+0x21c0], R14 ;  /* 0x0021c00e01007387 */ /* 0x0041e60000100a00 */
[----:B0-----:R-:W2:Y:S01]  /*4ac00*/  LDL.LU.64 R14, [R1+0x178] ;  /* 0x00017800010e7983 */ /* 0x001ea20000300a00 */
[C---:B---3--:R-:W-:Y:S03]  /*4ac10*/  HMMA.16816.F32.BF16 R4, R8.reuse, R4, R24 ;  /* 0x000000040804723c */ /* 0x048fe60000041818 */
[----:B--2---:R-:W-:Y:S01]  /*4ac20*/  STL.64 [R1+0x21c8], R14 ;  /* 0x0021c80e01007387 */ /* 0x004fe20000100a00 */
[----:B------:R-:W2:Y:S02]  /*4ac30*/  LDL.LU.64 R26, [R1+0x2238] ;  /* 0x00223800011a7983 */ /* 0x000ea40000300a00 */
[----:B------:R-:W2:Y:S11]  /*4ac40*/  LDL.LU.64 R24, [R1+0x2230] ;  /* 0x0022300001187983 */ /* 0x000eb60000300a00 */
[----:B------:R-:W-:Y:S06]  /*4ac50*/  @!UPT UIADD3 URZ, URZ, URZ, URZ ;  /* 0x0000003f3f3ff290 */ /* 0x000fec000fffe03f */
        /* <DEDUP_REMOVED lines=10> */
[C---:B--2---:R-:W-:Y:S01]  /*4ad00*/  HMMA.16816.F32.BF16 R24, R8.reuse, R24, R4 ;  /* 0x000000180818723c */ /* 0x044fe20000041804 */
[----:B------:R-:W2:Y:S01]  /*4ad10*/  LDL.LU.64 R6, [R1+0x2208] ;  /* 0x0022080001067983 */ /* 0x000ea20000300a00 */
[----:B------:R-:W2:Y:S11]  /*4ad20*/  LDL.LU.64 R4, [R1+0x2200] ;  /* 0x0022000001047983 */ /* 0x000eb60000300a00 */
[----:B------:R-:W-:Y:S10]  /*4ad30*/  @!UPT UIADD3 URZ, URZ, URZ, URZ ;  /* 0x0000003f3f3ff290 */ /* 0x000ff4000fffe03f */
[----:B------:R-:W-:Y:S01]  /*4ad40*/  STL.64 [R1+0x50], R24 ;  /* 0x0000501801007387 */ /* 0x000fe20000100a00 */
[----:B------:R0:W-:Y:S03]  /*4ad50*/  STL.64 [R1+0x58], R26 ;  /* 0x0000581a01007387 */ /* 0x0001e60000100a00 */
[----:B0-----:R-:W3:Y:S01]  /*4ad60*/  LDL.LU.64 R26, [R1+0x21f8] ;  /* 0x0021f800011a7983 */ /* 0x001ee20000300a00 */
[----:B------:R-:W3:Y:S02]  /*4ad70*/  LDL.LU.64 R24, [R1+0x21f0] ;  /* 0x0021f00001187983 */ /* 0x000ee40000300a00 */
[----:B------:R-:W4:Y:S02]  /*4ad80*/  LDL.LU.64 R22, [R1+0x21e8] ;  /* 0x0021e80001167983 */ /* 0x000f240000300a00 */
[----:B------:R-:W-:Y:S02]  /*4ad90*/  IMAD.MOV.U32 R15, RZ, RZ, R0 ;  /* 0x000000ffff0f7224 */ /* 0x000fe400078e0000 */
[----:B------:R-:W-:Y:S01]  /*4ada0*/  IMAD.MOV.U32 R14, RZ, RZ, R28 ;  /* 0x000000ffff0e7224 */ /* 0x000fe200078e001c */
[C---:B---3--:R-:W-:Y:S01]  /*4adb0*/  HMMA.16816.F32.BF16 R24, R8.reuse, R20, R24 ;  /* 0x000000140818723c */ /* 0x048fe20000041818 */
[----:B------:R-:W4:Y:S11]  /*4adc0*/  LDL.LU.64 R20, [R1+0x21e0] ;  /* 0x0021e00001147983 */ /* 0x000f360000300a00 */
[----:B------:R-:W-:Y:S11]  /*4add0*/  @!UPT UIADD3 URZ, URZ, URZ, URZ ;  /* 0x0000003f3f3ff290 */ /* 0x000ff6000fffe03f */
[----:B------:R-:W-:Y:S01]  /*4ade0*/  @!UPT UIADD3 URZ, URZ, URZ, URZ ;  /* 0x0000003f3f3ff290 */ /* 0x000fe2000fffe03f */
[----:B------:R-:W-:Y:S02]  /*4adf0*/  IMAD.MOV.U32 R0, RZ, RZ, R27 ;  /* 0x000000ffff007224 */ /* 0x000fe400078e001b */
[----:B------:R-:W-:Y:S02]  /*4ae00*/  IMAD.MOV.U32 R28, RZ, RZ, R26 ;  /* 0x000000ffff1c7224 */ /* 0x000fe400078e001a */
[----:B------:R-:W-:Y:S01]  /*4ae10*/  IMAD.MOV.U32 R29, RZ, RZ, R25 ;  /* 0x000000ffff1d7224 */ /* 0x000fe200078e0019 */
[----:B------:R0:W-:Y:S01]  /*4ae20*/  STL [R1+0x40], R24 ;  /* 0x0000401801007387 */ /* 0x0001e20000100800 */
[----:B------:R-:W-:Y:S02]  /*4ae30*/  IMAD.MOV.U32 R26, RZ, RZ, R19 ;  /* 0x000000ffff1a7224 */ /* 0x000fe400078e0013 */
[----:B------:R-:W-:Y:S01]  /*4ae40*/  IMAD.MOV.U32 R27, RZ, RZ, R18 ;  /* 0x000000ffff1b7224 */ /* 0x000fe200078e0012 */
[----:B0-----:R-:W3:Y:S01]  /*4ae50*/  LDL.LU R24, [R1+0x70] ;  /* 0x0000700001187983 */ /* 0x001ee20000300800 */
[----:B------:R-:W3:Y:S02]  /*4ae60*/  LDL.LU R25, [R1+0x74] ;  /* 0x0000740001197983 */ /* 0x000ee40000300800 */
[----:B------:R-:W-:Y:S02]  /*4ae70*/  STL [R1+0x2138], R0 ;  /* 0x0021380001007387 */ /* 0x000fe40000100800 */
[----:B------:R-:W-:Y:S01]  /*4ae80*/  STL [R1+0x2134], R28 ;  /* 0x0021341c01007387 */ /* 0x000fe20000100800 */
[----:B------:R-:W-:Y:S01]  /*4ae90*/  STL [R1+0x2130], R29 ;  /* 0x0021301d01007387 */ /* 0x000fe20000100800 */
[----:B------:R-:W2:Y:S01]  /*4aea0*/  LDL.LU.64 R18, [R1+0x21d8] ;  /* 0x0021d80001127983 */ /* 0x000ea20000300a00 */
[----:B----4-:R-:W-:Y:S02]  /*4aeb0*/  HMMA.16816.F32.BF16 R20, R8, R16, R20 ;  /* 0x000000100814723c */ /* 0x010fe40000041814 */
[----:B------:R-:W2:Y:S01]  /*4aec0*/  LDL.LU.64 R16, [R1+0x21d0] ;  /* 0x0021d00001107983 */ /* 0x000ea20000300a00 */
[----:B------:R-:W4:Y:S11]  /*4aed0*/  LDL R11, [R1+0x298] ;  /* 0x00029800010b7983 */ /* 0x000f360000100800 */
[----:B------:R-:W-:Y:S09]  /*4aee0*/  @!UPT UIADD3 URZ, URZ, URZ, URZ ;  /* 0x0000003f3f3ff290 */ /* 0x000ff2000fffe03f */
[----:B------:R-:W-:Y:S01]  /*4aef0*/  STL.64 [R1+0x10], R20 ;  /* 0x0000101401007387 */ /* 0x000fe20000100a00 */
[----:B------:R0:W-:Y:S03]  /*4af00*/  STL.64 [R1+0x18], R22 ;  /* 0x0000181601007387 */ /* 0x0001e60000100a00 */
[----:B0-----:R-:W3:Y:S01]  /*4af10*/  LDL R23, [R1+0x294] ;  /* 0x0002940001177983 */ /* 0x001ee20000100800 */
[C---:B--2---:R-:W-:Y:S03]  /*4af20*/  HMMA.16816.F32.BF16 R4, R16.reuse, R14, R4 ;  /* 0x0000000e1004723c */ /* 0x044fe60000041804 */
[----:B------:R-:W3:Y:S11]  /*4af30*/  LDL.LU.64 R14, [R1+0x21c8] ;  /* 0x0021c800010e7983 */ /* 0x000ef60000300a00 */
[----:B------:R-:W-:Y:S09]  /*4af40*/  @!UPT UIADD3 URZ, URZ, URZ, URZ ;  /* 0x0000003f3f3ff290 */ /* 0x000ff2000fffe03f */
[----:B------:R0:W-:Y:S01]  /*4af50*/  STL [R1], R4 ;  /* 0x0000000401007387 */ /* 0x0001e20000100800 */
[----:B------:R-:W-:Y:S02]  /*4af60*/  IMAD.MOV.U32 R28, RZ, RZ, R6 ;  /* 0x000000ffff1c7224 */ /* 0x000fe400078e0006 */
[----:B------:R-:W-:Y:S02]  /*4af70*/  IMAD.MOV.U32 R0, RZ, RZ, R5 ;  /* 0x000000ffff007224 */ /* 0x000fe400078e0005 */
[----:B------:R-:W-:Y:S01]  /*4af80*/  IMAD.MOV.U32 R29, RZ, RZ, R7 ;  /* 0x000000ffff1d7224 */ /* 0x000fe200078e0007 */
[----:B0-----:R-:W2:Y:S01]  /*4af90*/  LDL.LU R4, [R1+0x80] ;  /* 0x0000800001047983 */ /* 0x001ea20000300800 */
[----:B------:R-:W2:Y:S02]  /*4afa0*/  LDL.LU R5, [R1+0x84] ;  /* 0x0000840001057983 */ /* 0x000ea40000300800 */
[----:B------:R-:W2:Y:S02]  /*4afb0*/  LDL.LU R6, [R1+0x88] ;  /* 0x0000880001067983 */ /* 0x000ea40000300800 */
[----:B------:R-:W2:Y:S01]  /*4afc0*/  LDL.LU R7, [R1+0x8c] ;  /* 0x00008c0001077983 */ /* 0x000ea20000300800 */
[----:B------:R-:W-:Y:S01]  /*4afd0*/  STL [R1+0x214c], R28 ;  /* 0x00214c1c01007387 */ /* 0x000fe20000100800 */
[----:B------:R-:W-:Y:S01]  /*4afe0*/  STL [R1+0x2148], R0 ;  /* 0x0021480001007387 */ /* 0x000fe20000100800 */
[----:B---3--:R-:W-:Y:S01]  /*4aff0*/  HMMA.16816.F32.BF16 R24, R16, R14, R24 ;  /* 0x0000000e1018723c */ /* 0x008fe20000041818 */
[----:B------:R-:W-:-:S02]  /*4b000*/  IMAD.MOV.U32 R9, RZ, RZ, R14 ;  /* 0x000000ffff097224 */ /* 0x000fc400078e000e */
[----:B------:R-:W-:Y:S02]  /*4b010*/  IMAD.MOV.U32 R8, RZ, RZ, R15 ;  /* 0x000000ffff087224 */ /* 0x000fe400078e000f */
[----:B------:R-:W2:Y:S11]  /*4b020*/  LDL.LU.64 R14, [R1+0x21c0] ;  /* 0x0021c000010e7983 */ /* 0x000eb60000300a00 */
[----:B------:R-:W-:Y:S07]  /*4b030*/  @!UPT UIADD3 URZ, URZ, URZ, URZ ;  /* 0x0000003f3f3ff290 */ /* 0x000fee000fffe03f */
[----:B------:R-:W-:Y:S01]  /*4b040*/  STL.64 [R1+0x20f8], R26 ;  /* 0x0020f81a01007387 */ /* 0x000fe20000100a00 */
[----:B------:R0:W-:Y:S03]  /*4b050*/  STL.64 [R1+0x20f0], R24 ;  /* 0x0020f01801007387 */ /* 0x0001e60000100a00 */
[----:B0-----:R-:W3:Y:S01]  /*4b060*/  LDL.LU R24, [R1+0x90] ;  /* 0x0000900001187983 */ /* 0x001ee20000300800 */
[----:B------:R-:W3:Y:S02]  /*4b070*/  LDL.LU R25, [R1+0x94] ;  /* 0x0000940001197983 */ /* 0x000ee40000300800 */
[----:B------:R-:W3:Y:S02]  /*4b080*/  LDL.LU R26, [R1+0x98] ;  /* 0x00009800011a7983 */ /* 0x000ee40000300800 */
[----:B------:R-:W3:Y:S01]  /*4b090*/  LDL.LU R27, [R1+0x9c] ;  /* 0x00009c00011b7983 */ /* 0x000ee20000300800 */
[----:B--2---:R-:W-:Y:S01]  /*4b0a0*/  HMMA.16816.F32.BF16 R4, R16, R14, R4 ;  /* 0x0000000e1004723c */ /* 0x004fe20000041804 */
[----:B------:R-:W-:-:S02]  /*4b0b0*/  IMAD.MOV.U32 R28, RZ, RZ, R14 ;  /* 0x000000ffff1c7224 */ /* 0x000fc400078e000e */
[----:B------:R-:W-:Y:S02]  /*4b0c0*/  IMAD.MOV.U32 R0, RZ, RZ, R15 ;  /* 0x000000ffff007224 */ /* 0x000fe400078e000f */
[----:B----4-:R-:W0:Y:S11]  /*4b0d0*/  LDSM.16.MT88.4 R12, [R11+0x22c00] ;  /* 0x022c00000b0c783b */ /* 0x010e360000004200 */
[----:B------:R-:W-:Y:S07]  /*4b0e0*/  @!UPT UIADD3 URZ, URZ, URZ, URZ ;  /* 0x0000003f3f3ff290 */ /* 0x000fee000fffe03f */
[----:B------:R-:W-:Y:S01]  /*4b0f0*/  STL.64 [R1+0x20], R4 ;  /* 0x0000200401007387 */ /* 0x000fe20000100a00 */
[----:B------:R-:W-:Y:S02]  /*4b100*/  STL.64 [R1+0x28], R6 ;  /* 0x0000280601007387 */ /* 0x000fe40000100a00 */
[----:B------:R-:W1:Y:S04]  /*4b110*/  LDSM.16.MT88.4 R4, [R23+0x23000] ;  /* 0x023000001704783b */ /* 0x000e680000004200 */
[----:B------:R-:W-:Y:S01]  /*4b120*/  STL [R1+0x2188], R11 ;  /* 0x0021880b01007387 */ /* 0x000fe20000100800 */
[----:B------:R-:W-:Y:S04]  /*4b130*/  STL.64 [R1+0x2180], R8 ;  /* 0x0021800801007387 */ /* 0x000fe80000100a00 */
[----:B0-----:R-:W-:Y:S01]  /*4b140*/  STL.64 [R1+0x2170], R14 ;  /* 0x0021700e01007387 */ /* 0x001fe20000100a00 */
[----:B------:R0:W-:Y:S03]  /*4b150*/  STL.64 [R1+0x2168], R12 ;  /* 0x0021680c01007387 */ /* 0x0001e60000100a00 */
[----:B0-----:R-:W2:Y:S01]  /*4b160*/  LDL R13, [R1+0x288] ;  /* 0x00028800010d7983 */ /* 0x001ea20000100800 */
[----:B------:R0:W-:Y:S03]  /*4b170*/  STL [R1+0x2178], R23 ;  /* 0x0021781701007387 */ /* 0x0001e60000100800 */
[----:B0-----:R-:W4:Y:S01]  /*4b180*/  LDL.LU.64 R22, [R1+0x1b8] ;  /* 0x0001b80001167983 */ /* 0x001f220000300a00 */
[----:B-1----:R0:W-:Y:S02]  /*4b190*/  STL.64 [R1+0x2108], R6 ;  /* 0x0021080601007387 */ /* 0x0021e40000100a00 */
[----:B------:R1:W-:Y:S01]  /*4b1a0*/  STL.64 [R1+0x2100], R4 ;  /* 0x0021000401007387 */ /* 0x0003e20000100a00 */
[----:B0-----:R-:W3:Y:S01]  /*4b1b0*/  LDL.LU R6, [R1+0x198] ;  /* 0x0001980001067983 */ /* 0x001ee20000300800 */
[----:B------:R-:W3:Y:S02]  /*4b1c0*/  LDL.LU R7, [R1+0x19c] ;  /* 0x00019c0001077983 */ /* 0x000ee40000300800 */
[----:B---3--:R-:W-:Y:S01]  /*4b1d0*/  HMMA.16816.F32.BF16 R8, R16, R6, R24 ;  /* 0x000000061008723c */ /* 0x008fe20000041818 */
[----:B------:R0:W-:Y:S01]  /*4b1e0*/  STL.64 [R1+0x2140], R6 ;  /* 0x0021400601007387 */ /* 0x0001e20000100a00 */
[----:B-1----:R-:W4:Y:S03]  /*4b1f0*/  LDL.LU R4, [R1+0xe0] ;  /* 0x0000e00001047983 */ /* 0x002f260000300800 */
[----:B--2---:R-:W-:Y:S11]  /*4b200*/  LDSM.16.M88.4 R24, [R13+0x180] ;  /* 0x000180000d18783b */ /* 0x004ff60000000200 */
[----:B------:R-:W-:Y:S07]  /*4b210*/  @!UPT UIADD3 URZ, URZ, URZ, URZ ;  /* 0x0000003f3f3ff290 */ /* 0x000fee000fffe03f */
[----:B------:R-:W-:Y:S01]  /*4b220*/  STL.64 [R1+0xb0], R8 ;  /* 0x0000b00801007387 */ /* 0x000fe20000100a00 */
[----:B------:R-:W-:Y:S02]  /*4b230*/  STL.64 [R1+0xb8], R10 ;  /* 0x0000b80a01007387 */ /* 0x000fe40000100a00 */
[----:B------:R-:W1:Y:S04]  /*4b240*/  LDSM.16.M88.4 R8, [R13+0x4180] ;  /* 0x004180000d08783b */ /* 0x000e680000000200 */
[----:B------:R-:W4:Y:S01]  /*4b250*/  LDL.LU R5, [R1+0xe4] ;  /* 0x0000e40001057983 */ /* 0x000f220000300800 */
[----:B0-----:R-:W4:Y:S01]  /*4b260*/  LDL.LU R6, [R1+0xe8] ;  /* 0x0000e80001067983 */ /* 0x001f220000300800 */
[----:B------:R-:W4:Y:S03]  /*4b270*/  LDL.LU R7, [R1+0xec] ;  /* 0x0000ec0001077983 */ /* 0x000f260000300800 */
[----:B-1----:R-:W-:Y:S01]  /*4b280*/  STL.64 [R1+0x1f0], R8 ;  /* 0x0001f00801007387 */ /* 0x002fe20000100a00 */
[----:B------:R-:W-:Y:S02]  /*4b290*/  STL.64 [R1+0x1f8], R10 ;  /* 0x0001f80a01007387 */ /* 0x000fe40000100a00 */
[----:B------:R-:W0:Y:S02]  /*4b2a0*/  LDSM.16.M88.4 R8, [R13+0x8180] ;  /* 0x008180000d08783b */ /* 0x000e240000000200 */
[----:B0-----:R-:W-:Y:S02]  /*4b2b0*/  STL.64 [R1+0x200], R8 ;  /* 0x0002000801007387 */ /* 0x001fe40000100a00 */
[----:B------:R-:W-:Y:S02]  /*4b2c0*/  STL.64 [R1+0x208], R10 ;  /* 0x0002080a01007387 */ /* 0x000fe40000100a00 */
[----:B------:R-:W0:Y:S02]  /*4b2d0*/  LDSM.16.M88.4 R8, [R13+0xc180] ;  /* 0x00c180000d08783b */ /* 0x000e240000000200 */
[----:B0-----:R0:W-:Y:S02]  /*4b2e0*/  STL.64 [R1+0x210], R8 ;  /* 0x0002100801007387 */ /* 0x0011e40000100a00 */
[----:B------:R1:W-:Y:S02]  /*4b2f0*/  STL.64 [R1+0x218], R10 ;  /* 0x0002180a01007387 */ /* 0x0003e40000100a00 */
[----:B0-----:R-:W-:-:S02]  /*4b300*/  IMAD.MOV.U32 R8, RZ, RZ, R2 ;  /* 0x000000ffff087224 */ /* 0x001fc400078e0002 */
[----:B------:R-:W-:Y:S01]  /*4b310*/  IMAD.MOV.U32 R9, RZ, RZ, R3 ;  /* 0x000000ffff097224 */ /* 0x000fe200078e0003 */
[----:B------:R-:W2:Y:S01]  /*4b320*/  LDL.LU R2, [R1+0x21bc] ;  /* 0x0021bc0001027983 */ /* 0x000ea20000300800 */
[----:B------:R-:W3:Y:S02]  /*4b330*/  LDL.LU R3, [R1+0x21b8] ;  /* 0x0021b80001037983 */ /* 0x000ee40000300800 */
[----:B-1----:R-:W2:Y:S02]  /*4b340*/  LDL.LU R10, [R1+0xa8] ;  /* 0x0000a800010a7983 */ /* 0x002ea40000300800 */
[----:B------:R-:W2:Y:S02]  /*4b350*/  LDL.LU R11, [R1+0xac] ;  /* 0x0000ac00010b7983 */ /* 0x000ea40000300800 */
[----:B--2---:R0:W-:Y:S01]  /*4b360*/  STL.64 [R1+0x2198], R10 ;  /* 0x0021980a01007387 */ /* 0x0041e20000100a00 */
[----:B------:R-:W-:Y:S03]  /*4b370*/  STL.64 [R1+0x2190], R8 ;  /* 0x0021900801007387 */ /* 0x000fe60000100a00 */
[----:B0-----:R-:W2:Y:S04]  /*4b380*/  LDL.LU.64 R10, [R1+0x1c8] ;  /* 0x0001c800010a7983 */ /* 0x001ea80000300a00 */
[----:B--2---:R-:W-:Y:S02]  /*4b390*/  STL.64 [R1+0x21b0], R10 ;  /* 0x0021b00a01007387 */ /* 0x004fe40000100a00 */
[----:B------:R-:W0:Y:S04]  /*4b3a0*/  LDSM.16.M88.4 R8, [R13+0x10180] ;  /* 0x010180000d08783b */ /* 0x000e280000000200 */
[----:B------:R-:W-:Y:S02]  /*4b3b0*/  STL.64 [R1+0x168], R26 ;  /* 0x0001681a01007387 */ /* 0x000fe40000100a00 */
[----:B------:R-:W-:Y:S01]  /*4b3c0*/  STL.64 [R1+0x2110], R24 ;  /* 0x0021101801007387 */ /* 0x000fe20000100a00 */
[----:B0-----:R-:W-:Y:S01]  /*4b3d0*/  STL.64 [R1+0x220], R8 ;  /* 0x0002200801007387 */ /* 0x001fe20000100a00 */
[----:B------:R-:W-:Y:S02]  /*4b3e0*/  STL.64 [R1+0x228], R10 ;  /* 0x0002280a01007387 */ /* 0x000fe40000100a00 */
[----:B------:R-:W0:Y:S02]  /*4b3f0*/  LDSM.16.M88.4 R8, [R13+0x14180] ;  /* 0x014180000d08783b */ /* 0x000e240000000200 */
[----:B0-----:R-:W-:Y:S02]  /*4b400*/  STL.64 [R1+0x230], R8 ;  /* 0x0002300801007387 */ /* 0x001fe40000100a00 */
[----:B------:R-:W-:Y:S02]  /*4b410*/  STL.64 [R1+0x238], R10 ;  /* 0x0002380a01007387 */ /* 0x000fe40000100a00 */
[----:B------:R-:W0:Y:S04]  /*4b420*/  LDSM.16.M88.4 R8, [R13+0x18180] ;  /* 0x018180000d08783b */ /* 0x000e280000000200 */
[----:B---3--:R-:W-:-:S02]  /*4b430*/  IMAD.MOV.U32 R26, RZ, RZ, R3 ;  /* 0x000000ffff1a7224 */ /* 0x008fc400078e0003 */
[----:B------:R-:W-:Y:S02]  /*4b440*/  IMAD.MOV.U32 R27, RZ, RZ, R2 ;  /* 0x000000ffff1b7224 */ /* 0x000fe400078e0002 */
[----:B0-----:R-:W-:Y:S01]  /*4b450*/  IMAD.MOV.U32 R3, RZ, RZ, R8 ;  /* 0x000000ffff037224 */ /* 0x001fe200078e0008 */
[----:B------:R4:W-:Y:S01]  /*4b460*/  STL.64 [R1+0x248], R10 ;  /* 0x0002480a01007387 */ /* 0x0009e20000100a00 */
[----:B------:R-:W-:Y:S02]  /*4b470*/  IMAD.MOV.U32 R2, RZ, RZ, R9 ;  /* 0x000000ffff027224 */ /* 0x000fe400078e0009 */
[----:B----4-:R-:W-:Y:S03]  /*4b480*/  HMMA.16816.F32.BF16 R8, R16, R22, R4 ;  /* 0x000000161008723c */ /* 0x010fe60000041804 */
[----:B------:R-:W-:Y:S01]  /*4b490*/  STL [R1+0x20cc], R2 ;  /* 0x0020cc0201007387 */ /* 0x000fe20000100800 */
[----:B------:R-:W-:Y:S03]  /*4b4a0*/  STL [R1+0x20c8], R3 ;  /* 0x0020c80301007387 */ /* 0x000fe60000100800 */
[----:B------:R-:W-:-:S02]  /*4b4b0*/  IMAD.MOV.U32 R5, RZ, RZ, R22 ;  /* 0x000000ffff057224 */ /* 0x000fc400078e0016 */
[----:B------:R-:W-:Y:S11]  /*4b4c0*/  IMAD.MOV.U32 R4, RZ, RZ, R23 ;  /* 0x000000ffff047224 */ /* 0x000ff600078e0017 */
[----:B------:R-:W-:Y:S03]  /*4b4d0*/  @!UPT UIADD3 URZ, URZ, URZ, URZ ;  /* 0x0000003f3f3ff290 */ /* 0x000fe6000fffe03f */
[----:B------:R-:W-:Y:S01]  /*4b4e0*/  STL.64 [R1+0xe0], R8 ;  /* 0x0000e00801007387 */ /* 0x000fe20000100a00 */
[----:B------:R-:W-:Y:S02]  /*4b4f0*/  STL.64 [R1+0xe8], R10 ;  /* 0x0000e80a01007387 */ /* 0x000fe40000100a00 */
[----:B------:R-:W2:Y:S02]  /*4b500*/  LDL.LU R20, [R1+0x60] ;  /* 0x0000600001147983 */ /* 0x000ea40000300800 */
[----:B------:R-:W2:Y:S01]  /*4b510*/  LDL.LU R21, [R1+0x64] ;  /* 0x0000640001157983 */ /* 0x000ea20000300800 */
[----:B------:R-:W3:Y:S01]  /*4b520*/  LDL.LU R22, [R1+0x68] ;  /* 0x0000680001167983 */ /* 0x000ee20000300800 */
[----:B------:R-:W3:Y:S03]  /*4b530*/  LDL.LU R23, [R1+0x6c] ;  /* 0x00006c0001177983 */ /* 0x000ee60000300800 */
[----:B------:R-:W0:Y:S04]  /*4b540*/  LDSM.16.M88.4 R8, [R13+0x1c180] ;  /* 0x01c180000d08783b */ /* 0x000e280000000200 */
[----:B---3--:R-:W-:Y:S01]  /*4b550*/  STL.64 [R1+0x21a8], R22 ;  /* 0x0021a81601007387 */ /* 0x008fe20000100a00 */
[----:B--2---:R1:W-:Y:S03]  /*4b560*/  STL.64 [R1+0x21a0], R20 ;  /* 0x0021a01401007387 */ /* 0x0043e60000100a00 */
[----:B-1----:R-:W2:Y:S01]  /*4b570*/  LDL.LU R20, [R1+0xd0] ;  /* 0x0000d00001147983 */ /* 0x002ea20000300800 */
[----:B------:R-:W2:Y:S02]  /*4b580*/  LDL.LU R21, [R1+0xd4] ;  /* 0x0000d40001157983 */ /* 0x000ea40000300800 */
[----:B------:R-:W2:Y:S02]  /*4b590*/  LDL.LU R22, [R1+0xd8] ;  /* 0x0000d80001167983 */ /* 0x000ea40000300800 */
[----:B------:R-:W2:Y:S01]  /*4b5a0*/  LDL.LU R23, [R1+0xdc] ;  /* 0x0000dc0001177983 */ /* 0x000ea20000300800 */
[----:B------:R-:W3:Y:S01]  /*4b5b0*/  LDL.LU.64 R14, [R1+0x1e8] ;  /* 0x0001e800010e7983 */ /* 0x000ee20000300a00 */
[----:B0-----:R0:W-:Y:S03]  /*4b5c0*/  STL.64 [R1+0x258], R10 ;  /* 0x0002580a01007387 */ /* 0x0011e60000100a00 */
[----:B0-----:R-:W2:Y:S01]  /*4b5d0*/  LDL.LU.64 R10, [R1+0x21b0] ;  /* 0x0021b000010a7983 */ /* 0x001ea20000300a00 */
[----:B------:R-:W-:-:S02]  /*4b5e0*/  IMAD.MOV.U32 R6, RZ, RZ, R28 ;  /* 0x000000ffff067224 */ /* 0x000fc400078e001c */
[----:B------:R-:W-:-:S05]  /*4b5f0*/  IMAD.MOV.U32 R7, RZ, RZ, R0 ;  /* 0x000000ffff077224 */ /* 0x000fca00078e0000 */
[----:B------:R0:W-:Y:S01]  /*4b600*/  STL.64 [R1+0x2158], R6 ;  /* 0x0021580601007387 */ /* 0x0001e20000100a00 */
[----:B------:R-:W-:Y:S02]  /*4b610*/  STL.64 [R1+0x2150], R4 ;  /* 0x0021500401007387 */ /* 0x000fe40000100a00 */
[----:B------:R-:W-:Y:S02]  /*4b620*/  IMAD.MOV.U32 R25, RZ, RZ, R8 ;  /* 0x000000ffff197224 */ /* 0x000fe400078e0008 */
[----:B------:R-:W-:Y:S01]  /*4b630*/  IMAD.MOV.U32 R24, RZ, RZ, R9 ;  /* 0x000000ffff187224 */ /* 0x000fe200078e0009 */
[----:B0-----:R-:W4:Y:S01]  /*4b640*/  LDL.LU R6, [R1+0x188] ;  /* 0x0001880001067983 */ /* 0x001f220000300800 */
[----:B------:R-:W4:Y:S01]  /*4b650*/  LDL.LU R7, [R1+0x18c] ;  /* 0x00018c0001077983 */ /* 0x000f220000300800 */
[C---:B--2---:R-:W-:Y:S01]  /*4b660*/  HMMA.16816.F32.BF16 R20, R16.reuse, R10, R20 ;  /* 0x0000000a1014723c */ /* 0x044fe20000041814 */
[----:B------:R-:W-:Y:S02]  /*4b670*/  IMAD.MOV.U32 R28, RZ, RZ, R10 ;  /* 0x000000ffff1c7224 */ /* 0x000fe400078e000a */
[----:B------:R-:W-:Y:S11]  /*4b680*/  IMAD.MOV.U32 R0, RZ, RZ, R11 ;  /* 0x000000ffff007224 */ /* 0x000ff600078e000b */
[----:B------:R-:W-:Y:S09]  /*4b690*/  @!UPT UIADD3 URZ, URZ, URZ, URZ ;  /* 0x0000003f3f3ff290 */ /* 0x000ff2000fffe03f */
[----:B------:R-:W-:Y:S01]  /*4b6a0*/  STL.64 [R1+0xd0], R20 ;  /* 0x0000d01401007387 */ /* 0x000fe20000100a00 */
[----:B------:R0:W-:Y:S03]  /*4b6b0*/  STL.64 [R1+0xd8], R22 ;  /* 0x0000d81601007387 */ /* 0x0001e60000100a00 */
[----:B0-----:R-:W3:Y:S01]  /*4b6c0*/  LDL.LU.64 R22, [R1+0x21a8] ;  /* 0x0021a80001167983 */ /* 0x001ee20000300a00 */
[----:B------:R-:W3:Y:S02]  /*4b6d0*/  LDL.LU.64 R20, [R1+0x21a0] ;  /* 0x0021a00001147983 */ /* 0x000ee40000300a00 */
[----:B------:R-:W2:Y:S02]  /*4b6e0*/  LDL.LU.64 R10, [R1+0x2198] ;  /* 0x00219800010a7983 */ /* 0x000ea40000300a00 */
[----:B------:R-:W2:Y:S02]  /*4b6f0*/  LDL.LU.64 R8, [R1+0x2190] ;  /* 0x0021900001087983 */ /* 0x000ea40000300a00 */
[C---:B--2---:R-:W-:Y:S11]  /*4b700*/  HMMA.16816.F32.BF16 R8, R16.reuse, R26, R8 ;  /* 0x0000001a1008723c */ /* 0x044ff60000041808 */
[----:B------:R-:W-:Y:S11]  /*4b710*/  @!UPT UIADD3 URZ, URZ, URZ, URZ ;  /* 0x0000003f3f3ff290 */ /* 0x000ff6000fffe03f */
[----:B------:R-:W-:Y:S01]  /*4b720*/  @!UPT UIADD3 URZ, URZ, URZ, URZ ;  /* 0x0000003f3f3ff290 */ /* 0x000fe2000fffe03f */
[----:B------:R-:W-:Y:S01]  /*4b730*/  STL.64 [R1+0xc0], R8 ;  /* 0x0000c00801007387 */ /* 0x000fe20000100a00 */
[----:B------:R0:W-:Y:S03]  /*4b740*/  STL.64 [R1+0xc8], R10 ;  /* 0x0000c80a01007387 */ /* 0x0001e60000100a00 */
[----:B0-----:R-:W2:Y:S01]  /*4b750*/  LDL.LU R11, [R1+0x2188] ;  /* 0x00218800010b7983 */ /* 0x001ea20000300800 */
[----:B------:R-:W2:Y:S02]  /*4b760*/  LDL.LU.64 R8, [R1+0x2180] ;  /* 0x0021800001087983 */ /* 0x000ea40000300a00 */
[----:B------:R2:W-:Y:S02]  /*4b770*/  STL.64 [R1+0x2120], R26 ;  /* 0x0021201a01007387 */ /* 0x0005e40000100a00 */
[----:B------:R0:W-:Y:S01]  /*4b780*/  STL.64 [R1+0x2118], R24 ;  /* 0x0021181801007387 */ /* 0x0001e20000100a00 */
[----:B---3--:R-:W-:Y:S01]  /*4b790*/  HMMA.16816.F32.BF16 R16, R16, R14, R20 ;  /* 0x0000000e1010723c */ /* 0x008fe20000041814 */
[----:B------:R-:W-:-:S02]  /*4b7a0*/  IMAD.MOV.U32 R3, RZ, RZ, R14 ;  /* 0x000000ffff037224 */ /* 0x000fc400078e000e */
[----:B------:R-:W-:Y:S02]  /*4b7b0*/  IMAD.MOV.U32 R2, RZ, RZ, R15 ;  /* 0x000000ffff027224 */ /* 0x000fe400078e000f */
[----:B--2---:R-:W-:Y:S02]  /*4b7c0*/  IMAD.MOV.U32 R26, RZ, RZ, R9 ;  /* 0x000000ffff1a7224 */ /* 0x004fe400078e0009 */
[----:B------:R-:W-:Y:S02]  /*4b7d0*/  IMAD.MOV.U32 R27, RZ, RZ, R8 ;  /* 0x000000ffff1b7224 */ /* 0x000fe400078e0008 */
[----:B------:R-:W1:Y:S04]  /*4b7e0*/  LDSM.16.MT88.4 R8, [R11+0x23000] ;  /* 0x023000000b08783b */ /* 0x000e680000004200 */
[----:B------:R2:W-:Y:S01]  /*4b7f0*/  STL.64 [R1+0x2160], R26 ;  /* 0x0021601a01007387 */ /* 0x0005e20000100a00 */
[----:B0-----:R-:W4:Y:S02]  /*4b800*/  LDL.LU R24, [R1+0x130] ;  /* 0x0001300001187983 */ /* 0x001f240000300800 */
[----:B------:R-:W4:Y:S01]  /*4b810*/  LDL.LU R25, [R1+0x134] ;  /* 0x0001340001197983 */ /* 0x000f220000300800 */
[----:B--2---:R-:W4:Y:S01]  /*4b820*/  LDL.LU R26, [R1+0x138] ;  /* 0x00013800011a7983 */ /* 0x004f220000300800 */
[----:B------:R-:W4:Y:S03]  /*4b830*/  LDL.LU R27, [R1+0x13c] ;  /* 0x00013c00011b7983 */ /* 0x000f260000300800 */
[----:B-1----:R0:W-:Y:S01]  /*4b840*/  STL [R1+0x2064], R8 ;  /* 0x0020640801007387 */ /* 0x0021e20000100800 */
[----:B------:R1:W-:Y:S02]  /*4b850*/  STL [R1+0x2060], R9 ;  /* 0x0020600901007387 */ /* 0x0003e40000100800 */
[----:B------:R2:W-:Y:S02]  /*4b860*/  STL [R1+0x205c], R10 ;  /* 0x00205c0a01007387 */ /* 0x0005e40000100800 */
[----:B------:R3:W-:Y:S01]  /*4b870*/  STL [R1+0x2058], R11 ;  /* 0x0020580b01007387 */ /* 0x0007e20000100800 */
[----:B0-----:R-:W4:Y:S01]  /*4b880*/  LDL.LU R8, [R1+0x110] ;  /* 0x0001100001087983 */ /* 0x001f220000300800 */
[----:B-1----:R-:W4:Y:S02]  /*4b890*/  LDL.LU R9, [R1+0x114] ;  /* 0x0001140001097983 */ /* 0x002f240000300800 */
[----:B--2---:R-:W2:Y:S02]  /*4b8a0*/  LDL.LU R10, [R1+0x118] ;  /* 0x00011800010a7983 */ /* 0x004ea40000300800 */
[----:B---3--:R-:W2:Y:S01]  /*4b8b0*/  LDL.LU R11, [R1+0x11c] ;  /* 0x00011c00010b7983 */ /* 0x008ea20000300800 */
[----:B------:R-:W3:Y:S01]  /*4b8c0*/  LDL.LU R23, [R1+0x2178] ;  /* 0x0021780001177983 */ /* 0x000ee20000300800 */
[----:B------:R0:W-:Y:S02]  /*4b8d0*/  STL.64 [R1+0x30], R16 ;  /* 0x0000301001007387 */ /* 0x0001e40000100a00 */
[----:B------:R1:W-:Y:S02]  /*4b8e0*/  STL.64 [R1+0x38], R18 ;  /* 0x0000381201007387 */ /* 0x0003e40000100a00 */
[----:B------:R-:W4:Y:S01]  /*4b8f0*/  LDL.LU.64 R14, [R1+0x2170] ;  /* 0x00217000010e7983 */ /* 0x000f220000300a00 */
[----:B------:R-:W4:Y:S04]  /*4b900*/  LDL.LU.64 R12, [R1+0x2168] ;  /* 0x00216800010c7983 */ /* 0x000f280000300a00 */
[----:B0-----:R-:W2:Y:S01]  /*4b910*/  LDL.LU R16, [R1+0x100] ;  /* 0x0001000001107983 */ /* 0x001ea20000300800 */
[----:B------:R-:W2:Y:S02]  /*4b920*/  LDL.LU R17, [R1+0x104] ;  /* 0x0001040001117983 */ /* 0x000ea40000300800 */
[----:B-1----:R-:W2:Y:S02]  /*4b930*/  LDL.LU R18, [R1+0x108] ;  /* 0x0001080001127983 */ /* 0x002ea40000300800 */
[----:B------:R-:W2:Y:S01]  /*4b940*/  LDL.LU R19, [R1+0x10c] ;  /* 0x00010c0001137983 */ /* 0x000ea20000300800 */
[----:B---3--:R-:W0:Y:S01]  /*4b950*/  LDSM.16.MT88.4 R20, [R23+0x23400] ;  /* 0x023400001714783b */ /* 0x008e220000004200 */
[C---:B----4-:R-:W-:Y:S03]  /*4b960*/  HMMA.16816.F32.BF16 R4, R12.reuse, R6, R24 ;  /* 0x000000060c04723c */ /* 0x050fe60000041818 */
[----:B0-----:R-:W-:Y:S01]  /*4b970*/  STL.64 [R1+0x1fc0], R22 ;  /* 0x001fc01601007387 */ /* 0x001fe20000100a00 */
[----:B------:R0:W-:Y:S03]  /*4b980*/  STL.64 [R1+0x1fb8], R20 ;  /* 0x001fb81401007387 */ /* 0x0001e60000100a00 */
[----:B0-----:R-:W3:Y:S01]  /*4b990*/  LDL.LU R20, [R1+0x120] ;  /* 0x0001200001147983 */ /* 0x001ee20000300800 */
[----:B------:R-:W3:Y:S02]  /*4b9a0*/  LDL.LU R21, [R1+0x124] ;  /* 0x0001240001157983 */ /* 0x000ee40000300800 */
[----:B------:R-:W3:Y:S02]  /*4b9b0*/  LDL.LU R22, [R1+0x128] ;  /* 0x0001280001167983 */ /* 0x000ee40000300800 */
[----:B------:R-:W3:Y:S01]  /*4b9c0*/  LDL.LU R23, [R1+0x12c] ;  /* 0x00012c0001177983 */ /* 0x000ee20000300800 */
[----:B------:R-:W3:Y:S10]  /*4b9d0*/  LDL.LU.64 R26, [R1+0x2160] ;  /* 0x00216000011a7983 */ /* 0x000ef40000300a00 */
[----:B------:R-:W-:Y:S02]  /*4b9e0*/  STL.64 [R1+0xa0], R4 ;  /* 0x0000a00401007387 */ /* 0x000fe40000100a00 */
[----:B------:R0:W-:Y:S02]  /*4b9f0*/  STL.64 [R1+0xa8], R6 ;  /* 0x0000a80601007387 */ /* 0x0001e40000100a00 */
[----:B0-----:R-:W2:Y:S01]  /*4ba00*/  LDL.LU.64 R6, [R1+0x2158] ;  /* 0x0021580001067983 */ /* 0x001ea20000300a00 */
[----:B------:R-:W4:Y:S01]  /*4ba10*/  LDL.LU.64 R4, [R1+0x2150] ;  /* 0x0021500001047983 */ /* 0x000f220000300a00 */
[----:B---3--:R-:W-:Y:S07]  /*4ba20*/  HMMA.16816.F32.BF16 R24, R12, R26, R20 ;  /* 0x0000001a0c18723c */ /* 0x008fee0000041814 */
[----:B------:R-:W-:-:S02]  /*4ba30*/  IMAD.MOV.U32 R22, RZ, RZ, R28 ;  /* 0x000000ffff167224 */ /* 0x000fc400078e001c */
[----:B------:R-:W-:Y:S01]  /*4ba40*/  IMAD.MOV.U32 R23, RZ, RZ, R0 ;  /* 0x000000ffff177224 */ /* 0x000fe200078e0000 */
[----:B------:R-:W3:Y:S11]  /*4ba50*/  LDL.LU R28, [R1+0x214c] ;  /* 0x00214c00011c7983 */ /* 0x000ef60000300800 */
[----:B------:R-:W-:Y:S02]  /*4ba60*/  @!UPT UIADD3 URZ, URZ, URZ, URZ ;  /* 0x0000003f3f3ff290 */ /* 0x000fe4000fffe03f */
[----:B------:R0:W-:Y:S01]  /*4ba70*/  STL.64 [R1+0x90], R24 ;  /* 0x0000901801007387 */ /* 0x0001e20000100a00 */
[----:B------:R1:W-:Y:S02]  /*4ba80*/  STL.64 [R1+0x98], R26 ;  /* 0x0000981a01007387 */ /* 0x0003e40000100a00 */
[----:B------:R-:W3:Y:S02]  /*4ba90*/  LDL.LU R0, [R1+0x2148] ;  /* 0x0021480001007983 */ /* 0x000ee40000300800 */
[----:B------:R4:W-:Y:S01]  /*4baa0*/  STL.64 [R1+0x2128], R22 ;  /* 0x0021281601007387 */ /* 0x0009e20000100a00 */
[----:B0-----:R-:W3:Y:S01]  /*4bab0*/  LDL.LU R24, [R1+0x50] ;  /* 0x0000500001187983 */ /* 0x001ee20000300800 */
[----:B------:R-:W3:Y:S02]  /*4bac0*/  LDL.LU R25, [R1+0x54] ;  /* 0x0000540001197983 */ /* 0x000ee40000300800 */
[----:B-1----:R-:W3:Y:S02]  /*4bad0*/  LDL.LU R26, [R1+0x58] ;  /* 0x00005800011a7983 */ /* 0x002ee40000300800 */
[----:B----4-:R-:W-:-:S02]  /*4bae0*/  IMAD.MOV.U32 R22, RZ, RZ, R5 ;  /* 0x000000ffff167224 */ /* 0x010fc400078e0005 */
[----:B------:R-:W-:Y:S01]  /*4baf0*/  IMAD.MOV.U32 R23, RZ, RZ, R4 ;  /* 0x000000ffff177224 */ /* 0x000fe200078e0004 */
[----:B------:R-:W4:Y:S01]  /*4bb00*/  LDL.LU R27, [R1+0x5c] ;  /* 0x00005c00011b7983 */ /* 0x000f220000300800 */
[C---:B--2---:R-:W-:Y:S11]  /*4bb10*/  HMMA.16816.F32.BF16 R4, R12.reuse, R6, R8 ;  /* 0x000000060c04723c */ /* 0x044ff60000041808 */
[----:B------:R-:W-:Y:S11]  /*4bb20*/  @!UPT UIADD3 URZ, URZ, URZ, URZ ;  /* 0x0000003f3f3ff290 */ /* 0x000ff6000fffe03f */
[----:B------:R-:W-:Y:S02]  /*4bb30*/  @!UPT UIADD3 URZ, URZ, URZ, URZ ;  /* 0x0000003f3f3ff290 */ /* 0x000fe4000fffe03f */
[----:B------:R-:W-:Y:S02]  /*4bb40*/  IMAD.MOV.U32 R11, RZ, RZ, R7 ;  /* 0x000000ffff0b7224 */ /* 0x000fe400078e0007 */
[----:B------:R-:W-:Y:S02]  /*4bb50*/  IMAD.MOV.U32 R10, RZ, RZ, R6 ;  /* 0x000000ffff0a7224 */ /* 0x000fe400078e0006 */
[----:B------:R-:W-:Y:S02]  /*4bb60*/  IMAD.MOV.U32 R9, RZ, RZ, R5 ;  /* 0x000000ffff097224 */ /* 0x000fe400078e0005 */
[----:B------:R-:W-:Y:S01]  /*4bb70*/  IMAD.MOV.U32 R8, RZ, RZ, R4 ;  /* 0x000000ffff087224 */ /* 0x000fe200078e0004 */
[----:B------:R-:W2:Y:S01]  /*4bb80*/  LDL.LU.64 R6, [R1+0x2140] ;  /* 0x0021400001067983 */ /* 0x000ea20000300a00 */
[----:B------:R-:W-:Y:S02]  /*4bb90*/  STL [R1+0x2074], R11 ;  /* 0x0020740b01007387 */ /* 0x000fe40000100800 */
[----:B------:R-:W-:Y:S02]  /*4bba0*/  STL [R1+0x2070], R10 ;  /* 0x0020700a01007387 */ /* 0x000fe40000100800 */
[----:B------:R-:W-:Y:S01]  /*4bbb0*/  STL [R1+0x206c], R9 ;  /* 0x00206c0901007387 */ /* 0x000fe20000100800 */
[----:B------:R0:W-:Y:S04]  /*4bbc0*/  STL [R1+0x2068], R8 ;  /* 0x0020680801007387 */ /* 0x0001e80000100800 */
[----:B0-----:R-:W3:Y:S01]  /*4bbd0*/  LDL.LU R8, [R1+0xf0] ;  /* 0x0000f00001087983 */ /* 0x001ee20000300800 */
[----:B------:R-:W3:Y:S02]  /*4bbe0*/  LDL.LU R9, [R1+0xf4] ;  /* 0x0000f40001097983 */ /* 0x000ee40000300800 */
[----:B------:R-:W3:Y:S02]  /*4bbf0*/  LDL.LU R10, [R1+0xf8] ;  /* 0x0000f800010a7983 */ /* 0x000ee40000300800 */
[----:B------:R-:W3:Y:S01]  /*4bc00*/  LDL.LU R11, [R1+0xfc] ;  /* 0x0000fc00010b7983 */ /* 0x000ee20000300800 */
[----:B------:R-:W4:Y:S01]  /*4bc10*/  LDL.LU R4, [R1+0x10] ;  /* 0x0000100001047983 */ /* 0x000f220000300800 */
[C---:B--2---:R-:W-:Y:S08]  /*4bc20*/  HMMA.16816.F32.BF16 R16, R12.reuse, R6, R16 ;  /* 0x000000060c10723c */ /* 0x044ff00000041810 */
[----:B---3--:R-:W-:Y:S11]  /*4bc30*/  HMMA.16816.F32.BF16 R20, R12, R22, R8 ;  /* 0x000000160c14723c */ /* 0x008ff60000041808 */
[----:B------:R-:W-:Y:S04]  /*4bc40*/  @!UPT UIADD3 URZ, URZ, URZ, URZ ;  /* 0x0000003f3f3ff290 */ /* 0x000fe8000fffe03f */
[----:B------:R0:W-:Y:S01]  /*4bc50*/  STL.64 [R1+0x70], R16 ;  /* 0x0000701001007387 */ /* 0x0001e20000100a00 */
[----:B------:R1:W-:Y:S02]  /*4bc60*/  STL.64 [R1+0x78], R18 ;  /* 0x0000781201007387 */ /* 0x0003e40000100a00 */
[----:B------:R-:W2:Y:S02]  /*4bc70*/  LDL.LU R5, [R1+0x14] ;  /* 0x0000140001057983 */ /* 0x000ea40000300800 */
[----:B------:R-:W2:Y:S01]  /*4bc80*/  LDL.LU R6, [R1+0x18] ;  /* 0x0000180001067983 */ /* 0x000ea20000300800 */
[----:B------:R-:W2:Y:S04]  /*4bc90*/  LDL.LU R7, [R1+0x1c] ;  /* 0x00001c0001077983 */ /* 0x000ea80000300800 */
[----:B0-----:R-:W3:Y:S01]  /*4bca0*/  LDL.LU R16, [R1] ;  /* 0x0000000001107983 */ /* 0x001ee20000300800 */
[----:B------:R-:W-:-:S02]  /*4bcb0*/  IMAD.MOV.U32 R17, RZ, RZ, R0 ;  /* 0x000000ffff117224 */ /* 0x000fc400078e0000 */
[----:B------:R-:W2:Y:S02]  /*4bcc0*/  LDL.LU R0, [R1+0x2138] ;  /* 0x0021380001007983 */ /* 0x000ea40000300800 */
[----:B-1----:R-:W-:Y:S02]  /*4bcd0*/  IMAD.MOV.U32 R18, RZ, RZ, R28 ;  /* 0x000000ffff127224 */ /* 0x002fe400078e001c */
[----:B------:R-:W-:Y:S01]  /*4bce0*/  IMAD.MOV.U32 R19, RZ, RZ, R29 ;  /* 0x000000ffff137224 */ /* 0x000fe200078e001d */
[----:B------:R-:W2:Y:S01]  /*4bcf0*/  LDL.LU R28, [R1+0x2134] ;  /* 0x00213400011c7983 */ /* 0x000ea20000300800 */
[----:B------:R-:W2:Y:S02]  /*4bd00*/  LDL.LU R29, [R1+0x2130] ;  /* 0x00213000011d7983 */ /* 0x000ea40000300800 */
[----:B------:R-:W-:Y:S02]  /*4bd10*/  IMAD.MOV.U32 R9, RZ, RZ, R22 ;  /* 0x000000ffff097224 */ /* 0x000fe400078e0016 */
[----:B------:R-:W-:-:S02]  /*4bd20*/  IMAD.MOV.U32 R8, RZ, RZ, R23 ;  /* 0x000000ffff087224 */ /* 0x000fc400078e0017 */
[----:B------:R-:W4:Y:S01]  /*4bd30*/  LDL.LU.64 R22, [R1+0x2128] ;  /* 0x0021280001167983 */ /* 0x000f220000300a00 */
[----:B------:R-:W-:Y:S02]  /*4bd40*/  IMAD.MOV.U32 R10, RZ, RZ, R21 ;  /* 0x000000ffff0a7224 */ /* 0x000fe400078e0015 */
[----:B------:R-:W-:-:S03]  /*4bd50*/  IMAD.MOV.U32 R11, RZ, RZ, R20 ;  /* 0x000000ffff0b7224 */ /* 0x000fc600078e0014 */
[----:B------:R-:W-:Y:S02]  /*4bd60*/  STL [R1+0x2084], R10 ;  /* 0x0020840a01007387 */ /* 0x000fe40000100800 */
[----:B------:R-:W-:Y:S02]  /*4bd70*/  STL [R1+0x2080], R11 ;  /* 0x0020800b01007387 */ /* 0x000fe40000100800 */
[----:B------:R-:W-:Y:S02]  /*4bd80*/  STL [R1+0x207c], R9 ;  /* 0x00207c0901007387 */ /* 0x000fe40000100800 */
[----:B------:R0:W-:Y:S02]  /*4bd90*/  STL [R1+0x2078], R8 ;  /* 0x0020780801007387 */ /* 0x0001e40000100800 */
[----:B0-----:R-:W3:Y:S01]  /*4bda0*/  LDL.LU R8, [R1+0x40] ;  /* 0x0000400001087983 */ /* 0x001ee20000300800 */
[----:B----4-:R-:W-:Y:S03]  /*4bdb0*/  HMMA.16816.F32.BF16 R20, R12, R22, R24 ;  /* 0x000000160c14723c */ /* 0x010fe60000041818 */
[----:B------:R-:W3:Y:S01]  /*4bdc0*/  LDL.LU.64 R26, [R1+0x2120] ;  /* 0x00212000011a7983 */ /* 0x000ee20000300a00 */
[----:B------:R-:W4:Y:S02]  /*4bdd0*/  LDL.LU.64 R24, [R1+0x2118] ;  /* 0x0021180001187983 */ /* 0x000f240000300a00 */
[----:B--2---:R-:W-:-:S02]  /*4bde0*/  IMAD.MOV.U32 R9, RZ, RZ, R29 ;  /* 0x000000ffff097224 */ /* 0x004fc400078e001d */
[----:B------:R-:W-:Y:S02]  /*4bdf0*/  IMAD.MOV.U32 R10, RZ, RZ, R28 ;  /* 0x000000ffff0a7224 */ /* 0x000fe400078e001c */
[----:B------:R-:W-:Y:S11]  /*4be00*/  IMAD.MOV.U32 R11, RZ, RZ, R0 ;  /* 0x000000ffff0b7224 */ /* 0x000ff600078e0000 */
[----:B------:R-:W-:Y:S02]  /*4be10*/  @!UPT UIADD3 URZ, URZ, URZ, URZ ;  /* 0x0000003f3f3ff290 */ /* 0x000fe4000fffe03f */
[----:B------:R4:W-:Y:S01]  /*4be20*/  STL.64 [R1+0x50], R20 ;  /* 0x0000501401007387 */ /* 0x0009e20000100a00 */
[----:B------:R-:W-:Y:S02]  /*4be30*/  IMAD.MOV.U32 R0, RZ, RZ, R23 ;  /* 0x000000ffff007224 */ /* 0x000fe400078e0017 */
[----:B------:R-:W-:-:S03]  /*4be40*/  IMAD.MOV.U32 R29, RZ, RZ, R22 ;  /* 0x000000ffff1d7224 */ /* 0x000fc600078e0016 */
[----:B------:R-:W-:Y:S02]  /*4be50*/  STL [R1+0x208c], R0 ;  /* 0x00208c0001007387 */ /* 0x000fe40000100800 */
[----:B------:R-:W-:Y:S02]  /*4be60*/  STL [R1+0x2088], R29 ;  /* 0x0020881d01007387 */ /* 0x000fe40000100800 */
[----:B----4-:R-:W-:Y:S02]  /*4be70*/  IMAD.MOV.U32 R20, RZ, RZ, R25 ;  /* 0x000000ffff147224 */ /* 0x010fe400078e0019 */
[----:B------:R-:W-:Y:S02]  /*4be80*/  IMAD.MOV.U32 R21, RZ, RZ, R24 ;  /* 0x000000ffff157224 */ /* 0x000fe400078e0018 */
[----:B---3--:R-:W-:Y:S01]  /*4be90*/  HMMA.16816.F32.BF16 R24, R12, R26, R8 ;  /* 0x0000001a0c18723c */ /* 0x008fe20000041808 */
[----:B------:R-:W-:Y:S02]  /*4bea0*/  STL [R1+0x2090], R20 ;  /* 0x0020901401007387 */ /* 0x000fe40000100800 */
[----:B------:R-:W-:Y:S11]  /*4beb0*/  STL [R1+0x2094], R21 ;  /* 0x0020941501007387 */ /* 0x000ff60000100800 */
[----:B------:R-:W-:Y:S10]  /*4bec0*/  @!UPT UIADD3 URZ, URZ, URZ, URZ ;  /* 0x0000003f3f3ff290 */ /* 0x000ff4000fffe03f */
[----:B------:R-:W-:Y:S02]  /*4bed0*/  IMAD.MOV.U32 R23, RZ, RZ, R27 ;  /* 0x000000ffff177224 */ /* 0x000fe400078e001b */
[----:B------:R-:W-:Y:S02]  /*4bee0*/  IMAD.MOV.U32 R22, RZ, RZ, R26 ;  /* 0x000000ffff167224 */ /* 0x000fe400078e001a */
[----:B------:R-:W-:Y:S02]  /*4bef0*/  IMAD.MOV.U32 R9, RZ, RZ, R24 ;  /* 0x000000ffff097224 */ /* 0x000fe400078e0018 */
[----:B------:R-:W-:Y:S02]  /*4bf00*/  IMAD.MOV.U32 R8, RZ, RZ, R25 ;  /* 0x000000ffff087224 */ /* 0x000fe400078e0019 */
[----:B------:R-:W2:Y:S01]  /*4bf10*/  LDL.LU.64 R24, [R1+0x2110] ;  /* 0x0021100001187983 */ /* 0x000ea20000300a00 */
[----:B------:R0:W-:Y:S02]  /*4bf20*/  STL [R1+0x20d4], R23 ;  /* 0x0020d41701007387 */ /* 0x0001e40000100800 */
[----:B------:R1:W-:Y:S02]  /*4bf30*/  STL [R1+0x20d0], R22 ;  /* 0x0020d01601007387 */ /* 0x0003e40000100800 */
[----:B0-----:R-:W-:-:S02]  /*4bf40*/  IMAD.MOV.U32 R23, RZ, RZ, R2 ;  /* 0x000000ffff177224 */ /* 0x001fc400078e0002 */
[----:B-1----:R-:W-:-:S07]  /*4bf50*/  IMAD.MOV.U32 R22, RZ, RZ, R3 ;  /* 0x000000ffff167224 */ /* 0x002fce00078e0003 */
[----:B------:R-:W-:Y:S01]  /*4bf60*/  HMMA.16816.F32.BF16 R12, R12, R22, R4 ;  /* 0x000000160c0c723c */ /* 0x000fe20000041804 */
[----:B------:R-:W3:Y:S01]  /*4bf70*/  LDL.LU.64 R6, [R1+0x2108] ;  /* 0x0021080001067983 */ /* 0x000ee20000300a00 */
[----:B------:R-:W3:Y:S11]  /*4bf80*/  LDL.LU.64 R4, [R1+0x2100] ;  /* 0x0021000001047983 */ /* 0x000ef60000300a00 */
[----:B------:R-:W-:Y:S10]  /*4bf90*/  @!UPT UIADD3 URZ, URZ, URZ, URZ ;  /* 0x0000003f3f3ff290 */ /* 0x000ff4000fffe03f */
[----:B------:R0:W-:Y:S01]  /*4bfa0*/  STL.64 [R1+0x10], R12 ;  /* 0x0000100c01007387 */ /* 0x0001e20000100a00 */
[----:B------:R1:W-:Y:S02]  /*4bfb0*/  STL [R1+0x18], R14 ;  /* 0x0000180e01007387 */ /* 0x0003e40000100800 */
[----:B------:R-:W-:Y:S01]  /*4bfc0*/  IMAD.MOV.U32 R28, RZ, RZ, R15 ;  /* 0x000000ffff1c7224 */ /* 0x000fe200078e000f */
[----:B0-----:R-:W4:Y:S01]  /*4bfd0*/  LDL.LU R12, [R1+0x20] ;  /* 0x00002000010c7983 */ /* 0x001f220000300800 */
[----:B------:R-:W4:Y:S02]  /*4bfe0*/  LDL.LU R13, [R1+0x24] ;  /* 0x00002400010d7983 */ /* 0x000f240000300800 */
[----:B-1----:R-:W4:Y:S02]  /*4bff0*/  LDL.LU R14, [R1+0x28] ;  /* 0x00002800010e7983 */ /* 0x002f240000300800 */
[----:B------:R-:W4:Y:S02]  /*4c000*/  LDL.LU R15, [R1+0x2c] ;  /* 0x00002c00010f7983 */ /* 0x000f240000300800 */
[----:B--2---:R-:W-:-:S02]  /*4c010*/  IMAD.MOV.U32 R11, RZ, RZ, R24 ;  /* 0x000000ffff0b7224 */ /* 0x004fc400078e0018 */
[----:B------:R-:W-:Y:S01]  /*4c020*/  IMAD.MOV.U32 R10, RZ, RZ, R25 ;  /* 0x000000ffff0a7224 */ /* 0x000fe200078e0019 */
[C---:B---3--:R-:W-:Y:S01]  /*4c030*/  HMMA.16816.F32.BF16 R16, R4.reuse, R24, R16 ;  /* 0x000000180410723c */ /* 0x048fe20000041810 */
[----:B----4-:R-:W-:Y:S01]  /*4c040*/  STL.64 [R1+0x20e8], R14 ;  /* 0x0020e80e01007387 */ /* 0x010fe20000100a00 */
[----:B------:R0:W-:Y:S03]  /*4c050*/  STL.64 [R1+0x20e0], R12 ;  /* 0x0020e00c01007387 */ /* 0x0001e60000100a00 */
[----:B0-----:R-:W2:Y:S01]  /*4c060*/  LDL.LU.64 R12, [R1+0x1f0] ;  /* 0x0001f000010c7983 */ /* 0x001ea20000300a00 */
[----:B------:R-:W2:Y:S02]  /*4c070*/  LDL.LU.64 R26, [R1+0x20f8] ;  /* 0x0020f800011a7983 */ /* 0x000ea40000300a00 */
[----:B------:R-:W2:Y:S11]  /*4c080*/  LDL.LU.64 R24, [R1+0x20f0] ;  /* 0x0020f00001187983 */ /* 0x000eb60000300a00 */
[----:B------:R-:W-:Y:S05]  /*4c090*/  @!UPT UIADD3 URZ, URZ, URZ, URZ ;  /* 0x0000003f3f3ff290 */ /* 0x000fea000fffe03f */
[----:B------:R-:W-:Y:S02]  /*4c0a0*/  IMAD.MOV.U32 R23, RZ, RZ, R16 ;  /* 0x000000ffff177224 */ /* 0x000fe400078e0010 */
[----:B------:R-:W-:Y:S01]  /*4c0b0*/  IMAD.MOV.U32 R22, RZ, RZ, R17 ;  /* 0x000000ffff167224 */ /* 0x000fe200078e0011 */
[----:B------:R-:W3:Y:S01]  /*4c0c0*/  LDL.LU R16, [R1+0xb0] ;  /* 0x0000b00001107983 */ /* 0x000ee20000300800 */
[----:B------:R-:W-:Y:S02]  /*4c0d0*/  IMAD.MOV.U32 R2, RZ, RZ, R18 ;  /* 0x000000ffff027224 */ /* 0x000fe400078e0012 */
[----:B------:R-:W3:Y:S02]  /*4c0e0*/  LDL.LU R17, [R1+0xb4] ;  /* 0x0000b40001117983 */ /* 0x000ee40000300800 */
[----:B------:R-:W-:Y:S01]  /*4c0f0*/  IMAD.MOV.U32 R3, RZ, RZ, R19 ;  /* 0x000000ffff037224 */ /* 0x000fe200078e0013 */
[----:B------:R-:W3:Y:S01]  /*4c100*/  LDL.LU R18, [R1+0xb8] ;  /* 0x0000b80001127983 */ /* 0x000ee20000300800 */
[----:B------:R-:W3:Y:S02]  /*4c110*/  LDL.LU R19, [R1+0xbc] ;  /* 0x0000bc0001137983 */ /* 0x000ee40000300800 */
[----:B------:R0:W-:Y:S02]  /*4c120*/  STL.64 [R1+0x20d8], R22 ;  /* 0x0020d81601007387 */ /* 0x0001e40000100a00 */
[----:B------:R-:W3:Y:S01]  /*4c130*/  LDL.LU.64 R20, [R1+0x210] ;  /* 0x0002100001147983 */ /* 0x000ee20000300a00 */
[----:B------:R-:W4:Y:S01]  /*4c140*/  LDL.LU.64 R14, [R1+0x20e8] ;  /* 0x0020e800010e7983 */ /* 0x000f220000300a00 */
[----:B--2---:R-:W-:Y:S01]  /*4c150*/  HMMA.16816.F32.BF16 R24, R4, R12, R24 ;  /* 0x0000000c0418723c */ /* 0x004fe20000041818 */
[----:B0-----:R-:W-:-:S02]  /*4c160*/  IMAD.MOV.U32 R22, RZ, RZ, R12 ;  /* 0x000000ffff167224 */ /* 0x001fc400078e000c */
[----:B------:R-:W-:Y:S02]  /*4c170*/  IMAD.MOV.U32 R0, RZ, RZ, R13 ;  /* 0x000000ffff007224 */ /* 0x000fe400078e000d */
[----:B------:R-:W4:Y:S11]  /*4c180*/  LDL.LU.64 R12, [R1+0x20e0] ;  /* 0x0020e000010c7983 */ /* 0x000f360000300a00 */
[----:B------:R-:W-:Y:S07]  /*4c190*/  @!UPT UIADD3 URZ, URZ, URZ, URZ ;  /* 0x0000003f3f3ff290 */ /* 0x000fee000fffe03f */
[----:B------:R0:W-:Y:S01]  /*4c1a0*/  STL.64 [R1+0x1fa0], R26 ;  /* 0x001fa01a01007387 */ /* 0x0001e20000100a00 */
[----:B------:R1:W-:Y:S03]  /*4c1b0*/  STL.64 [R1+0x1f98], R24 ;  /* 0x001f981801007387 */ /* 0x0003e60000100a00 */
[----:B0-----:R-:W2:Y:S04]  /*4c1c0*/  LDL R26, [R1+0x168] ;  /* 0x00016800011a7983 */ /* 0x001ea80000100800 */
[----:B------:R-:W2:Y:S01]  /*4c1d0*/  LDL R27, [R1+0x16c] ;  /* 0x00016c00011b7983 */ /* 0x000ea20000100800 */
[----:B-1----:R-:W-:Y:S02]  /*4c1e0*/  IMAD.MOV.U32 R24, RZ, RZ, R11 ;  /* 0x000000ffff187224 */ /* 0x002fe400078e000b */
[----:B------:R-:W-:Y:S01]  /*4c1f0*/  IMAD.MOV.U32 R25, RZ, RZ, R10 ;  /* 0x000000ffff197224 */ /* 0x000fe200078e000a */
[----:B--2---:R-:W-:Y:S04]  /*4c200*/  STL.64 [R1+0x20a0], R26 ;  /* 0x0020a01a01007387 */ /* 0x004fe80000100a00 */
[----:B------:R0:W-:Y:S02]  /*4c210*/  STL.64 [R1+0x2098], R24 ;  /* 0x0020981801007387 */ /* 0x0001e40000100a00 */
[----:B0-----:R-:W4:Y:S02]  /*4c220*/  LDL.LU.64 R24, [R1+0x200] ;  /* 0x0002000001187983 */ /* 0x001f240000300a00 */
[----:B----4-:R-:W-:Y:S01]  /*4c230*/  HMMA.16816.F32.BF16 R12, R4, R24, R12 ;  /* 0x00000018040c723c */ /* 0x010fe2000004180c */
[----:B------:R-:W-:-:S02]  /*4c240*/  IMAD.MOV.U32 R10, RZ, RZ, R24 ;  /* 0x000000ffff0a7224 */ /* 0x000fc400078e0018 */
[----:B------:R-:W-:-:S05]  /*4c250*/  IMAD.MOV.U32 R11, RZ, RZ, R25 ;  /* 0x000000ffff0b7224 */ /* 0x000fca00078e0019 */
[----:B------:R-:W-:Y:S01]  /*4c260*/  STL.64 [R1+0x20b0], R10 ;  /* 0x0020b00a01007387 */ /* 0x000fe20000100a00 */
[----:B------:R-:W-:Y:S11]  /*4c270*/  STL.64 [R1+0x20a8], R8 ;  /* 0x0020a80801007387 */ /* 0x000ff60000100a00 */
[----:B------:R-:W-:Y:S03]  /*4c280*/  @!UPT UIADD3 URZ, URZ, URZ, URZ ;  /* 0x0000003f3f3ff290 */ /* 0x000fe6000fffe03f */
[----:B------:R0:W-:Y:S01]  /*4c290*/  STL.64 [R1+0x1f90], R14 ;  /* 0x001f900e01007387 */ /* 0x0001e20000100a00 */
[----:B------:R1:W-:Y:S03]  /*4c2a0*/  STL.64 [R1+0x1f88], R12 ;  /* 0x001f880c01007387 */ /* 0x0003e60000100a00 */
[----:B0-----:R-:W2:Y:S04]  /*4c2b0*/  LDL R14, [R1+0x1f8] ;  /* 0x0001f800010e7983 */ /* 0x001ea80000100800 */
[----:B------:R-:W2:Y:S01]  /*4c2c0*/  LDL R15, [R1+0x1fc] ;  /* 0x0001fc00010f7983 */ /* 0x000ea20000100800 */
[----:B------:R-:W4:Y:S02]  /*4c2d0*/  LDL.LU R24, [R1+0xc0] ;  /* 0x0000c00001187983 */ /* 0x000f240000300800 */
[----:B------:R-:W4:Y:S02]  /*4c2e0*/  LDL.LU R25, [R1+0xc4] ;  /* 0x0000c40001197983 */ /* 0x000f240000300800 */
[----:B------:R-:W2:Y:S01]  /*4c2f0*/  LDL.LU R26, [R1+0xc8] ;  /* 0x0000c800011a7983 */ /* 0x000ea20000300800 */
[----:B------:R-:W2:Y:S01]  /*4c300*/  LDL.LU R27, [R1+0xcc] ;  /* 0x0000cc00011b7983 */ /* 0x000ea20000300800 */
[----:B---3--:R-:W-:Y:S01]  /*4c310*/  HMMA.16816.F32.BF16 R16, R4, R20, R16 ;  /* 0x000000140410723c */ /* 0x008fe20000041810 */
[----:B------:R-:W3:Y:S02]  /*4c320*/  LDL.LU R8, [R1+0xd0] ;  /* 0x0000d00001087983 */ /* 0x000ee40000300800 */
[----:B------:R-:W3:Y:S01]  /*4c330*/  LDL.LU R9, [R1+0xd4] ;  /* 0x0000d40001097983 */ /* 0x000ee20000300800 */
[----:B------:R-:W3:Y:S01]  /*4c340*/  LDL.LU R10, [R1+0xd8] ;  /* 0x0000d800010a7983 */ /* 0x000ee20000300800 */
[----:B-1----:R-:W-:-:S02]  /*4c350*/  IMAD.MOV.U32 R12, RZ, RZ, R22 ;  /* 0x000000ffff0c7224 */ /* 0x002fc400078e0016 */
[----:B------:R-:W-:Y:S02]  /*4c360*/  IMAD.MOV.U32 R13, RZ, RZ, R0 ;  /* 0x000000ffff0d7224 */ /* 0x000fe400078e0000 */
[----:B------:R-:W3:Y:S01]  /*4c370*/  LDL.LU R11, [R1+0xdc] ;  /* 0x0000dc00010b7983 */ /* 0x000ee20000300800 */
[----:B--2---:R-:W-:Y:S01]  /*4c380*/  STL.64 [R1+0x20c0], R26 ;  /* 0x0020c01a01007387 */ /* 0x004fe20000100a00 */
[----:B----4-:R0:W-:Y:S03]  /*4c390*/  STL.64 [R1+0x20b8], R24 ;  /* 0x0020b81801007387 */ /* 0x0101e60000100a00 */
[----:B0-----:R-:W3:Y:S01]  /*4c3a0*/  LDL.LU.64 R24, [R1+0x230] ;  /* 0x0002300001187983 */ /* 0x001ee20000300a00 */
[----:B------:R-:W-:Y:S02]  /*4c3b0*/  STL.64 [R1+0x2050], R14 ;  /* 0x0020500e01007387 */ /* 0x000fe40000100a00 */
[----:B------:R0:W-:Y:S02]  /*4c3c0*/  STL.64 [R1+0x2048], R12 ;  /* 0x0020480c01007387 */ /* 0x0001e40000100a00 */
[----:B0-----:R-:W2:Y:S01]  /*4c3d0*/  LDL.LU.64 R12, [R1+0x220] ;  /* 0x00022000010c7983 */ /* 0x001ea20000300a00 */
[----:B------:R-:W4:Y:S03]  /*4c3e0*/  LDL.LU.64 R22, [R1+0x20d8] ;  /* 0x0020d80001167983 */ /* 0x000f260000300a00 */
[----:B------:R-:W-:Y:S02]  /*4c3f0*/  STL.64 [R1+0x1fb0], R18 ;  /* 0x001fb01201007387 */ /* 0x000fe40000100a00 */
[----:B------:R0:W-:Y:S02]  /*4c400*/  STL.64 [R1+0x1fa8], R16 ;  /* 0x001fa81001007387 */ /* 0x0001e40000100a00 */
[----:B0-----:R-:W2:Y:S01]  /*4c410*/  LDL.LU R16, [R1+0xe0] ;  /* 0x0000e00001107983 */ /* 0x001ea20000300800 */
[----:B------:R-:W2:Y:S02]  /*4c420*/  LDL.LU R17, [R1+0xe4] ;  /* 0x0000e40001117983 */ /* 0x000ea40000300800 */
[----:B------:R-:W2:Y:S02]  /*4c430*/  LDL.LU R18, [R1+0xe8] ;  /* 0x0000e80001127983 */ /* 0x000ea40000300800 */
[----:B------:R-:W2:Y:S02]  /*4c440*/  LDL.LU R19, [R1+0xec] ;  /* 0x0000ec0001137983 */ /* 0x000ea40000300800 */
[----:B------:R-:W-:-:S02]  /*4c450*/  IMAD.MOV.U32 R29, RZ, RZ, R21 ;  /* 0x000000ffff1d7224 */ /* 0x000fc400078e0015 */
[----:B------:R-:W-:Y:S01]  /*4c460*/  IMAD.MOV.U32 R0, RZ, RZ, R20 ;  /* 0x000000ffff007224 */ /* 0x000fe200078e0014 */
[----:B--2---:R-:W-:Y:S01]  /*4c470*/  HMMA.16816.F32.BF16 R16, R4, R12, R16 ;  /* 0x0000000c0410723c */ /* 0x004fe20000041810 */
[----:B------:R-:W-:Y:S02]  /*4c480*/  IMAD.MOV.U32 R21, RZ, RZ, R12 ;  /* 0x000000ffff157224 */ /* 0x000fe400078e000c */
[----:B------:R-:W-:Y:S11]  /*4c490*/  IMAD.MOV.U32 R20, RZ, RZ, R13 ;  /* 0x000000ffff147224 */ /* 0x000ff600078e000d */
[----:B------:R-:W-:Y:S09]  /*4c4a0*/  @!UPT UIADD3 URZ, URZ, URZ, URZ ;  /* 0x0000003f3f3ff290 */ /* 0x000ff2000fffe03f */
[----:B------:R4:W-:Y:S01]  /*4c4b0*/  STL.64 [R1+0x20], R16 ;  /* 0x0000201001007387 */ /* 0x0009e20000100a00 */
[----:B------:R0:W-:Y:S02]  /*4c4c0*/  STL.64 [R1+0x28], R18 ;  /* 0x0000281201007387 */ /* 0x0001e40000100a00 */
[----:B------:R-:W2:Y:S02]  /*4c4d0*/  LDL.LU R12, [R1+0x30] ;  /* 0x00003000010c7983 */ /* 0x000ea40000300800 */
[----:B------:R-:W2:Y:S01]  /*4c4e0*/  LDL.LU R13, [R1+0x34] ;  /* 0x00003400010d7983 */ /* 0x000ea20000300800 */
[----:B------:R-:W2:Y:S01]  /*4c4f0*/  LDL.LU R14, [R1+0x38] ;  /* 0x00003800010e7983 */ /* 0x000ea20000300800 */
[----:B------:R-:W2:Y:S02]  /*4c500*/  LDL.LU R15, [R1+0x3c] ;  /* 0x00003c00010f7983 */ /* 0x000ea40000300800 */
[----:B----4-:R-:W-:Y:S02]  /*4c510*/  IMAD.MOV.U32 R16, RZ, RZ, R23 ;  /* 0x000000ffff107224 */ /* 0x010fe400078e0017 */
[----:B0-----:R-:W-:-:S02]  /*4c520*/  IMAD.MOV.U32 R18, RZ, RZ, R2 ;  /* 0x000000ffff127224 */ /* 0x001fc400078e0002 */
[----:B------:R-:W-:Y:S01]  /*4c530*/  IMAD.MOV.U32 R19, RZ, RZ, R3 ;  /* 0x000000ffff137224 */ /* 0x000fe200078e0003 */
[----:B------:R-:W4:Y:S01]  /*4c540*/  LDL.LU R23, [R1+0x20d4] ;  /* 0x0020d40001177983 */ /* 0x000f220000300800 */
[----:B------:R-:W-:Y:S02]  /*4c550*/  IMAD.MOV.U32 R17, RZ, RZ, R22 ;  /* 0x000000ffff117224 */ /* 0x000fe400078e0016 */
[----:B------:R-:W4:Y:S02]  /*4c560*/  LDL.LU R22, [R1+0x20d0] ;  /* 0x0020d00001167983 */ /* 0x000f240000300800 */
[----:B------:R-:W2:Y:S01]  /*4c570*/  LDL.LU R2, [R1+0x20cc] ;  /* 0x0020cc0001027983 */ /* 0x000ea20000300800 */
[----:B------:R-:W2:Y:S01]  /*4c580*/  LDL.LU R3, [R1+0x20c8] ;  /* 0x0020c80001037983 */ /* 0x000ea20000300800 */
[----:B------:R-:W-:Y:S02]  /*4c590*/  STL.64 [R1+0x1fd0], R18 ;  /* 0x001fd01201007387 */ /* 0x000fe40000100a00 */
[----:B------:R0:W-:Y:S02]  /*4c5a0*/  STL.64 [R1+0x1fc8], R16 ;  /* 0x001fc81001007387 */ /* 0x0001e40000100a00 */
[----:B0-----:R-:W2:Y:S01]  /*4c5b0*/  LDL.LU R16, [R1+0x10] ;  /* 0x0000100001107983 */ /* 0x001ea20000300800 */
[----:B------:R-:W2:Y:S02]  /*4c5c0*/  LDL.LU R17, [R1+0x14] ;  /* 0x0000140001117983 */ /* 0x000ea40000300800 */
[----:B------:R-:W2:Y:S02]  /*4c5d0*/  LDL.LU R18, [R1+0x18] ;  /* 0x0000180001127983 */ /* 0x000ea40000300800 */
[----:B------:R-:W-:Y:S01]  /*4c5e0*/  IMAD.MOV.U32 R19, RZ, RZ, R28 ;  /* 0x000000ffff137224 */ /* 0x000fe200078e001c */
[----:B---3--:R-:W-:Y:S04]  /*4c5f0*/  HMMA.16816.F32.BF16 R8, R4, R24, R8 ;  /* 0x000000180408723c */ /* 0x008fe80000041808 */
[----:B--2---:R0:W-:Y:S01]  /*4c600*/  STL.64 [R1+0x1fe0], R18 ;  /* 0x001fe01201007387 */ /* 0x0041e20000100a00 */
[----:B------:R1:W-:Y:S02]  /*4c610*/  STL.64 [R1+0x1fd8], R16 ;  /* 0x001fd81001007387 */ /* 0x0003e40000100a00 */
[----:B------:R-:W2:Y:S02]  /*4c620*/  LDL.LU.64 R26, [R1+0x20c0] ;  /* 0x0020c000011a7983 */ /* 0x000ea40000300a00 */
[----:B0-----:R-:W-:-:S02]  /*4c630*/  IMAD.MOV.U32 R19, RZ, RZ, R24 ;  /* 0x000000ffff137224 */ /* 0x001fc400078e0018 */
[----:B------:R-:W-:Y:S02]  /*4c640*/  IMAD.MOV.U32 R18, RZ, RZ, R25 ;  /* 0x000000ffff127224 */ /* 0x000fe400078e0019 */
[----:B------:R-:W2:Y:S01]  /*4c650*/  LDL.LU.64 R24, [R1+0x20b8] ;  /* 0x0020b80001187983 */ /* 0x000ea20000300a00 */
[----:B-1----:R-:W-:Y:S02]  /*4c660*/  IMAD.MOV.U32 R16, RZ, RZ, R3 ;  /* 0x000000ffff107224 */ /* 0x002fe400078e0003 */
[----:B------:R-:W-:-:S08]  /*4c670*/  IMAD.MOV.U32 R17, RZ, RZ, R2 ;  /* 0x000000ffff117224 */ /* 0x000fd000078e0002 */
[----:B------:R-:W-:Y:S01]  /*4c680*/  IMAD.MOV.U32 R3, RZ, RZ, R10 ;  /* 0x000000ffff037224 */ /* 0x000fe200078e000a */
[----:B------:R0:W-:Y:S01]  /*4c690*/  STL [R1+0x140], R8 ;  /* 0x0001400801007387 */ /* 0x0001e20000100800 */
[----:B------:R-:W-:Y:S02]  /*4c6a0*/  IMAD.MOV.U32 R2, RZ, RZ, R11 ;  /* 0x000000ffff027224 */ /* 0x000fe400078e000b */
[----:B------:R-:W-:Y:S02]  /*4c6b0*/  IMAD.MOV.U32 R28, RZ, RZ, R9 ;  /* 0x000000ffff1c7224 */ /* 0x000fe400078e0009 */
[----:B------:R-:W3:Y:S01]  /*4c6c0*/  LDL.LU.64 R10, [R1+0x20b0] ;  /* 0x0020b000010a7983 */ /* 0x000ee20000300a00 */
[----:B0-----:R-:W3:Y:S01]  /*4c6d0*/  LDL.LU.64 R8, [R1+0x20a8] ;  /* 0x0020a80001087983 */ /* 0x001ee20000300a00 */
[----:B--2---:R-:W-:Y:S11]  /*4c6e0*/  HMMA.16816.F32.BF16 R24, R4, R16, R24 ;  /* 0x000000100418723c */ /* 0x004ff60000041818 */
[----:B------:R-:W-:Y:S11]  /*4c6f0*/  @!UPT UIADD3 URZ, URZ, URZ, URZ ;  /* 0x0000003f3f3ff290 */ /* 0x000ff6000fffe03f */
[----:B------:R-:W-:Y:S01]  /*4c700*/  @!UPT UIADD3 URZ, URZ, URZ, URZ ;  /* 0x0000003f3f3ff290 */ /* 0x000fe2000fffe03f */
[----:B------:R-:W-:Y:S01]  /*4c710*/  STL.64 [R1+0x150], R24 ;  /* 0x0001501801007387 */ /* 0x000fe20000100a00 */
[----:B------:R0:W-:Y:S03]  /*4c720*/  STL.64 [R1+0x158], R26 ;  /* 0x0001581a01007387 */ /* 0x0001e60000100a00 */
[----:B0-----:R-:W2:Y:S01]  /*4c730*/  LDL.LU.64 R26, [R1+0x20a0] ;  /* 0x0020a000011a7983 */ /* 0x001ea20000300a00 */
[----:B------:R-:W2:Y:S02]  /*4c740*/  LDL.LU.64 R24, [R1+0x2098] ;  /* 0x0020980001187983 */ /* 0x000ea40000300a00 */
[----:B------:R0:W-:Y:S02]  /*4c750*/  STL.64 [R1+0x1ff0], R16 ;  /* 0x001ff01001007387 */ /* 0x0001e40000100a00 */
[----:B0-----:R-:W-:Y:S02]  /*4c760*/  IMAD.MOV.U32 R16, RZ, RZ, R19 ;  /* 0x000000ffff107224 */ /* 0x001fe400078e0013 */
[----:B------:R-:W-:-:S05]  /*4c770*/  IMAD.MOV.U32 R17, RZ, RZ, R18 ;  /* 0x000000ffff117224 */ /* 0x000fca00078e0012 */
[----:B------:R0:W-:Y:S02]  /*4c780*/  STL.64 [R1+0x1ff8], R16 ;  /* 0x001ff81001007387 */ /* 0x0001e40000100a00 */
[----:B0-----:R-:W-:Y:S02]  /*4c790*/  IMAD.MOV.U32 R16, RZ, RZ, R21 ;  /* 0x000000ffff107224 */ /* 0x001fe400078e0015 */
[----:B------:R-:W-:Y:S01]  /*4c7a0*/  IMAD.MOV.U32 R17, RZ, RZ, R20 ;  /* 0x000000ffff117224 */ /* 0x000fe200078e0014 */
[----:B------:R-:W2:Y:S01]  /*4c7b0*/  LDL.LU R21, [R1+0x2094] ;  /* 0x0020940001157983 */ /* 0x000ea20000300800 */
[----:B------:R-:W2:Y:S03]  /*4c7c0*/  LDL.LU R20, [R1+0x2090] ;  /* 0x0020900001147983 */ /* 0x000ea60000300800 */
[----:B------:R0:W-:Y:S02]  /*4c7d0*/  STL.64 [R1+0x2010], R16 ;  /* 0x0020101001007387 */ /* 0x0001e40000100a00 */
[----:B0-----:R-:W-:-:S02]  /*4c7e0*/  IMAD.MOV.U32 R16, RZ, RZ, R0 ;  /* 0x000000ffff107224 */ /* 0x001fc400078e0000 */
[----:B------:R-:W-:Y:S01]  /*4c7f0*/  IMAD.MOV.U32 R17, RZ, RZ, R29 ;  /* 0x000000ffff117224 */ /* 0x000fe200078e001d */
[----:B------:R-:W4:Y:S01]  /*4c800*/  LDL.LU R0, [R1+0x208c] ;  /* 0x00208c0001007983 */ /* 0x000f220000300800 */
[----:B------:R-:W4:Y:S03]  /*4c810*/  LDL.LU R29, [R1+0x2088] ;  /* 0x00208800011d7983 */ /* 0x000f260000300800 */
[----:B------:R3:W-:Y:S02]  /*4c820*/  STL.64 [R1+0x2028], R16 ;  /* 0x0020281001007387 */ /* 0x0007e40000100a00 */
[----:B---3--:R-:W-:Y:S02]  /*4c830*/  IMAD.MOV.U32 R16, RZ, RZ, R10 ;  /* 0x000000ffff107224 */ /* 0x008fe400078e000a */
[----:B------:R-:W-:Y:S01]  /*4c840*/  IMAD.MOV.U32 R17, RZ, RZ, R11 ;  /* 0x000000ffff117224 */ /* 0x000fe200078e000b */
[----:B------:R-:W3:Y:S01]  /*4c850*/  LDL.LU R10, [R1+0x2084] ;  /* 0x00208400010a7983 */ /* 0x000ee20000300800 */
[----:B------:R-:W3:Y:S03]  /*4c860*/  LDL.LU R11, [R1+0x2080] ;  /* 0x00208000010b7983 */ /* 0x000ee60000300800 */
[----:B------:R0:W-:Y:S01]  /*4c870*/  STL.64 [R1+0x2040], R16 ;  /* 0x0020401001007387 */ /* 0x0001e20000100a00 */
[----:B--2---:R-:W-:Y:S03]  /*4c880*/  HMMA.16816.F32.BF16 R12, R4, R20, R12 ;  /* 0x00000014040c723c */ /* 0x004fe6000004180c */
[----:B------:R-:W2:Y:S01]  /*4c890*/  LDL R7, [R1+0x298] ;  /* 0x0002980001077983 */ /* 0x000ea20000100800 */
[----:B0-----:R-:W2:Y:S11]  /*4c8a0*/  LDL.LU R16, [R1+0x90] ;  /* 0x0000900001107983 */ /* 0x001eb60000300800 */
[----:B------:R-:W-:Y:S08]  /*4c8b0*/  @!UPT UIADD3 URZ, URZ, URZ, URZ ;  /* 0x0000003f3f3ff290 */ /* 0x000ff0000fffe03f */
[----:B------:R0:W-:Y:S01]  /*4c8c0*/  STL.64 [R1+0x130], R12 ;  /* 0x0001300c01007387 */ /* 0x0001e20000100a00 */
[----:B------:R1:W-:Y:S02]  /*4c8d0*/  STL.64 [R1+0x138], R14 ;  /* 0x0001380e01007387 */ /* 0x0003e40000100a00 */
[----:B------:R-:W2:Y:S02]  /*4c8e0*/  LDL.LU R17, [R1+0x94] ;  /* 0x0000940001117983 */ /* 0x000ea40000300800 */
[----:B------:R-:W2:Y:S01]  /*4c8f0*/  LDL.LU R18, [R1+0x98] ;  /* 0x0000980001127983 */ /* 0x000ea20000300800 */
[----:B------:R-:W2:Y:S04]  /*4c900*/  LDL.LU R19, [R1+0x9c] ;  /* 0x00009c0001137983 */ /* 0x000ea80000300800 */
[----:B0-----:R-:W2:Y:S01]  /*4c910*/  LDL.LU R12, [R1+0xa0] ;  /* 0x0000a000010c7983 */ /* 0x001ea20000300800 */
[----:B------:R-:W2:Y:S02]  /*4c920*/  LDL.LU R13, [R1+0xa4] ;  /* 0x0000a400010d7983 */ /* 0x000ea40000300800 */
[----:B-1----:R-:W2:Y:S02]  /*4c930*/  LDL.LU R14, [R1+0xa8] ;  /* 0x0000a800010e7983 */ /* 0x002ea40000300800 */
[----:B------:R-:W2:Y:S01]  /*4c940*/  LDL.LU R15, [R1+0xac] ;  /* 0x0000ac00010f7983 */ /* 0x000ea20000300800 */
[----:B------:R0:W-:Y:S02]  /*4c950*/  STL.64 [R1+0x1fe8], R20 ;  /* 0x001fe81401007387 */ /* 0x0001e40000100a00 */
[----:B0-----:R-:W-:-:S02]  /*4c960*/  IMAD.MOV.U32 R20, RZ, RZ, R9 ;  /* 0x000000ffff147224 */ /* 0x001fc400078e0009 */
[----:B------:R-:W-:Y:S01]  /*4c970*/  IMAD.MOV.U32 R21, RZ, RZ, R8 ;  /* 0x000000ffff157224 */ /* 0x000fe200078e0008 */
[----:B------:R-:W2:Y:S01]  /*4c980*/  LDL.LU R9, [R1+0x207c] ;  /* 0x00207c0001097983 */ /* 0x000ea20000300800 */
[----:B------:R-:W2:Y:S02]  /*4c990*/  LDL.LU R8, [R1+0x2078] ;  /* 0x0020780001087983 */ /* 0x000ea40000300800 */
[----:B----4-:R-:W-:Y:S01]  /*4c9a0*/  STL.64 [R1+0x2008], R22 ;  /* 0x0020081601007387 */ /* 0x010fe20000100a00 */
[----:B------:R3:W-:Y:S02]  /*4c9b0*/  STL.64 [R1+0x2000], R20 ;  /* 0x0020001401007387 */ /* 0x0007e40000100a00 */
[----:B---3--:R-:W-:Y:S02]  /*4c9c0*/  IMAD.MOV.U32 R20, RZ, RZ, R11 ;  /* 0x000000ffff147224 */ /* 0x008fe400078e000b */
[----:B------:R-:W-:Y:S01]  /*4c9d0*/  IMAD.MOV.U32 R21, RZ, RZ, R10 ;  /* 0x000000ffff157224 */ /* 0x000fe200078e000a */
[----:B------:R-:W3:Y:S01]  /*4c9e0*/  LDL.LU R11, [R1+0x2074] ;  /* 0x00207400010b7983 */ /* 0x000ee20000300800 */
[----:B------:R-:W4:Y:S03]  /*4c9f0*/  LDL.LU R10, [R1+0x2070] ;  /* 0x00207000010a7983 */ /* 0x000f260000300800 */
[----:B--2---:R-:W0:Y:S01]  /*4ca00*/  LDSM.16.MT88.4 R4, [R7+0x23400] ;  /* 0x023400000704783b */ /* 0x004e220000004200 */
[----:B------:R-:W-:-:S02]  /*4ca10*/  IMAD.MOV.U32 R22, RZ, RZ, R9 ;  /* 0x000000ffff167224 */ /* 0x000fc400078e0009 */
[----:B------:R-:W-:Y:S01]  /*4ca20*/  IMAD.MOV.U32 R23, RZ, RZ, R8 ;  /* 0x000000ffff177224 */ /* 0x000fe200078e0008 */
[----:B------:R-:W2:Y:S01]  /*4ca30*/  LDL.LU R9, [R1+0x206c] ;  /* 0x00206c0001097983 */ /* 0x000ea20000300800 */
[----:B------:R-:W2:Y:S03]  /*4ca40*/  LDL.LU R8, [R1+0x2068] ;  /* 0x0020680001087983 */ /* 0x000ea60000300800 */
[----:B------:R-:W-:Y:S01]  /*4ca50*/  STL.64 [R1+0x2020], R22 ;  /* 0x0020201601007387 */ /* 0x000fe20000100a00 */
[----:B------:R1:W-:Y:S03]  /*4ca60*/  STL.64 [R1+0x2018], R20 ;  /* 0x0020181401007387 */ /* 0x0003e60000100a00 */
[----:B-1----:R-:W2:Y:S01]  /*4ca70*/  LDL.LU R20, [R1+0x70] ;  /* 0x0000700001147983 */ /* 0x002ea20000300800 */
[----:B------:R-:W2:Y:S02]  /*4ca80*/  LDL.LU R21, [R1+0x74] ;  /* 0x0000740001157983 */ /* 0x000ea40000300800 */
[----:B------:R-:W2:Y:S02]  /*4ca90*/  LDL.LU R22, [R1+0x78] ;  /* 0x0000780001167983 */ /* 0x000ea40000300800 */
[----:B------:R-:W2:Y:S02]  /*4caa0*/  LDL.LU R23, [R1+0x7c] ;  /* 0x00007c0001177983 */ /* 0x000ea40000300800 */
[----:B--2---:R-:W-:Y:S01]  /*4cab0*/  STL.64 [R1+0x2038], R22 ;  /* 0x0020381601007387 */ /* 0x004fe20000100a00 */
[----:B------:R1:W-:Y:S02]  /*4cac0*/  STL.64 [R1+0x2030], R20 ;  /* 0x0020301401007387 */ /* 0x0003e40000100a00 */
[----:B-1----:R-:W-:-:S02]  /*4cad0*/  IMAD.MOV.U32 R20, RZ, RZ, R8 ;  /* 0x000000ffff147224 */ /* 0x002fc400078e0008 */
[----:B------:R-:W-:Y:S01]  /*4cae0*/  IMAD.MOV.U32 R21, RZ, RZ, R9 ;  /* 0x000000ffff157224 */ /* 0x000fe200078e0009 */
[----:B------:R-:W2:Y:S01]  /*4caf0*/  LDL.LU R8, [R1+0x2064] ;  /* 0x0020640001087983 */ /* 0x000ea20000300800 */
[----:B------:R-:W2:Y:S02]  /*4cb00*/  LDL.LU R9, [R1+0x2060] ;  /* 0x0020600001097983 */ /* 0x000ea40000300800 */
[----:B----4-:R-:W-:Y:S02]  /*4cb10*/  IMAD.MOV.U32 R22, RZ, RZ, R10 ;  /* 0x000000ffff167224 */ /* 0x010fe400078e000a */
[----:B---3--:R-:W-:Y:S01]  /*4cb20*/  IMAD.MOV.U32 R23, RZ, RZ, R11 ;  /* 0x000000ffff177224 */ /* 0x008fe200078e000b */
[----:B------:R-:W2:Y:S01]  /*4cb30*/  LDL.LU R10, [R1+0x205c] ;  /* 0x00205c00010a7983 */ /* 0x000ea20000300800 */
[----:B------:R-:W2:Y:S02]  /*4cb40*/  LDL.LU R11, [R1+0x2058] ;  /* 0x00205800010b7983 */ /* 0x000ea40000300800 */
[----:B0-----:R0:W-:Y:S02]  /*4cb50*/  STL [R1+0x1f50], R4 ;  /* 0x001f500401007387 */ /* 0x0011e40000100800 */
[----:B------:R1:W-:Y:S01]  /*4cb60*/  STL [R1+0x1f4c], R5 ;  /* 0x001f4c0501007387 */ /* 0x0003e20000100800 */
[----:B------:R-:W-:Y:S01]  /*4cb70*/  STL [R1+0x1f48], R6 ;  /* 0x001f480601007387 */ /* 0x000fe20000100800 */
[----:B------:R-:W-:Y:S03]  /*4cb80*/  STL [R1+0x1f44], R7 ;  /* 0x001f440701007387 */ /* 0x000fe60000100800 */
[----:B0-----:R-:W3:Y:S01]  /*4cb90*/  LDL.LU R4, [R1+0x50] ;  /* 0x0000500001047983 */ /* 0x001ee20000300800 */
[----:B-1----:R-:W3:Y:S01]  /*4cba0*/  LDL.LU R5, [R1+0x54] ;  /* 0x0000540001057983 */ /* 0x002ee20000300800 */
[C---:B--2---:R-:W-:Y:S11]  /*4cbb0*/  HMMA.16816.F32.BF16 R12, R8.reuse, R24, R12 ;  /* 0x00000018080c723c */ /* 0x044ff6000004180c */
[----:B------:R-:W-:Y:S11]  /*4cbc0*/  @!UPT UIADD3 URZ, URZ, URZ, URZ ;  /* 0x0000003f3f3ff290 */ /* 0x000ff6000fffe03f */
[----:B------:R-:W-:Y:S01]  /*4cbd0*/  @!UPT UIADD3 URZ, URZ, URZ, URZ ;  /* 0x0000003f3f3ff290 */ /* 0x000fe2000fffe03f */
[----:B------:R-:W-:Y:S01]  /*4cbe0*/  STL.64 [R1+0x120], R12 ;  /* 0x0001200c01007387 */ /* 0x000fe20000100a00 */
[----:B------:R0:W-:Y:S03]  /*4cbf0*/  STL.64 [R1+0x128], R14 ;  /* 0x0001280e01007387 */ /* 0x0001e60000100a00 */
[----:B0-----:R-:W2:Y:S01]  /*4cc00*/  LDL.LU.64 R14, [R1+0x2050] ;  /* 0x00205000010e7983 */ /* 0x001ea20000300a00 */
[----:B------:R-:W4:Y:S02]  /*4cc10*/  LDL.LU.64 R12, [R1+0x2048] ;  /* 0x00204800010c7983 */ /* 0x000f240000300a00 */
[C---:B----4-:R-:W-:Y:S11]  /*4cc20*/  HMMA.16816.F32.BF16 R16, R8.reuse, R12, R16 ;  /* 0x0000000c0810723c */ /* 0x050ff60000041810 */
[----:B------:R-:W-:Y:S11]  /*4cc30*/  @!UPT UIADD3 URZ, URZ, URZ, URZ ;  /* 0x0000003f3f3ff290 */ /* 0x000ff6000fffe03f */
[----:B------:R-:W-:Y:S01]  /*4cc40*/  @!UPT UIADD3 URZ, URZ, URZ, URZ ;  /* 0x0000003f3f3ff290 */ /* 0x000fe2000fffe03f */
[----:B------:R0:W-:Y:S01]  /*4cc50*/  STL.64 [R1+0x110], R16 ;  /* 0x0001101001007387 */ /* 0x0001e20000100a00 */
[----:B------:R1:W-:Y:S03]  /*4cc60*/  STL.64 [R1+0x118], R18 ;  /* 0x0001181201007387 */ /* 0x0003e60000100a00 */
[----:B0-----:R-:W1:Y:S02]  /*4cc70*/  LDL.LU.64 R16, [R1+0x2040] ;  /* 0x0020400001107983 */ /* 0x001e640000300a00 */
[C---:B-1----:R-:W-:Y:S02]  /*4cc80*/  HMMA.16816.F32.BF16 R16, R8.reuse, R16, R20 ;  /* 0x000000100810723c */ /* 0x042fe40000041814 */
[----:B------:R-:W4:Y:S01]  /*4cc90*/  LDL.LU.64 R22, [R1+0x2038] ;  /* 0x0020380001167983 */ /* 0x000f220000300a00 */
[----:B------:R-:W4:Y:S11]  /*4cca0*/  LDL.LU.64 R20, [R1+0x2030] ;  /* 0x0020300001147983 */ /* 0x000f360000300a00 */
[----:B------:R-:W-:Y:S09]  /*4ccb0*/  @!UPT UIADD3 URZ, URZ, URZ, URZ ;  /* 0x0000003f3f3ff290 */ /* 0x000ff2000fffe03f */
[----:B------:R0:W-:Y:S01]  /*4ccc0*/  STL.64 [R1+0x100], R16 ;  /* 0x0001001001007387 */ /* 0x0001e20000100a00 */
[----:B------:R4:W-:Y:S03]  /*4ccd0*/  STL.64 [R1+0x108], R18 ;  /* 0x0001081201007387 */ /* 0x0009e60000100a00 */
        /* <DEDUP_REMOVED lines=8> */
[----:B----4-:R-:W-:Y:S02]  /*4cd60*/  HMMA.16816.F32.BF16 R16, R8, R16, R20 ;  /* 0x000000100810723c */ /* 0x010fe40000041814 */
[----:B------:R-:W4:Y:S01]  /*4cd70*/  LDL.LU.64 R22, [R1+0x2008] ;  /* 0x0020080001167983 */ /* 0x000f220000300a00 */
[----:B------:R-:W4:Y:S11]  /*4cd80*/  LDL.LU.64 R20, [R1+0x2000] ;  /* 0x0020000001147983 */ /* 0x000f360000300a00 */
[----:B------:R-:W-:Y:S09]  /*4cd90*/  @!UPT UIADD3 URZ, URZ, URZ, URZ ;  /* 0x0000003f3f3ff290 */ /* 0x000ff2000fffe03f */
[----:B------:R0:W-:Y:S01]  /*4cda0*/  STL.64 [R1+0xe0], R16 ;  /* 0x0000e01001007387 */ /* 0x0001e20000100a00 */
[----:B------:R3:W-:Y:S03]  /*4cdb0*/  STL [R1+0xe8], R18 ;  /* 0x0000e81201007387 */ /* 0x0007e60000100800 */
[----:B0-----:R-:W3:Y:S01]  /*4cdc0*/  LDL.LU.64 R16, [R1+0x1ff8] ;  /* 0x001ff80001107983 */ /* 0x001ee20000300a00 */
[----:B------:R-:W-:Y:S02]  /*4cdd0*/  IMAD.MOV.U32 R6, RZ, RZ, R29 ;  /* 0x000000ffff067224 */ /* 0x000fe400078e001d */
[----:B------:R-:W-:Y:S02]  /*4cde0*/  IMAD.MOV.U32 R7, RZ, RZ, R0 ;  /* 0x000000ffff077224 */ /* 0x000fe400078e0000 */
[----:B------:R-:W-:-:S05]  /*4cdf0*/  IMAD.MOV.U32 R0, RZ, RZ, R19 ;  /* 0x000000ffff007224 */ /* 0x000fca00078e0013 */
[----:B------:R-:W-:Y:S01]  /*4ce00*/  STL [R1+0x1f54], R0 ;  /* 0x001f540001007387 */ /* 0x000fe20000100800 */
[----:B---3--:R-:W-:Y:S11]  /*4ce10*/  HMMA.16816.F32.BF16 R16, R8, R16, R4 ;  /* 0x000000100810723c */ /* 0x008ff60000041804 */
[----:B------:R-:W-:Y:S11]  /*4ce20*/  @!UPT UIADD3 URZ, URZ, URZ, URZ ;  /* 0x0000003f3f3ff290 */ /* 0x000ff6000fffe03f */
[----:B------:R-:W-:Y:S02]  /*4ce30*/  @!UPT UIADD3 URZ, URZ, URZ, URZ ;  /* 0x0000003f3f3ff290 */ /* 0x000fe4000fffe03f */
[----:B------:R-:W-:Y:S02]  /*4ce40*/  IMAD.MOV.U32 R4, RZ, RZ, R16 ;  /* 0x000000ffff047224 */ /* 0x000fe400078e0010 */
[----:B------:R-:W-:Y:S02]  /*4ce50*/  IMAD.MOV.U32 R5, RZ, RZ, R17 ;  /* 0x000000ffff057224 */ /* 0x000fe400078e0011 */
[----:B------:R-:W4:Y:S01]  /*4ce60*/  LDL.LU.64 R16, [R1+0x1ff0] ;  /* 0x001ff00001107983 */ /* 0x000f220000300a00 */
[----:B------:R-:W-:Y:S02]  /*4ce70*/  IMAD.MOV.U32 R6, RZ, RZ, R18 ;  /* 0x000000ffff067224 */ /* 0x000fe400078e0012 */
[----:B------:R-:W-:-:S05]  /*4ce80*/  IMAD.MOV.U32 R7, RZ, RZ, R19 ;  /* 0x000000ffff077224 */ /* 0x000fca00078e0013 */
[----:B------:R0:W-:Y:S04]  /*4ce90*/  STL [R1+0x1f64], R7 ;  /* 0x001f640701007387 */ /* 0x0001e80000100800 */
[----:B0-----:R-:W3:Y:S01]  /*4cea0*/  LDL R7, [R1+0x294] ;  /* 0x0002940001077983 */ /* 0x001ee20000100800 */
[----:B------:R-:W-:Y:S02]  /*4ceb0*/  STL [R1+0x1f60], R6 ;  /* 0x001f600601007387 */ /* 0x000fe40000100800 */
[----:B------:R-:W-:Y:S02]  /*4cec0*/  STL [R1+0x1f5c], R5 ;  /* 0x001f5c0501007387 */ /* 0x000fe40000100800 */
[----:B------:R-:W-:Y:S01]  /*4ced0*/  STL [R1+0x1f58], R4 ;  /* 0x001f580401007387 */ /* 0x000fe20000100800 */
[C---:B----4-:R-:W-:Y:S01]  /*4cee0*/  HMMA.16816.F32.BF16 R16, R8.reuse, R16, R20 ;  /* 0x000000100810723c */ /* 0x050fe20000041814 */
[----:B------:R-:W4:Y:S11]  /*4cef0*/  LDL.LU.64 R20, [R1+0x1fe8] ;  /* 0x001fe80001147983 */ /* 0x000f360000300a00 */
[----:B------:R-:W-:Y:S11]  /*4cf00*/  @!UPT UIADD3 URZ, URZ, URZ, URZ ;  /* 0x0000003f3f3ff290 */ /* 0x000ff6000fffe03f */
[----:B------:R-:W-:Y:S01]  /*4cf10*/  STL.64 [R1+0xc0], R16 ;  /* 0x0000c01001007387 */ /* 0x000fe20000100a00 */
[----:B------:R0:W-:Y:S03]  /*4cf20*/  STL.64 [R1+0xc8], R18 ;  /* 0x0000c81201007387 */ /* 0x0001e60000100a00 */
[----:B0-----:R-:W4:Y:S01]  /*4cf30*/  LDL.LU.64 R18, [R1+0x1fe0] ;  /* 0x001fe00001127983 */ /* 0x001f220000300a00 */
[----:B------:R-:W4:Y:S02]  /*4cf40*/  LDL.LU.64 R16, [R1+0x1fd8] ;  /* 0x001fd80001107983 */ /* 0x000f240000300a00 */
[----:B----4-:R-:W-:Y:S01]  /*4cf50*/  HMMA.16816.F32.BF16 R8, R8, R20, R16 ;  /* 0x000000140808723c */ /* 0x010fe20000041810 */
[----:B------:R-:W4:Y:S01]  /*4cf60*/  LDL.LU.64 R18, [R1+0x1fd0] ;  /* 0x001fd00001127983 */ /* 0x000f220000300a00 */
[----:B------:R-:W4:Y:S02]  /*4cf70*/  LDL.LU.64 R16, [R1+0x1fc8] ;  /* 0x001fc80001107983 */ /* 0x000f240000300a00 */
[----:B------:R-:W4:Y:S02]  /*4cf80*/  LDL.LU.64 R22, [R1+0x1fc0] ;  /* 0x001fc00001167983 */ /* 0x000f240000300a00 */
[----:B------:R-:W4:Y:S11]  /*4cf90*/  LDL.LU.64 R20, [R1+0x1fb8] ;  /* 0x001fb80001147983 */ /* 0x000f360000300a00 */
[----:B------:R-:W-:Y:S06]  /*4cfa0*/  @!UPT UIADD3 URZ, URZ, URZ, URZ ;  /* 0x0000003f3f3ff290 */ /* 0x000fec000fffe03f */
[----:B------:R-:W-:Y:S01]  /*4cfb0*/  STL.64 [R1+0xb0], R8 ;  /* 0x0000b00801007387 */ /* 0x000fe20000100a00 */
[----:B------:R0:W-:Y:S03]  /*4cfc0*/  STL.64 [R1+0xb8], R10 ;  /* 0x0000b80a01007387 */ /* 0x0001e60000100a00 */
[----:B0-----:R-:W2:Y:S01]  /*4cfd0*/  LDL.LU.64 R10, [R1+0x208] ;  /* 0x00020800010a7983 */ /* 0x001ea20000300a00 */
[C---:B----4-:R-:W-:Y:S03]  /*4cfe0*/  HMMA.16816.F32.BF16 R24, R20.reuse, R26, R16 ;  /* 0x0000001a1418723c */ /* 0x050fe60000041810 */
[----:B------:R-:W4:Y:S01]  /*4cff0*/  LDL.LU.64 R18, [R1+0x1fb0] ;  /* 0x001fb00001127983 */ /* 0x000f220000300a00 */
        /* <DEDUP_REMOVED lines=11> */
[----:B------:R0:W-:Y:S02]  /*4d0b0*/  STL [R1+0x98], R26 ;  /* 0x0000981a01007387 */ /* 0x0001e40000100800 */
[----:B------:R-:W-:Y:S02]  /*4d0c0*/  IMAD.MOV.U32 R29, RZ, RZ, R27 ;  /* 0x000000ffff1d7224 */ /* 0x000fe400078e001b */
[----:B0-----:R-:W3:Y:S01]  /*4d0d0*/  LDL.LU.64 R26, [R1+0x228] ;  /* 0x00022800011a7983 */ /* 0x001ee20000300a00 */
[----:B--2---:R-:W-:Y:S03]  /*4d0e0*/  HMMA.16816.F32.BF16 R12, R20, R10, R12 ;  /* 0x0000000a140c723c */ /* 0x004fe6000004180c */
[----:B---3--:R0:W-:Y:S04]  /*4d0f0*/  STL.64 [R1+0x1f80], R26 ;  /* 0x001f801a01007387 */ /* 0x0081e80000100a00 */
[----:B0-----:R-:W4:Y:S01]  /*4d100*/  LDL.LU.64 R26, [R1+0x218] ;  /* 0x00021800011a7983 */ /* 0x001f220000300a00 */
[----:B------:R-:W-:Y:S11]  /*4d110*/  STL [R1+0x1ee4], R29 ;  /* 0x001ee41d01007387 */ /* 0x000ff60000100800 */
[----:B------:R-:W-:Y:S04]  /*4d120*/  @!UPT UIADD3 URZ, URZ, URZ, URZ ;  /* 0x0000003f3f3ff290 */ /* 0x000fe8000fffe03f */
[----:B------:R-:W-:Y:S02]  /*4d130*/  STL.64 [R1+0x80], R12 ;  /* 0x0000800c01007387 */ /* 0x000fe40000100a00 */
[----:B------:R0:W-:Y:S02]  /*4d140*/  STL.64 [R1+0x88], R14 ;  /* 0x0000880e01007387 */ /* 0x0001e40000100a00 */
[----:B0-----:R-:W2:Y:S01]  /*4d150*/  LDL R15, [R1+0x18b8] ;  /* 0x0018b800010f7983 */ /* 0x001ea20000100800 */
[----:B------:R-:W-:Y:S02]  /*4d160*/  IMAD.MOV.U32 R4, RZ, RZ, R10 ;  /* 0x000000ffff047224 */ /* 0x000fe400078e000a */
[----:B------:R-:W-:-:S05]  /*4d170*/  IMAD.MOV.U32 R0, RZ, RZ, R11 ;  /* 0x000000ffff007224 */ /* 0x000fca00078e000b */
[----:B------:R-:W-:Y:S01]  /*4d180*/  STL [R1+0x1f68], R0 ;  /* 0x001f680001007387 */ /* 0x000fe20000100800 */
[C---:B----4-:R-:W-:Y:S01]  /*4d190*/  HMMA.16816.F32.BF16 R8, R20.reuse, R26, R16 ;  /* 0x0000001a1408723c */ /* 0x050fe20000041810 */
[----:B------:R-:W-:Y:S02]  /*4d1a0*/  IMAD.MOV.U32 R6, RZ, RZ, R26 ;  /* 0x000000ffff067224 */ /* 0x000fe400078e001a */
[----:B------:R-:W-:Y:S02]  /*4d1b0*/  IMAD.MOV.U32 R5, RZ, RZ, R27 ;  /* 0x000000ffff057224 */ /* 0x000fe400078e001b */
[----:B--2---:R-:W-:Y:S11]  /*4d1c0*/  LDSM.16.M88.4 R24, [R15+0x180] ;  /* 0x000180000f18783b */ /* 0x004ff60000000200 */
[----:B------:R-:W-:Y:S07]  /*4d1d0*/  @!UPT UIADD3 URZ, URZ, URZ, URZ ;  /* 0x0000003f3f3ff290 */ /* 0x000fee000fffe03f */
[----:B------:R-:W-:Y:S01]  /*4d1e0*/  STL.64 [R1+0x70], R8 ;  /* 0x0000700801007387 */ /* 0x000fe20000100a00 */
[----:B------:R-:W-:Y:S02]  /*4d1f0*/  STL [R1+0x7c], R11 ;  /* 0x00007c0b01007387 */ /* 0x000fe40000100800 */
[----:B------:R-:W-:Y:S02]  /*4d200*/  IMAD.MOV.U32 R29, RZ, RZ, R10 ;  /* 0x000000ffff1d7224 */ /* 0x000fe400078e000a */
[----:B------:R-:W2:Y:S01]  /*4d210*/  LDL.LU R16, [R1+0x20] ;  /* 0x0000200001107983 */ /* 0x000ea20000300800 */
[----:B------:R-:W0:Y:S04]  /*4d220*/  LDSM.16.MT88.4 R8, [R7+0x23800] ;  /* 0x023800000708783b */ /* 0x000e280000004200 */
[----:B------:R-:W2:Y:S01]  /*4d230*/  LDL.LU R17, [R1+0x24] ;  /* 0x0000240001117983 */ /* 0x000ea20000300800 */
[----:B------:R-:W2:Y:S02]  /*4d240*/  LDL.LU R18, [R1+0x28] ;  /* 0x0000280001127983 */ /* 0x000ea40000300800 */
[----:B------:R-:W2:Y:S02]  /*4d250*/  LDL.LU R19, [R1+0x2c] ;  /* 0x00002c0001137983 */ /* 0x000ea40000300800 */
[----:B------:R-:W-:Y:S01]  /*4d260*/  STL [R1+0x1ee8], R29 ;  /* 0x001ee81d01007387 */ /* 0x000fe20000100800 */
[----:B0-----:R-:W-:Y:S01]  /*4d270*/  STL [R1+0x1eb4], R10 ;  /* 0x001eb40a01007387 */ /* 0x001fe20000100800 */
[----:B------:R-:W-:Y:S02]  /*4d280*/  STL [R1+0x1eb0], R11 ;  /* 0x001eb00b01007387 */ /* 0x000fe40000100800 */
[----:B------:R-:W-:Y:S02]  /*4d290*/  STL.64 [R1+0x50], R24 ;  /* 0x0000501801007387 */ /* 0x000fe40000100a00 */
[----:B------:R0:W-:Y:S02]  /*4d2a0*/  STL.64 [R1+0x58], R26 ;  /* 0x0000581a01007387 */ /* 0x0001e40000100a00 */
[----:B0-----:R-:W2:Y:S02]  /*4d2b0*/  LDL.LU.64 R26, [R1+0x1f80] ;  /* 0x001f8000011a7983 */ /* 0x001ea40000300a00 */
[----:B--2---:R-:W-:Y:S01]  /*4d2c0*/  HMMA.16816.F32.BF16 R16, R20, R26, R16 ;  /* 0x0000001a1410723c */ /* 0x004fe20000041810 */
[----:B------:R-:W-:Y:S11]  /*4d2d0*/  IMAD.MOV.U32 R7, RZ, RZ, R27 ;  /* 0x000000ffff077224 */ /* 0x000ff600078e001b */
[----:B------:R-:W-:Y:S11]  /*4d2e0*/  @!UPT UIADD3 URZ, URZ, URZ, URZ ;  /* 0x0000003f3f3ff290 */ /* 0x000ff6000fffe03f */
[----:B------:R0:W-:Y:S01]  /*4d2f0*/  STL.64 [R1+0x60], R16 ;  /* 0x0000601001007387 */ /* 0x0001e20000100a00 */
[----:B------:R-:W-:Y:S03]  /*4d300*/  STL [R1+0x68], R18 ;  /* 0x0000681201007387 */ /* 0x000fe60000100800 */
[----:B0-----:R-:W2:Y:S01]  /*4d310*/  LDL.LU R16, [R1+0x140] ;  /* 0x0001400001107983 */ /* 0x001ea20000300800 */
[----:B------:R-:W-:Y:S02]  /*4d320*/  STL.64 [R1+0x1f78], R6 ;  /* 0x001f780601007387 */ /* 0x000fe40000100a00 */
[----:B------:R-:W-:Y:S02]  /*4d330*/  STL.64 [R1+0x1f70], R4 ;  /* 0x001f700401007387 */ /* 0x000fe40000100a00 */
[----:B------:R-:W0:Y:S01]  /*4d340*/  LDSM.16.M88.4 R4, [R15+0x4180] ;  /* 0x004180000f04783b */ /* 0x000e220000000200 */
[----:B------:R-:W-:-:S03]  /*4d350*/  IMAD.MOV.U32 R0, RZ, RZ, R26 ;  /* 0x000000ffff007224 */ /* 0x000fc600078e001a */
[----:B------:R-:W1:Y:S04]  /*4d360*/  LDSM.16.M88.4 R24, [R15+0x8180] ;  /* 0x008180000f18783b */ /* 0x000e680000000200 */
[----:B0-----:R-:W-:Y:S01]  /*4d370*/  STL.64 [R1+0x40], R4 ;  /* 0x0000400401007387 */ /* 0x001fe20000100a00 */
[----:B------:R-:W-:Y:S02]  /*4d380*/  STL.64 [R1+0x48], R6 ;  /* 0x0000480601007387 */ /* 0x000fe40000100a00 */
[----:B------:R-:W0:Y:S04]  /*4d390*/  LDSM.16.M88.4 R4, [R15+0xc180] ;  /* 0x00c180000f04783b */ /* 0x000e280000000200 */
[----:B-1----:R-:W-:Y:S02]  /*4d3a0*/  STL.64 [R1+0x30], R24 ;  /* 0x0000301801007387 */ /* 0x002fe40000100a00 */
[----:B------:R-:W-:-:S02]  /*4d3b0*/  IMAD.MOV.U32 R17, RZ, RZ, R28 ;  /* 0x000000ffff117224 */ /* 0x000fc400078e001c */
[----:B------:R-:W-:Y:S01]  /*4d3c0*/  IMAD.MOV.U32 R18, RZ, RZ, R3 ;  /* 0x000000ffff127224 */ /* 0x000fe200078e0003 */
[----:B------:R-:W-:Y:S02]  /*4d3d0*/  STL.64 [R1+0x38], R26 ;  /* 0x0000381a01007387 */ /* 0x000fe40000100a00 */
[----:B------:R-:W1:Y:S04]  /*4d3e0*/  LDSM.16.M88.4 R24, [R15+0x14180] ;  /* 0x014180000f18783b */ /* 0x000e680000000200 */
[----:B0-----:R-:W-:Y:S01]  /*4d3f0*/  IMAD.MOV.U32 R28, RZ, RZ, R6 ;  /* 0x000000ffff1c7224 */ /* 0x001fe200078e0006 */
[----:B------:R-:W-:Y:S01]  /*4d400*/  STL.64 [R1+0x20], R4 ;  /* 0x0000200401007387 */ /* 0x000fe20000100a00 */
[----:B------:R-:W-:Y:S02]  /*4d410*/  IMAD.MOV.U32 R3, RZ, RZ, R7 ;  /* 0x000000ffff037224 */ /* 0x000fe400078e0007 */
[----:B------:R-:W0:Y:S04]  /*4d420*/  LDSM.16.M88.4 R4, [R15+0x10180] ;  /* 0x010180000f04783b */ /* 0x000e280000000200 */
[----:B------:R-:W-:-:S02]  /*4d430*/  IMAD.MOV.U32 R29, RZ, RZ, R19 ;  /* 0x000000ffff1d7224 */ /* 0x000fc400078e0013 */
[----:B------:R-:W-:Y:S01]  /*4d440*/  IMAD.MOV.U32 R19, RZ, RZ, R2 ;  /* 0x000000ffff137224 */ /* 0x000fe200078e0002 */
[----:B------:R-:W-:Y:S01]  /*4d450*/  STL [R1+0x1d34], R3 ;  /* 0x001d340301007387 */ /* 0x000fe20000100800 */
[----:B------:R-:W-:Y:S02]  /*4d460*/  STL [R1+0x1d30], R28 ;  /* 0x001d301c01007387 */ /* 0x000fe40000100800 */
[----:B-1----:R-:W-:Y:S02]  /*4d470*/  IMAD.MOV.U32 R10, RZ, RZ, R24 ;  /* 0x000000ffff0a7224 */ /* 0x002fe400078e0018 */
[----:B------:R-:W-:Y:S01]  /*4d480*/  IMAD.MOV.U32 R11, RZ, RZ, R25 ;  /* 0x000000ffff0b7224 */ /* 0x000fe200078e0019 */
[----:B0-----:R0:W-:Y:S01]  /*4d490*/  STL.64 [R1+0x10], R4 ;  /* 0x0000100401007387 */ /* 0x0011e20000100a00 */
[----:B------:R1:W-:Y:S02]  /*4d4a0*/  STL [R1+0x18], R6 ;  /* 0x0000180601007387 */ /* 0x0003e40000100800 */
[----:B------:R-:W-:Y:S01]  /*4d4b0*/  IMAD.MOV.U32 R2, RZ, RZ, R7 ;  /* 0x000000ffff027224 */ /* 0x000fe200078e0007 */
[----:B0-----:R-:W3:Y:S01]  /*4d4c0*/  LDL.LU R4, [R1+0x150] ;  /* 0x0001500001047983 */ /* 0x001ee20000300800 */
[----:B------:R-:W3:Y:S02]  /*4d4d0*/  LDL.LU R5, [R1+0x154] ;  /* 0x0001540001057983 */ /* 0x000ee40000300800 */
[----:B-1----:R-:W3:Y:S02]  /*4d4e0*/  LDL.LU R6, [R1+0x158] ;  /* 0x0001580001067983 */ /* 0x002ee40000300800 */
[----:B------:R-:W3:Y:S01]  /*4d4f0*/  LDL.LU R7, [R1+0x15c] ;  /* 0x00015c0001077983 */ /* 0x000ee20000300800 */
[----:B------:R0:W-:Y:S04]  /*4d500*/  STL [R1+0x1d50], R2 ;  /* 0x001d500201007387 */ /* 0x0001e80000100800 */
[----:B0-----:R-:W4:Y:S01]  /*4d510*/  LDL R2, [R1+0x298] ;  /* 0x0002980001027983 */ /* 0x001f220000100800 */
[----:B------:R-:W-:Y:S02]  /*4d520*/  STL.64 [R1+0x8], R26 ;  /* 0x0000081a01007387 */ /* 0x000fe40000100a00 */
[----:B------:R0:W-:Y:S02]  /*4d530*/  STL.64 [R1+0x1ec0], R10 ;  /* 0x001ec00a01007387 */ /* 0x0001e40000100a00 */
[----:B------:R-:W-:Y:S01]  /*4d540*/  STL.64 [R1+0x1eb8], R8 ;  /* 0x001eb80801007387 */ /* 0x000fe20000100a00 */
[----:B------:R-:W1:Y:S02]  /*4d550*/  LDSM.16.M88.4 R24, [R15+0x18180] ;  /* 0x018180000f18783b */ /* 0x000e640000000200 */
[----:B------:R-:W1:Y:S02]  /*4d560*/  LDSM.16.M88.4 R12, [R15+0x1c180] ;  /* 0x01c180000f0c783b */ /* 0x000e640000000200 */
[----:B0-----:R-:W2:Y:S04]  /*4d570*/  LDL.LU.64 R10, [R1+0x238] ;  /* 0x00023800010a7983 */ /* 0x001ea80000300a00 */
[----:B-1----:R-:W-:Y:S01]  /*4d580*/  STL [R1+0x1e24], R26 ;  /* 0x001e241a01007387 */ /* 0x002fe20000100800 */
[----:B------:R-:W-:Y:S02]  /*4d590*/  STL [R1+0x1e20], R27 ;  /* 0x001e201b01007387 */ /* 0x000fe40000100800 */
[----:B------:R-:W-:Y:S02]  /*4d5a0*/  STL.64 [R1+0x1e58], R24 ;  /* 0x001e581801007387 */ /* 0x000fe40000100a00 */
[----:B------:R0:W-:Y:S01]  /*4d5b0*/  STL [R1+0x1df4], R12 ;  /* 0x001df40c01007387 */ /* 0x0001e20000100800 */
[----:B------:R-:W-:Y:S01]  /*4d5c0*/  STL [R1+0x1df0], R13 ;  /* 0x001df00d01007387 */ /* 0x000fe20000100800 */
[----:B------:R-:W-:Y:S02]  /*4d5d0*/  STL [R1+0x1cdc], R14 ;  /* 0x001cdc0e01007387 */ /* 0x000fe40000100800 */
[----:B------:R-:W-:Y:S01]  /*4d5e0*/  STL [R1+0x1cd8], R15 ;  /* 0x001cd80f01007387 */ /* 0x000fe20000100800 */
[----:B--2---:R-:W-:Y:S01]  /*4d5f0*/  HMMA.16816.F32.BF16 R16, R20, R10, R16 ;  /* 0x0000000a1410723c */ /* 0x004fe20000041810 */
[----:B0-----:R-:W-:-:S02]  /*4d600*/  IMAD.MOV.U32 R12, RZ, RZ, R10 ;  /* 0x000000ffff0c7224 */ /* 0x001fc400078e000a */
[----:B------:R-:W-:Y:S11]  /*4d610*/  IMAD.MOV.U32 R3, RZ, RZ, R11 ;  /* 0x000000ffff037224 */ /* 0x000ff600078e000b */
[----:B------:R-:W-:Y:S10]  /*4d620*/  @!UPT UIADD3 URZ, URZ, URZ, URZ ;  /* 0x0000003f3f3ff290 */ /* 0x000ff4000fffe03f */
[----:B------:R-:W-:Y:S02]  /*4d630*/  IMAD.MOV.U32 R11, RZ, RZ, R16 ;  /* 0x000000ffff0b7224 */ /* 0x000fe400078e0010 */
[----:B------:R-:W-:Y:S02]  /*4d640*/  IMAD.MOV.U32 R10, RZ, RZ, R17 ;  /* 0x000000ffff0a7224 */ /* 0x000fe400078e0011 */
[----:B------:R-:W-:Y:S02]  /*4d650*/  IMAD.MOV.U32 R9, RZ, RZ, R18 ;  /* 0x000000ffff097224 */ /* 0x000fe400078e0012 */
[----:B------:R-:W-:Y:S02]  /*4d660*/  IMAD.MOV.U32 R8, RZ, RZ, R19 ;  /* 0x000000ffff087224 */ /* 0x000fe400078e0013 */
[----:B----4-:R-:W0:Y:S04]  /*4d670*/  LDSM.16.MT88.4 R16, [R2+0x23800] ;  /* 0x023800000210783b */ /* 0x010e280000004200 */
[----:B------:R1:W-:Y:S01]  /*4d680*/  STL.64 [R1+0x1ef8], R10 ;  /* 0x001ef80a01007387 */ /* 0x0003e20000100a00 */
[----:B------:R-:W-:Y:S03]  /*4d690*/  STL.64 [R1+0x1ef0], R8 ;  /* 0x001ef00801007387 */ /* 0x000fe60000100a00 */
[----:B-1----:R-:W2:Y:S01]  /*4d6a0*/  LDL.64 R10, [R1+0x258] ;  /* 0x00025800010a7983 */ /* 0x002ea20000100a00 */
[----:B------:R-:W-:Y:S03]  /*4d6b0*/  STL [R1+0x1ec8], R2 ;  /* 0x001ec80201007387 */ /* 0x000fe60000100800 */
[----:B0-----:R-:W-:Y:S01]  /*4d6c0*/  STL [R1+0x1dec], R16 ;  /* 0x001dec1001007387 */ /* 0x001fe20000100800 */
[----:B------:R-:W-:Y:S02]  /*4d6d0*/  STL [R1+0x1de8], R17 ;  /* 0x001de81101007387 */ /* 0x000fe40000100800 */
[----:B------:R-:W-:Y:S02]  /*4d6e0*/  STL [R1+0x1de4], R18 ;  /* 0x001de41201007387 */ /* 0x000fe40000100800 */
[----:B------:R0:W-:Y:S02]  /*4d6f0*/  STL [R1+0x1de0], R19 ;  /* 0x001de01301007387 */ /* 0x0001e40000100800 */
[----:B0-----:R-:W3:Y:S02]  /*4d700*/  LDL.LU.64 R18, [R1+0x248] ;  /* 0x0002480001127983 */ /* 0x001ee40000300a00 */
[----:B---3--:R-:W-:Y:S11]  /*4d710*/  HMMA.16816.F32.BF16 R4, R20, R18, R4 ;  /* 0x000000121404723c */ /* 0x008ff60000041804 */
[----:B------:R-:W-:Y:S11]  /*4d720*/  @!UPT UIADD3 URZ, URZ, URZ, URZ ;  /* 0x0000003f3f3ff290 */ /* 0x000ff6000fffe03f */
[----:B------:R-:W-:Y:S02]  /*4d730*/  @!UPT UIADD3 URZ, URZ, URZ, URZ ;  /* 0x0000003f3f3ff290 */ /* 0x000fe4000fffe03f */
[----:B------:R-:W-:Y:S02]  /*4d740*/  IMAD.MOV.U32 R25, RZ, RZ, R6 ;  /* 0x000000ffff197224 */ /* 0x000fe400078e0006 */
[----:B------:R-:W-:Y:S02]  /*4d750*/  IMAD.MOV.U32 R24, RZ, RZ, R7 ;  /* 0x000000ffff187224 */ /* 0x000fe400078e0007 */
[----:B------:R-:W-:Y:S02]  /*4d760*/  IMAD.MOV.U32 R27, RZ, RZ, R4 ;  /* 0x000000ffff1b7224 */ /* 0x000fe400078e0004 */
[----:B------:R-:W-:Y:S01]  /*4d770*/  IMAD.MOV.U32 R26, RZ, RZ, R5 ;  /* 0x000000ffff1a7224 */ /* 0x000fe200078e0005 */
[----:B------:R-:W3:Y:S01]  /*4d780*/  LDL.LU.64 R6, [R1+0x1f78] ;  /* 0x001f780001067983 */ /* 0x000ee20000300a00 */
[----:B------:R-:W4:Y:S02]  /*4d790*/  LDL.LU.64 R4, [R1+0x1f70] ;  /* 0x001f700001047983 */ /* 0x000f240000300a00 */
[----:B------:R0:W-:Y:S02]  /*4d7a0*/  STL [R1+0x1f40], R19 ;  /* 0x001f401301007387 */ /* 0x0001e40000100800 */
[----:B------:R-:W2:Y:S01]  /*4d7b0*/  LDL.LU R14, [R1+0x1f8] ;  /* 0x0001f800010e7983 */ /* 0x000ea20000300800 */
[----:B------:R-:W2:Y:S01]  /*4d7c0*/  LDL.LU R15, [R1+0x1fc] ;  /* 0x0001fc00010f7983 */ /* 0x000ea20000300800 */
[----:B------:R-:W3:Y:S02]  /*4d7d0*/  LDL.LU R16, [R1+0x120] ;  /* 0x0001200001107983 */ /* 0x000ee40000300800 */
[----:B------:R-:W-:-:S02]  /*4d7e0*/  IMAD.MOV.U32 R28, RZ, RZ, R18 ;  /* 0x000000ffff1c7224 */ /* 0x000fc400078e0012 */
[----:B------:R-:W3:Y:S01]  /*4d7f0*/  LDL.LU R17, [R1+0x124] ;  /* 0x0001240001117983 */ /* 0x000ee20000300800 */
[----:B------:R-:W3:Y:S04]  /*4d800*/  LDL.LU R18, [R1+0x128] ;  /* 0x0001280001127983 */ /* 0x000ee80000300800 */
[----:B0-----:R-:W3:Y:S04]  /*4d810*/  LDL.LU R19, [R1+0x12c] ;  /* 0x00012c0001137983 */ /* 0x001ee80000300800 */
[----:B--2---:R0:W-:Y:S04]  /*4d820*/  STL.64 [R1+0x1f38], R14 ;  /* 0x001f380e01007387 */ /* 0x0041e80000100a00 */
[----:B0-----:R-:W2:Y:S01]  /*4d830*/  LDL.LU R14, [R1+0x168] ;  /* 0x00016800010e7983 */ /* 0x001ea20000300800 */
[----:B------:R-:W2:Y:S02]  /*4d840*/  LDL.LU R15, [R1+0x16c] ;  /* 0x00016c00010f7983 */ /* 0x000ea40000300800 */
[----:B------:R-:W-:Y:S02]  /*4d850*/  STL.64 [R1+0x1f08], R26 ;  /* 0x001f081a01007387 */ /* 0x000fe40000100a00 */
[----:B------:R0:W-:Y:S02]  /*4d860*/  STL.64 [R1+0x1f00], R24 ;  /* 0x001f001801007387 */ /* 0x0001e40000100a00 */
[----:B0-----:R-:W2:Y:S01]  /*4d870*/  LDL.LU R24, [R1+0x130] ;  /* 0x0001300001187983 */ /* 0x001ea20000300800 */
[----:B------:R-:W2:Y:S02]  /*4d880*/  LDL.LU R25, [R1+0x134] ;  /* 0x0001340001197983 */ /* 0x000ea40000300800 */
[----:B------:R-:W2:Y:S02]  /*4d890*/  LDL.LU R26, [R1+0x138] ;  /* 0x00013800011a7983 */ /* 0x000ea40000300800 */
[----:B------:R-:W2:Y:S02]  /*4d8a0*/  LDL.LU R27, [R1+0x13c] ;  /* 0x00013c00011b7983 */ /* 0x000ea40000300800 */
[----:B--2---:R-:W-:Y:S07]  /*4d8b0*/  HMMA.16816.F32.BF16 R20, R20, R10, R24 ;  /* 0x0000000a1414723c */ /* 0x004fee0000041818 */
[----:B------:R-:W-:-:S02]  /*4d8c0*/  IMAD.MOV.U32 R26, RZ, RZ, R0 ;  /* 0x000000ffff1a7224 */ /* 0x000fc400078e0000 */
[----:B---3--:R-:W-:Y:S11]  /*4d8d0*/  IMAD.MOV.U32 R27, RZ, RZ, R7 ;  /* 0x000000ffff1b7224 */ /* 0x008ff600078e0007 */
[----:B------:R-:W-:Y:S03]  /*4d8e0*/  @!UPT UIADD3 URZ, URZ, URZ, URZ ;  /* 0x0000003f3f3ff290 */ /* 0x000fe6000fffe03f */
[----:B------:R-:W-:Y:S01]  /*4d8f0*/  STL.64 [R1+0x1c0], R20 ;  /* 0x0001c01401007387 */ /* 0x000fe20000100a00 */
[----:B------:R-:W-:Y:S02]  /*4d900*/  STL.64 [R1+0x1c8], R22 ;  /* 0x0001c81601007387 */ /* 0x000fe40000100a00 */
[----:B------:R-:W2:Y:S02]  /*4d910*/  LDL.LU R0, [R1+0x1f68] ;  /* 0x001f680001007983 */ /* 0x000ea40000300800 */
[----:B------:R-:W3:Y:S01]  /*4d920*/  LDL.LU R7, [R1+0x1f64] ;  /* 0x001f640001077983 */ /* 0x000ee20000300800 */
[----:B------:R0:W-:Y:S02]  /*4d930*/  STL.64 [R1+0x1f10], R26 ;  /* 0x001f101a01007387 */ /* 0x0001e40000100a00 */
[----:B0-----:R-:W-:Y:S02]  /*4d940*/  IMAD.MOV.U32 R26, RZ, RZ, R6 ;  /* 0x000000ffff1a7224 */ /* 0x001fe400078e0006 */
[----:B----4-:R-:W-:Y:S01]  /*4d950*/  IMAD.MOV.U32 R27, RZ, RZ, R5 ;  /* 0x000000ffff1b7224 */ /* 0x010fe200078e0005 */
[----:B------:R-:W4:Y:S01]  /*4d960*/  LDL.LU R6, [R1+0x1f60] ;  /* 0x001f600001067983 */ /* 0x000f220000300800 */
[----:B------:R-:W4:Y:S03]  /*4d970*/  LDL.LU R5, [R1+0x1f5c] ;  /* 0x001f5c0001057983 */ /* 0x000f260000300800 */
[----:B------:R0:W-:Y:S02]  /*4d980*/  STL.64 [R1+0x1f18], R26 ;  /* 0x001f181a01007387 */ /* 0x0001e40000100a00 */
[----:B0-----:R-:W-:-:S02]  /*4d990*/  IMAD.MOV.U32 R26, RZ, RZ, R4 ;  /* 0x000000ffff1a7224 */ /* 0x001fc400078e0004 */
[----:B------:R-:W4:Y:S01]  /*4d9a0*/  LDL.LU R4, [R1+0x1f58] ;  /* 0x001f580001047983 */ /* 0x000f220000300800 */
[----:B------:R-:W-:Y:S02]  /*4d9b0*/  IMAD.MOV.U32 R2, RZ, RZ, R10 ;  /* 0x000000ffff027224 */ /* 0x000fe400078e000a */
[----:B--2---:R-:W-:Y:S02]  /*4d9c0*/  IMAD.MOV.U32 R27, RZ, RZ, R0 ;  /* 0x000000ffff1b7224 */ /* 0x004fe400078e0000 */
[----:B------:R-:W2:Y:S03]  /*4d9d0*/  LDL.LU R0, [R1+0x1f54] ;  /* 0x001f540001007983 */ /* 0x000ea60000300800 */
[----:B------:R0:W-:Y:S02]  /*4d9e0*/  STL.64 [R1+0x1f30], R26 ;  /* 0x001f301a01007387 */ /* 0x0001e40000100a00 */
[----:B------:R-:W2:Y:S02]  /*4d9f0*/  LDL.LU R24, [R1+0x110] ;  /* 0x0001100001187983 */ /* 0x000ea40000300800 */
[----:B------:R-:W2:Y:S02]  /*4da00*/  LDL.LU R25, [R1+0x114] ;  /* 0x0001140001197983 */ /* 0x000ea40000300800 */
[----:B---3--:R-:W-:Y:S01]  /*4da10*/  IMAD.MOV.U32 R11, RZ, RZ, R7 ;  /* 0x000000ffff0b7224 */ /* 0x008fe200078e0007 */
[----:B0-----:R-:W2:Y:S01]  /*4da20*/  LDL.LU R26, [R1+0x118] ;  /* 0x00011800011a7983 */ /* 0x001ea20000300800 */
[----:B------:R-:W2:Y:S02]  /*4da30*/  LDL.LU R27, [R1+0x11c] ;  /* 0x00011c00011b7983 */ /* 0x000ea40000300800 */
[----:B----4-:R-:W-:-:S02]  /*4da40*/  IMAD.MOV.U32 R9, RZ, RZ, R5 ;  /* 0x000000ffff097224 */ /* 0x010fc400078e0005 */
[----:B------:R-:W-:Y:S02]  /*4da50*/  IMAD.MOV.U32 R10, RZ, RZ, R6 ;  /* 0x000000ffff0a7224 */ /* 0x000fe400078e0006 */
[----:B------:R-:W-:Y:S02]  /*4da60*/  IMAD.MOV.U32 R8, RZ, RZ, R4 ;  /* 0x000000ffff087224 */ /* 0x000fe400078e0004 */
[----:B------:R-:W3:Y:S01]  /*4da70*/  LDL.LU R4, [R1+0x1f50] ;  /* 0x001f500001047983 */ /* 0x000ee20000300800 */
[----:B------:R-:W3:Y:S02]  /*4da80*/  LDL.LU R5, [R1+0x1f4c] ;  /* 0x001f4c0001057983 */ /* 0x000ee40000300800 */
[----:B------:R-:W3:Y:S02]  /*4da90*/  LDL.LU R6, [R1+0x1f48] ;  /* 0x001f480001067983 */ /* 0x000ee40000300800 */
[----:B------:R-:W3:Y:S02]  /*4daa0*/  LDL.LU R7, [R1+0x1f44] ;  /* 0x001f440001077983 */ /* 0x000ee40000300800 */
[----:B------:R-:W-:Y:S01]  /*4dab0*/  IMAD.MOV.U32 R22, RZ, RZ, R12 ;  /* 0x000000ffff167224 */ /* 0x000fe200078e000c */
[----:B------:R-:W-:Y:S01]  /*4dac0*/  STL.64 [R1+0x1f28], R10 ;  /* 0x001f280a01007387 */ /* 0x000fe20000100a00 */
[----:B------:R0:W-:Y:S03]  /*4dad0*/  STL.64 [R1+0x1f20], R8 ;  /* 0x001f200801007387 */ /* 0x0001e60000100a00 */
[----:B0-----:R-:W4:Y:S01]  /*4dae0*/  LDL.LU R8, [R1+0x100] ;  /* 0x0001000001087983 */ /* 0x001f220000300800 */
[----:B------:R-:W4:Y:S02]  /*4daf0*/  LDL.LU R9, [R1+0x104] ;  /* 0x0001040001097983 */ /* 0x000f240000300800 */
[----:B------:R-:W4:Y:S02]  /*4db00*/  LDL.LU R10, [R1+0x108] ;  /* 0x00010800010a7983 */ /* 0x000f240000300800 */
[----:B------:R-:W4:Y:S01]  /*4db10*/  LDL.LU R11, [R1+0x10c] ;  /* 0x00010c00010b7983 */ /* 0x000f220000300800 */
[C---:B---3--:R-:W-:Y:S01]  /*4db20*/  HMMA.16816.F32.BF16 R12, R4.reuse, R14, R16 ;  /* 0x0000000e040c723c */ /* 0x048fe20000041810 */
[----:B------:R-:W3:Y:S11]  /*4db30*/  LDL.LU R19, [R1+0x1f40] ;  /* 0x001f400001137983 */ /* 0x000ef60000300800 */
[----:B------:R-:W-:Y:S11]  /*4db40*/  @!UPT UIADD3 URZ, URZ, URZ, URZ ;  /* 0x0000003f3f3ff290 */ /* 0x000ff6000fffe03f */
[----:B------:R0:W-:Y:S01]  /*4db50*/  STL [R1+0x1b0], R12 ;  /* 0x0001b00c01007387 */ /* 0x0001e20000100800 */
[----:B------:R-:W-:Y:S02]  /*4db60*/  IMAD.MOV.U32 R17, RZ, RZ, R14 ;  /* 0x000000ffff117224 */ /* 0x000fe400078e000e */
[----:B------:R-:W-:Y:S02]  /*4db70*/  IMAD.MOV.U32 R18, RZ, RZ, R15 ;  /* 0x000000ffff127224 */ /* 0x000fe400078e000f */
[----:B------:R-:W2:Y:S01]  /*4db80*/  LDL.LU.64 R14, [R1+0x1f38] ;  /* 0x001f3800010e7983 */ /* 0x000ea20000300a00 */
[----:B------:R-:W-:Y:S02]  /*4db90*/  IMAD.MOV.U32 R16, RZ, RZ, R13 ;  /* 0x000000ffff107224 */ /* 0x000fe400078e000d */
[----:B------:R-:W-:Y:S02]  /*4dba0*/  STL [R1+0x1e00], R18 ;  /* 0x001e001201007387 */ /* 0x000fe40000100800 */
[----:B------:R-:W-:Y:S01]  /*4dbb0*/  STL [R1+0x1dfc], R17 ;  /* 0x001dfc1101007387 */ /* 0x000fe20000100800 */
[----:B------:R-:W-:Y:S01]  /*4dbc0*/  STL [R1+0x1df8], R16 ;  /* 0x001df81001007387 */ /* 0x000fe20000100800 */
[C---:B--2---:R-:W-:Y:S11]  /*4dbd0*/  HMMA.16816.F32.BF16 R24, R4.reuse, R14, R24 ;  /* 0x0000000e0418723c */ /* 0x044ff60000041818 */
[----:B------:R-:W-:Y:S11]  /*4dbe0*/  @!UPT UIADD3 URZ, URZ, URZ, URZ ;  /* 0x0000003f3f3ff290 */ /* 0x000ff6000fffe03f */
[----:B------:R-:W-:Y:S01]  /*4dbf0*/  @!UPT UIADD3 URZ, URZ, URZ, URZ ;  /* 0x0000003f3f3ff290 */ /* 0x000fe2000fffe03f */
[----:B------:R-:W-:Y:S01]  /*4dc00*/  STL.64 [R1+0x1a0], R24 ;  /* 0x0001a01801007387 */ /* 0x000fe20000100a00 */
[----:B0-----:R-:W-:Y:S02]  /*4dc10*/  IMAD.MOV.U32 R12, RZ, RZ, R26 ;  /* 0x000000ffff0c7224 */ /* 0x001fe400078e001a */
[----:B------:R-:W-:Y:S02]  /*4dc20*/  IMAD.MOV.U32 R13, RZ, RZ, R27 ;  /* 0x000000ffff0d7224 */ /* 0x000fe400078e001b */
[----:B------:R-:W4:Y:S03]  /*4dc30*/  LDL.LU.64 R26, [R1+0x1f30] ;  /* 0x001f3000011a7983 */ /* 0x000f260000300a00 */
[----:B------:R-:W-:Y:S02]  /*4dc40*/  STL [R1+0x1e08], R13 ;  /* 0x001e080d01007387 */ /* 0x000fe40000100800 */
[----:B------:R0:W-:Y:S02]  /*4dc50*/  STL [R1+0x1e04], R12 ;  /* 0x001e040c01007387 */ /* 0x0001e40000100800 */
[----:B0-----:R-:W2:Y:S01]  /*4dc60*/  LDL.LU R12, [R1+0xf0] ;  /* 0x0000f000010c7983 */ /* 0x001ea20000300800 */
[----:B------:R-:W2:Y:S02]  /*4dc70*/  LDL.LU R13, [R1+0xf4] ;  /* 0x0000f400010d7983 */ /* 0x000ea40000300800 */
[----:B------:R-:W2:Y:S02]  /*4dc80*/  LDL.LU R14, [R1+0xf8] ;  /* 0x0000f800010e7983 */ /* 0x000ea40000300800 */
[----:B------:R-:W2:Y:S01]  /*4dc90*/  LDL.LU R15, [R1+0xfc] ;  /* 0x0000fc00010f7983 */ /* 0x000ea20000300800 */
[C---:B----4-:R-:W-:Y:S01]  /*4dca0*/  HMMA.16816.F32.BF16 R24, R4.reuse, R26, R8 ;  /* 0x0000001a0418723c */ /* 0x050fe20000041808 */
[----:B------:R-:W4:Y:S01]  /*4dcb0*/  LDL.LU.64 R10, [R1+0x1f28] ;  /* 0x001f2800010a7983 */ /* 0x000f220000300a00 */
[----:B------:R-:W4:Y:S11]  /*4dcc0*/  LDL.LU.64 R8, [R1+0x1f20] ;  /* 0x001f200001087983 */ /* 0x000f360000300a00 */
[----:B------:R-:W-:Y:S10]  /*4dcd0*/  @!UPT UIADD3 URZ, URZ, URZ, URZ ;  /* 0x0000003f3f3ff290 */ /* 0x000ff4000fffe03f */
        /* <DEDUP_REMOVED lines=8> */
[----:B--2---:R-:W-:Y:S11]  /*4dd60*/  HMMA.16816.F32.BF16 R24, R4, R26, R12 ;  /* 0x0000001a0418723c */ /* 0x004ff6000004180c */
[----:B------:R-:W-:Y:S11]  /*4dd70*/  @!UPT UIADD3 URZ, URZ, URZ, URZ ;  /* 0x0000003f3f3ff290 */ /* 0x000ff6000fffe03f */
[----:B------:R-:W-:Y:S02]  /*4dd80*/  @!UPT UIADD3 URZ, URZ, URZ, URZ ;  /* 0x0000003f3f3ff290 */ /* 0x000fe4000fffe03f */
[----:B------:R-:W-:Y:S02]  /*4dd90*/  IMAD.MOV.U32 R12, RZ, RZ, R27 ;  /* 0x000000ffff0c7224 */ /* 0x000fe400078e001b */
[----:B------:R-:W-:Y:S01]  /*4dda0*/  IMAD.MOV.U32 R13, RZ, RZ, R26 ;  /* 0x000000ffff0d7224 */ /* 0x000fe200078e001a */
[----:B------:R-:W-:Y:S01]  /*4ddb0*/  STL.64 [R1+0x180], R24 ;  /* 0x0001801801007387 */ /* 0x000fe20000100a00 */
[----:B------:R-:W2:Y:S02]  /*4ddc0*/  LDL.LU.64 R26, [R1+0x1f10] ;  /* 0x001f1000011a7983 */ /* 0x000ea40000300a00 */
[----:B------:R0:W-:Y:S01]  /*4ddd0*/  STL [R1+0x1e1c], R12 ;  /* 0x001e1c0c01007387 */ /* 0x0001e20000100800 */
[----:B------:R1:W-:Y:S04]  /*4dde0*/  STL [R1+0x1e18], R13 ;  /* 0x001e180d01007387 */ /* 0x0003e80000100800 */
[----:B0-----:R-:W2:Y:S01]  /*4ddf0*/  LDL.LU R12, [R1+0xe0] ;  /* 0x0000e000010c7983 */ /* 0x001ea20000300800 */
[----:B-1----:R-:W2:Y:S02]  /*4de00*/  LDL.LU R13, [R1+0xe4] ;  /* 0x0000e400010d7983 */ /* 0x002ea40000300800 */
[----:B------:R-:W2:Y:S02]  /*4de10*/  LDL.LU R14, [R1+0xe8] ;  /* 0x0000e800010e7983 */ /* 0x000ea40000300800 */
[----:B------:R-:W-:-:S02]  /*4de20*/  IMAD.MOV.U32 R15, RZ, RZ, R0 ;  /* 0x000000ffff0f7224 */ /* 0x000fc400078e0000 */
[----:B------:R-:W-:-:S07]  /*4de30*/  IMAD.MOV.U32 R23, RZ, RZ, R3 ;  /* 0x000000ffff177224 */ /* 0x000fce00078e0003 */
[C---:B----4-:R-:W-:Y:S08]  /*4de40*/  HMMA.16816.F32.BF16 R20, R4.reuse, R22, R8 ;  /* 0x000000160414723c */ /* 0x050ff00000041808 */
        /* <DEDUP_REMOVED lines=8> */
[----:B------:R-:W4:Y:S02]  /*4ded0*/  LDL.LU.64 R24, [R1+0x1f00] ;  /* 0x001f000001187983 */ /* 0x000f240000300a00 */
[----:B------:R-:W3:Y:S02]  /*4dee0*/  LDL.LU.64 R10, [R1+0x1ef8] ;  /* 0x001ef800010a7983 */ /* 0x000ee40000300a00 */
[----:B------:R-:W3:Y:S02]  /*4def0*/  LDL.LU.64 R8, [R1+0x1ef0] ;  /* 0x001ef00001087983 */ /* 0x000ee40000300a00 */
[----:B------:R-:W-:-:S02]  /*4df00*/  IMAD.MOV.U32 R16, RZ, RZ, R23 ;  /* 0x000000ffff107224 */ /* 0x000fc400078e0017 */
[----:B------:R-:W-:Y:S02]  /*4df10*/  IMAD.MOV.U32 R12, RZ, RZ, R21 ;  /* 0x000000ffff0c7224 */ /* 0x000fe400078e0015 */
[----:B------:R-:W-:Y:S01]  /*4df20*/  IMAD.MOV.U32 R13, RZ, RZ, R22 ;  /* 0x000000ffff0d7224 */ /* 0x000fe200078e0016 */
[----:B------:R-:W-:Y:S01]  /*4df30*/  STL [R1+0x160], R20 ;  /* 0x0001601401007387 */ /* 0x000fe20000100800 */
[----:B------:R-:W-:Y:S02]  /*4df40*/  STL [R1+0x1ee0], R16 ;  /* 0x001ee01001007387 */ /* 0x000fe40000100800 */
[----:B------:R-:W-:Y:S01]  /*4df50*/  STL.64 [R1+0x1e30], R14 ;  /* 0x001e300e01007387 */ /* 0x000fe20000100a00 */
[----:B------:R2:W-:Y:S02]  /*4df60*/  STL.64 [R1+0x1e28], R12 ;  /* 0x001e280c01007387 */ /* 0x0005e40000100a00 */
[----:B--2---:R-:W-:Y:S02]  /*4df70*/  IMAD.MOV.U32 R12, RZ, RZ, R27 ;  /* 0x000000ffff0c7224 */ /* 0x004fe400078e001b */
[----:B----4-:R-:W-:-:S02]  /*4df80*/  IMAD.MOV.U32 R14, RZ, RZ, R25 ;  /* 0x000000ffff0e7224 */ /* 0x010fc400078e0019 */
[----:B------:R-:W-:Y:S02]  /*4df90*/  IMAD.MOV.U32 R15, RZ, RZ, R24 ;  /* 0x000000ffff0f7224 */ /* 0x000fe400078e0018 */
[----:B------:R-:W-:-:S03]  /*4dfa0*/  IMAD.MOV.U32 R13, RZ, RZ, R26 ;  /* 0x000000ffff0d7224 */ /* 0x000fc600078e001a */
[----:B------:R3:W-:Y:S02]  /*4dfb0*/  STL.64 [R1+0x1e40], R14 ;  /* 0x001e400e01007387 */ /* 0x0007e40000100a00 */
[----:B------:R0:W-:Y:S02]  /*4dfc0*/  STL.64 [R1+0x1e38], R12 ;  /* 0x001e380c01007387 */ /* 0x0001e40000100a00 */
[----:B------:R-:W2:Y:S02]  /*4dfd0*/  LDL.LU R24, [R1+0x60] ;  /* 0x0000600001187983 */ /* 0x000ea40000300800 */
[----:B------:R-:W2:Y:S01]  /*4dfe0*/  LDL.LU R25, [R1+0x64] ;  /* 0x0000640001197983 */ /* 0x000ea20000300800 */
[----:B------:R-:W4:Y:S01]  /*4dff0*/  LDL.LU R26, [R1+0x68] ;  /* 0x00006800011a7983 */ /* 0x000f220000300800 */
[----:B------:R-:W-:Y:S02]  /*4e000*/  IMAD.MOV.U32 R27, RZ, RZ, R29 ;  /* 0x000000ffff1b7224 */ /* 0x000fe400078e001d */
[----:B------:R-:W2:Y:S02]  /*4e010*/  LDL.LU R29, [R1+0x1ee8] ;  /* 0x001ee800011d7983 */ /* 0x000ea40000300800 */
[----:B---3--:R-:W-:-:S02]  /*4e020*/  IMAD.MOV.U32 R15, RZ, RZ, R8 ;  /* 0x000000ffff0f7224 */ /* 0x008fc400078e0008 */
[----:B------:R-:W-:Y:S01]  /*4e030*/  IMAD.MOV.U32 R14, RZ, RZ, R9 ;  /* 0x000000ffff0e7224 */ /* 0x000fe200078e0009 */
[----:B------:R-:W3:Y:S01]  /*4e040*/  LDL.LU R8, [R1+0xb0] ;  /* 0x0000b00001087983 */ /* 0x000ee20000300800 */
[----:B0-----:R-:W-:Y:S02]  /*4e050*/  IMAD.MOV.U32 R13, RZ, RZ, R10 ;  /* 0x000000ffff0d7224 */ /* 0x001fe400078e000a */
[----:B------:R-:W3:Y:S02]  /*4e060*/  LDL.LU R9, [R1+0xb4] ;  /* 0x0000b40001097983 */ /* 0x000ee40000300800 */
[----:B------:R-:W-:Y:S01]  /*4e070*/  IMAD.MOV.U32 R12, RZ, RZ, R11 ;  /* 0x000000ffff0c7224 */ /* 0x000fe200078e000b */
[----:B------:R-:W2:Y:S01]  /*4e080*/  LDL.LU R10, [R1+0xb8] ;  /* 0x0000b800010a7983 */ /* 0x000ea20000300800 */
[----:B------:R-:W2:Y:S03]  /*4e090*/  LDL.LU R11, [R1+0xbc] ;  /* 0x0000bc00010b7983 */ /* 0x000ea60000300800 */
[----:B--2---:R0:W-:Y:S01]  /*4e0a0*/  STL.64 [R1+0x1ed8], R10 ;  /* 0x001ed80a01007387 */ /* 0x0041e20000100a00 */
[----:B---3--:R-:W-:Y:S02]  /*4e0b0*/  STL.64 [R1+0x1ed0], R8 ;  /* 0x001ed00801007387 */ /* 0x008fe40000100a00 */
[----:B------:R-:W2:Y:S02]  /*4e0c0*/  LDL.LU R16, [R1+0xc0] ;  /* 0x0000c00001107983 */ /* 0x000ea40000300800 */
[----:B------:R-:W2:Y:S01]  /*4e0d0*/  LDL.LU R17, [R1+0xc4] ;  /* 0x0000c40001117983 */ /* 0x000ea20000300800 */
[----:B------:R-:W2:Y:S01]  /*4e0e0*/  LDL.LU R18, [R1+0xc8] ;  /* 0x0000c80001127983 */ /* 0x000ea20000300800 */
[----:B0-----:R-:W-:-:S03]  /*4e0f0*/  IMAD.MOV.U32 R11, RZ, RZ, R19 ;  /* 0x000000ffff0b7224 */ /* 0x001fc600078e0013 */
[----:B------:R-:W2:Y:S01]  /*4e100*/  LDL.LU R19, [R1+0xcc] ;  /* 0x0000cc0001137983 */ /* 0x000ea20000300800 */
[----:B------:R-:W3:Y:S02]  /*4e110*/  LDL R23, [R1+0x294] ;  /* 0x0002940001177983 */ /* 0x000ee40000100800 */
[----:B----4-:R-:W-:Y:S02]  /*4e120*/  STL.64 [R1+0x1e68], R26 ;  /* 0x001e681a01007387 */ /* 0x010fe40000100a00 */
[----:B------:R0:W-:Y:S02]  /*4e130*/  STL.64 [R1+0x1e60], R24 ;  /* 0x001e601801007387 */ /* 0x0001e40000100a00 */
[----:B0-----:R-:W4:Y:S01]  /*4e140*/  LDL.LU.64 R24, [R1+0x20] ;  /* 0x0000200001187983 */ /* 0x001f220000300a00 */
[----:B------:R-:W-:-:S03]  /*4e150*/  IMAD.MOV.U32 R10, RZ, RZ, R28 ;  /* 0x000000ffff0a7224 */ /* 0x000fc600078e001c */
[----:B---3--:R-:W0:Y:S04]  /*4e160*/  LDSM.16.MT88.4 R20, [R23+0x23c00] ;  /* 0x023c00001714783b */ /* 0x008e280000004200 */
[----:B----4-:R1:W-:Y:S04]  /*4e170*/  STL.64 [R1+0x1e78], R24 ;  /* 0x001e781801007387 */ /* 0x0103e80000100a00 */
[----:B-1----:R-:W3:Y:S04]  /*4e180*/  LDL.LU.64 R24, [R1+0x30] ;  /* 0x0000300001187983 */ /* 0x002ee80000300a00 */
[----:B---3--:R1:W-:Y:S04]  /*4e190*/  STL.64 [R1+0x1e80], R24 ;  /* 0x001e801801007387 */ /* 0x0083e80000100a00 */
[----:B-1----:R-:W3:Y:S04]  /*4e1a0*/  LDL.LU.64 R24, [R1+0x40] ;  /* 0x0000400001187983 */ /* 0x002ee80000300a00 */
[----:B---3--:R1:W-:Y:S04]  /*4e1b0*/  STL.64 [R1+0x1e98], R24 ;  /* 0x001e981801007387 */ /* 0x0083e80000100a00 */
[----:B-1----:R-:W3:Y:S01]  /*4e1c0*/  LDL.LU R24, [R1+0xa0] ;  /* 0x0000a00001187983 */ /* 0x002ee20000300800 */
[----:B------:R-:W3:Y:S02]  /*4e1d0*/  LDL.LU R25, [R1+0xa4] ;  /* 0x0000a40001197983 */ /* 0x000ee40000300800 */
[----:B------:R-:W3:Y:S02]  /*4e1e0*/  LDL.LU R26, [R1+0xa8] ;  /* 0x0000a800011a7983 */ /* 0x000ee40000300800 */
[----:B------:R-:W3:Y:S01]  /*4e1f0*/  LDL.LU R27, [R1+0xac] ;  /* 0x0000ac00011b7983 */ /* 0x000ee20000300800 */
[----:B------:R-:W-:Y:S01]  /*4e200*/  STL.64 [R1+0x1e50], R14 ;  /* 0x001e500e01007387 */ /* 0x000fe20000100a00 */
[----:B------:R1:W-:Y:S03]  /*4e210*/  STL.64 [R1+0x1e48], R12 ;  /* 0x001e480c01007387 */ /* 0x0003e60000100a00 */
[----:B-1----:R-:W4:Y:S01]  /*4e220*/  LDL.LU.64 R12, [R1+0x10] ;  /* 0x00001000010c7983 */ /* 0x002f220000300a00 */
[----:B------:R-:W-:-:S03]  /*4e230*/  IMAD.MOV.U32 R14, RZ, RZ, R29 ;  /* 0x000000ffff0e7224 */ /* 0x000fc600078e001d */
[----:B----4-:R1:W-:Y:S04]  /*4e240*/  STL.64 [R1+0x1e70], R12 ;  /* 0x001e700c01007387 */ /* 0x0103e80000100a00 */
[----:B-1----:R-:W4:Y:S01]  /*4e250*/  LDL.LU R12, [R1+0x70] ;  /* 0x00007000010c7983 */ /* 0x002f220000300800 */
[----:B------:R-:W4:Y:S02]  /*4e260*/  LDL.LU R13, [R1+0x74] ;  /* 0x00007400010d7983 */ /* 0x000f240000300800 */
[----:B------:R-:W3:Y:S02]  /*4e270*/  LDL.LU R29, [R1+0x1ee4] ;  /* 0x001ee400011d7983 */ /* 0x000ee40000300800 */
[----:B------:R-:W3:Y:S01]  /*4e280*/  LDL.LU R15, [R1+0x7c] ;  /* 0x00007c00010f7983 */ /* 0x000ee20000300800 */
[----:B--2---:R-:W-:Y:S01]  /*4e290*/  HMMA.16816.F32.BF16 R8, R4, R10, R16 ;  /* 0x0000000a0408723c */ /* 0x004fe20000041810 */
[----:B---3--:R-:W-:Y:S01]  /*4e2a0*/  STL.64 [R1+0x1e90], R14 ;  /* 0x001e900e01007387 */ /* 0x008fe20000100a00 */
[----:B----4-:R1:W-:Y:S03]  /*4e2b0*/  STL.64 [R1+0x1e88], R12 ;  /* 0x001e880c01007387 */ /* 0x0103e60000100a00 */
[----:B-1----:R-:W2:Y:S01]  /*4e2c0*/  LDL.LU R12, [R1+0x90] ;  /* 0x00009000010c7983 */ /* 0x002ea20000300800 */
[----:B------:R-:W2:Y:S02]  /*4e2d0*/  LDL.LU R13, [R1+0x94] ;  /* 0x00009400010d7983 */ /* 0x000ea40000300800 */
[----:B------:R-:W3:Y:S02]  /*4e2e0*/  LDL.LU R14, [R1+0x98] ;  /* 0x00009800010e7983 */ /* 0x000ee40000300800 */
[----:B------:R-:W-:Y:S11]  /*4e2f0*/  IMAD.MOV.U32 R15, RZ, RZ, R29 ;  /* 0x000000ffff0f7224 */ /* 0x000ff600078e001d */
[----:B------:R-:W-:Y:S03]  /*4e300*/  @!UPT UIADD3 URZ, URZ, URZ, URZ ;  /* 0x0000003f3f3ff290 */ /* 0x000fe6000fffe03f */
[----:B------:R-:W-:Y:S02]  /*4e310*/  IMAD.MOV.U32 R29, RZ, RZ, R10 ;  /* 0x000000ffff1d7224 */ /* 0x000fe400078e000a */
[----:B------:R-:W-:Y:S02]  /*4e320*/  IMAD.MOV.U32 R28, RZ, RZ, R11 ;  /* 0x000000ffff1c7224 */ /* 0x000fe400078e000b */
[----:B------:R-:W-:Y:S01]  /*4e330*/  IMAD.MOV.U32 R19, RZ, RZ, R8 ;  /* 0x000000ffff137224 */ /* 0x000fe200078e0008 */
[----:B---3--:R-:W-:Y:S01]  /*4e340*/  STL.64 [R1+0x1ea8], R14 ;  /* 0x001ea80e01007387 */ /* 0x008fe20000100a00 */
[----:B--2---:R1:W-:Y:S03]  /*4e350*/  STL.64 [R1+0x1ea0], R12 ;  /* 0x001ea00c01007387 */ /* 0x0043e60000100a00 */
[----:B-1----:R-:W2:Y:S01]  /*4e360*/  LDL.LU.64 R12, [R1+0x50] ;  /* 0x00005000010c7983 */ /* 0x002ea20000300a00 */
[----:B------:R-:W3:Y:S02]  /*4e370*/  LDL.LU R16, [R1+0x1ee0] ;  /* 0x001ee00001107983 */ /* 0x000ee40000300800 */
[----:B------:R1:W-:Y:S02]  /*4e380*/  STL [R1+0x154], R9 ;  /* 0x0001540901007387 */ /* 0x0003e40000100800 */
[----:B------:R-:W4:Y:S01]  /*4e390*/  LDL.LU.64 R10, [R1+0x1ed8] ;  /* 0x001ed800010a7983 */ /* 0x000f220000300a00 */
[----:B-1----:R-:W4:Y:S01]  /*4e3a0*/  LDL.LU.64 R8, [R1+0x1ed0] ;  /* 0x001ed00001087983 */ /* 0x002f220000300a00 */
[----:B0-----:R0:W-:Y:S02]  /*4e3b0*/  STL.64 [R1+0x1d48], R22 ;  /* 0x001d481601007387 */ /* 0x0011e40000100a00 */
[----:B------:R4:W-:Y:S02]  /*4e3c0*/  STL.64 [R1+0x1d40], R20 ;  /* 0x001d401401007387 */ /* 0x0009e40000100a00 */
[----:B0-----:R-:W-:-:S02]  /*4e3d0*/  IMAD.MOV.U32 R22, RZ, RZ, R2 ;  /* 0x000000ffff167224 */ /* 0x001fc400078e0002 */
[----:B------:R-:W2:Y:S01]  /*4e3e0*/  LDL.LU R2, [R1+0x1ec8] ;  /* 0x001ec80001027983 */ /* 0x000ea20000300800 */
[----:B------:R-:W4:Y:S04]  /*4e3f0*/  LDL.LU R23, [R1+0x25c] ;  /* 0x00025c0001177983 */ /* 0x000f280000300800 */
[----:B----4-:R-:W-:Y:S01]  /*4e400*/  HMMA.16816.F32.BF16 R20, R4, R22, R8 ;  /* 0x000000160414723c */ /* 0x010fe20000041808 */
[----:B------:R-:W4:Y:S01]  /*4e410*/  LDL.LU.64 R10, [R1+0x1ec0] ;  /* 0x001ec000010a7983 */ /* 0x000f220000300a00 */
[----:B------:R-:W3:Y:S03]  /*4e420*/  LDL.LU.64 R8, [R1+0x1eb8] ;  /* 0x001eb80001087983 */ /* 0x000ee60000300a00 */
[----:B--2---:R-:W0:Y:S11]  /*4e430*/  LDSM.16.MT88.4 R4, [R2+0x23c00] ;  /* 0x023c00000204783b */ /* 0x004e360000004200 */
[----:B------:R-:W-:Y:S07]  /*4e440*/  @!UPT UIADD3 URZ, URZ, URZ, URZ ;  /* 0x0000003f3f3ff290 */ /* 0x000fee000fffe03f */
[----:B------:R-:W-:Y:S01]  /*4e450*/  STL.64 [R1+0x1d60], R22 ;  /* 0x001d601601007387 */ /* 0x000fe20000100a00 */
[----:B------:R4:W-:Y:S02]  /*4e460*/  STL.64 [R1+0x1d58], R20 ;  /* 0x001d581401007387 */ /* 0x0009e40000100a00 */
[----:B----4-:R-:W-:Y:S02]  /*4e470*/  IMAD.MOV.U32 R20, RZ, RZ, R10 ;  /* 0x000000ffff147224 */ /* 0x010fe400078e000a */
[----:B------:R-:W-:Y:S01]  /*4e480*/  IMAD.MOV.U32 R21, RZ, RZ, R11 ;  /* 0x000000ffff157224 */ /* 0x000fe200078e000b */
[----:B------:R-:W3:Y:S01]  /*4e490*/  LDL.LU R10, [R1+0x1eb4] ;  /* 0x001eb400010a7983 */ /* 0x000ee20000300800 */
[----:B------:R-:W3:Y:S02]  /*4e4a0*/  LDL.LU R11, [R1+0x1eb0] ;  /* 0x001eb000010b7983 */ /* 0x000ee40000300800 */
[----:B0-----:R-:W-:Y:S02]  /*4e4b0*/  STL.64 [R1+0x1ca0], R6 ;  /* 0x001ca00601007387 */ /* 0x001fe40000100a00 */
[----:B------:R0:W-:Y:S02]  /*4e4c0*/  STL.64 [R1+0x1c98], R4 ;  /* 0x001c980401007387 */ /* 0x0001e40000100a00 */
[----:B------:R-:W-:-:S02]  /*4e4d0*/  IMAD.MOV.U32 R23, RZ, RZ, R12 ;  /* 0x000000ffff177224 */ /* 0x000fc400078e000c */
[----:B------:R-:W-:Y:S01]  /*4e4e0*/  IMAD.MOV.U32 R22, RZ, RZ, R13 ;  /* 0x000000ffff167224 */ /* 0x000fe200078e000d */
[----:B0-----:R-:W2:Y:S01]  /*4e4f0*/  LDL.LU R4, [R1+0x80] ;  /* 0x0000800001047983 */ /* 0x001ea20000300800 */
[----:B------:R-:W2:Y:S02]  /*4e500*/  LDL.LU R5, [R1+0x84] ;  /* 0x0000840001057983 */ /* 0x000ea40000300800 */
[----:B------:R-:W2:Y:S02]  /*4e510*/  LDL.LU R6, [R1+0x88] ;  /* 0x0000880001067983 */ /* 0x000ea40000300800 */
[----:B------:R-:W2:Y:S01]  /*4e520*/  LDL.LU R7, [R1+0x8c] ;  /* 0x00008c0001077983 */ /* 0x000ea20000300800 */
[----:B------:R-:W4:Y:S01]  /*4e530*/  LDL.LU.64 R14, [R1+0x1ea8] ;  /* 0x001ea800010e7983 */ /* 0x000f220000300a00 */
[C---:B---3--:R-:W-:Y:S03]  /*4e540*/  HMMA.16816.F32.BF16 R24, R8.reuse, R12, R24 ;  /* 0x0000000c0818723c */ /* 0x048fe60000041818 */
[----:B------:R-:W4:Y:S11]  /*4e550*/  LDL.LU.64 R12, [R1+0x1ea0] ;  /* 0x001ea000010c7983 */ /* 0x000f360000300a00 */
[----:B------:R-:W-:Y:S09]  /*4e560*/  @!UPT UIADD3 URZ, URZ, URZ, URZ ;  /* 0x0000003f3f3ff290 */ /* 0x000ff2000fffe03f */
[----:B------:R0:W-:Y:S01]  /*4e570*/  STL [R1+0x130], R24 ;  /* 0x0001301801007387 */ /* 0x0001e20000100800 */
[----:B------:R-:W-:Y:S02]  /*4e580*/  STL.64 [R1+0x138], R26 ;  /* 0x0001381a01007387 */ /* 0x000fe40000100a00 */
[----:B------:R-:W-:Y:S02]  /*4e590*/  IMAD.MOV.U32 R2, RZ, RZ, R25 ;  /* 0x000000ffff027224 */ /* 0x000fe400078e0019 */
[----:B0-----:R-:W4:Y:S02]  /*4e5a0*/  LDL.LU.64 R24, [R1+0x1e98] ;  /* 0x001e980001187983 */ /* 0x001f240000300a00 */
[C---:B----4-:R-:W-:Y:S01]  /*4e5b0*/  HMMA.16816.F32.BF16 R12, R8.reuse, R24, R12 ;  /* 0x00000018080c723c */ /* 0x050fe2000004180c */
        /* <DEDUP_REMOVED lines=8> */
[C---:B--2---:R-:W-:Y:S11]  /*4e640*/  HMMA.16816.F32.BF16 R4, R8.reuse, R24, R4 ;  /* 0x000000180804723c */ /* 0x044ff60000041804 */
[----:B------:R-:W-:Y:S11]  /*4e650*/  @!UPT UIADD3 URZ, URZ, URZ, URZ ;  /* 0x0000003f3f3ff290 */ /* 0x000ff6000fffe03f */
[----:B------:R-:W-:Y:S01]  /*4e660*/  @!UPT UIADD3 URZ, URZ, URZ, URZ ;  /* 0x0000003f3f3ff290 */ /* 0x000fe2000fffe03f */
[----:B------:R0:W-:Y:S01]  /*4e670*/  STL.64 [R1+0x110], R4 ;  /* 0x0001100401007387 */ /* 0x0001e20000100a00 */
[----:B------:R1:W-:Y:S02]  /*4e680*/  STL.64 [R1+0x118], R6 ;  /* 0x0001180601007387 */ /* 0x0003e40000100a00 */
[----:B0-----:R-:W-:Y:S02]  /*4e690*/  IMAD.MOV.U32 R5, RZ, RZ, R24 ;  /* 0x000000ffff057224 */ /* 0x001fe400078e0018 */
[----:B------:R-:W-:Y:S02]  /*4e6a0*/  IMAD.MOV.U32 R4, RZ, RZ, R25 ;  /* 0x000000ffff047224 */ /* 0x000fe400078e0019 */
[----:B------:R-:W3:Y:S02]  /*4e6b0*/  LDL.LU.64 R24, [R1+0x1e78] ;  /* 0x001e780001187983 */ /* 0x000ee40000300a00 */
[----:B---3--:R-:W-:Y:S01]  /*4e6c0*/  HMMA.16816.F32.BF16 R12, R8, R24, R12 ;  /* 0x00000018080c723c */ /* 0x008fe2000004180c */
[----:B-1----:R-:W-:-:S02]  /*4e6d0*/  IMAD.MOV.U32 R7, RZ, RZ, R24 ;  /* 0x000000ffff077224 */ /* 0x002fc400078e0018 */
[----:B------:R-:W-:Y:S11]  /*4e6e0*/  IMAD.MOV.U32 R6, RZ, RZ, R25 ;  /* 0x000000ffff067224 */ /* 0x000ff600078e0019 */
[----:B------:R-:W-:Y:S09]  /*4e6f0*/  @!UPT UIADD3 URZ, URZ, URZ, URZ ;  /* 0x0000003f3f3ff290 */ /* 0x000ff2000fffe03f */
[----:B------:R0:W-:Y:S01]  /*4e700*/  STL.64 [R1+0x100], R12 ;  /* 0x0001000c01007387 */ /* 0x0001e20000100a00 */
[----:B------:R-:W-:Y:S03]  /*4e710*/  STL.64 [R1+0x108], R14 ;  /* 0x0001080e01007387 */ /* 0x000fe60000100a00 */
[----:B0-----:R-:W2:Y:S01]  /*4e720*/  LDL.LU.64 R12, [R1+0x1e70] ;  /* 0x001e7000010c7983 */ /* 0x001ea20000300a00 */
[----:B------:R-:W2:Y:S02]  /*4e730*/  LDL.LU.64 R26, [R1+0x1e68] ;  /* 0x001e6800011a7983 */ /* 0x000ea40000300a00 */
[----:B------:R-:W2:Y:S02]  /*4e740*/  LDL.LU.64 R24, [R1+0x1e60] ;  /* 0x001e600001187983 */ /* 0x000ea40000300a00 */
[C---:B--2---:R-:W-:Y:S11]  /*4e750*/  HMMA.16816.F32.BF16 R24, R8.reuse, R12, R24 ;  /* 0x0000000c0818723c */ /* 0x044ff60000041818 */
[----:B------:R-:W-:Y:S11]  /*4e760*/  @!UPT UIADD3 URZ, URZ, URZ, URZ ;  /* 0x0000003f3f3ff290 */ /* 0x000ff6000fffe03f */
[----:B------:R-:W-:Y:S01]  /*4e770*/  @!UPT UIADD3 URZ, URZ, URZ, URZ ;  /* 0x0000003f3f3ff290 */ /* 0x000fe2000fffe03f */
[----:B------:R0:W-:Y:S01]  /*4e780*/  STL.64 [R1+0xf0], R24 ;  /* 0x0000f01801007387 */ /* 0x0001e20000100a00 */
[----:B------:R1:W-:Y:S03]  /*4e790*/  STL.64 [R1+0xf8], R26 ;  /* 0x0000f81a01007387 */ /* 0x0003e60000100a00 */
[----:B0-----:R-:W2:Y:S01]  /*4e7a0*/  LDL.LU.64 R24, [R1+0x1e58] ;  /* 0x001e580001187983 */ /* 0x001ea20000300a00 */
[----:B-1----:R-:W-:Y:S02]  /*4e7b0*/  IMAD.MOV.U32 R26, RZ, RZ, R12 ;  /* 0x000000ffff1a7224 */ /* 0x002fe400078e000c */
[----:B------:R-:W-:Y:S02]  /*4e7c0*/  IMAD.MOV.U32 R27, RZ, RZ, R13 ;  /* 0x000000ffff1b7224 */ /* 0x000fe400078e000d */
[----:B------:R-:W3:Y:S01]  /*4e7d0*/  LDL.LU.64 R14, [R1+0x1e50] ;  /* 0x001e5000010e7983 */ /* 0x000ee20000300a00 */
[----:B------:R-:W3:Y:S02]  /*4e7e0*/  LDL.LU.64 R12, [R1+0x1e48] ;  /* 0x001e4800010c7983 */ /* 0x000ee40000300a00 */
[C---:B---3--:R-:W-:Y:S11]  /*4e7f0*/  HMMA.16816.F32.BF16 R12, R8.reuse, R20, R12 ;  /* 0x00000014080c723c */ /* 0x048ff6000004180c */
        /* <DEDUP_REMOVED lines=8> */
[----:B------:R-:W-:Y:S01]  /*4e880*/  IMAD.MOV.U32 R21, RZ, RZ, R27 ;  /* 0x000000ffff157224 */ /* 0x000fe200078e001b */
[----:B--2---:R-:W-:Y:S11]  /*4e890*/  HMMA.16816.F32.BF16 R12, R8, R24, R12 ;  /* 0x00000018080c723c */ /* 0x004ff6000004180c */
[----:B------:R-:W-:Y:S11]  /*4e8a0*/  @!UPT UIADD3 URZ, URZ, URZ, URZ ;  /* 0x0000003f3f3ff290 */ /* 0x000ff6000fffe03f */
[----:B------:R-:W-:Y:S01]  /*4e8b0*/  @!UPT UIADD3 URZ, URZ, URZ, URZ ;  /* 0x0000003f3f3ff290 */ /* 0x000fe2000fffe03f */
[----:B------:R-:W-:Y:S01]  /*4e8c0*/  STL.64 [R1+0xd0], R12 ;  /* 0x0000d00c01007387 */ /* 0x000fe20000100a00 */
[----:B------:R0:W-:Y:S03]  /*4e8d0*/  STL.64 [R1+0xd8], R14 ;  /* 0x0000d80e01007387 */ /* 0x0001e60000100a00 */
[----:B0-----:R-:W2:Y:S01]  /*4e8e0*/  LDL.LU.64 R14, [R1+0x1e30] ;  /* 0x001e3000010e7983 */ /* 0x001ea20000300a00 */
[----:B------:R-:W3:Y:S02]  /*4e8f0*/  LDL.LU.64 R12, [R1+0x1e28] ;  /* 0x001e2800010c7983 */ /* 0x000ee40000300a00 */
[----:B------:R-:W4:Y:S02]  /*4e900*/  LDL.LU R26, [R1+0x1e24] ;  /* 0x001e2400011a7983 */ /* 0x000f240000300800 */
[----:B------:R-:W4:Y:S01]  /*4e910*/  LDL.LU R27, [R1+0x1e20] ;  /* 0x001e2000011b7983 */ /* 0x000f220000300800 */
[----:B------:R0:W-:Y:S02]  /*4e920*/  STL.64 [R1+0x1d80], R20 ;  /* 0x001d801401007387 */ /* 0x0001e40000100a00 */
[----:B0-----:R-:W-:-:S02]  /*4e930*/  IMAD.MOV.U32 R20, RZ, RZ, R7 ;  /* 0x000000ffff147224 */ /* 0x001fc400078e0007 */
[----:B------:R-:W-:-:S05]  /*4e940*/  IMAD.MOV.U32 R21, RZ, RZ, R6 ;  /* 0x000000ffff157224 */ /* 0x000fca00078e0006 */
[----:B------:R0:W-:Y:S02]  /*4e950*/  STL.64 [R1+0x1d98], R20 ;  /* 0x001d981401007387 */ /* 0x0001e40000100a00 */
[----:B0-----:R-:W-:Y:S02]  /*4e960*/  IMAD.MOV.U32 R20, RZ, RZ, R5 ;  /* 0x000000ffff147224 */ /* 0x001fe400078e0005 */
[----:B------:R-:W-:Y:S02]  /*4e970*/  IMAD.MOV.U32 R21, RZ, RZ, R4 ;  /* 0x000000ffff157224 */ /* 0x000fe400078e0004 */
[----:B------:R-:W2:Y:S01]  /*4e980*/  LDL.LU R4, [R1+0x1c0] ;  /* 0x0001c00001047983 */ /* 0x000ea20000300800 */
[----:B------:R-:W2:Y:S02]  /*4e990*/  LDL.LU R5, [R1+0x1c4] ;  /* 0x0001c40001057983 */ /* 0x000ea40000300800 */
[----:B------:R-:W2:Y:S02]  /*4e9a0*/  LDL.LU R6, [R1+0x1c8] ;  /* 0x0001c80001067983 */ /* 0x000ea40000300800 */
[----:B------:R-:W2:Y:S01]  /*4e9b0*/  LDL.LU R7, [R1+0x1cc] ;  /* 0x0001cc0001077983 */ /* 0x000ea20000300800 */
[----:B------:R-:W-:Y:S04]  /*4e9c0*/  STL.64 [R1+0x1db0], R20 ;  /* 0x001db01401007387 */ /* 0x000fe80000100a00 */
[----:B----4-:R-:W-:Y:S01]  /*4e9d0*/  STL.64 [R1+0x1d70], R26 ;  /* 0x001d701a01007387 */ /* 0x010fe20000100a00 */
[----:B------:R0:W-:Y:S03]  /*4e9e0*/  STL.64 [R1+0x1d68], R24 ;  /* 0x001d681801007387 */ /* 0x0001e60000100a00 */
[----:B0-----:R-:W4:Y:S01]  /*4e9f0*/  LDL.LU R24, [R1+0x160] ;  /* 0x0001600001187983 */ /* 0x001f220000300800 */
[----:B---3--:R-:W-:-:S02]  /*4ea00*/  IMAD.MOV.U32 R25, RZ, RZ, R12 ;  /* 0x000000ffff197224 */ /* 0x008fc400078e000c */
[----:B------:R-:W3:Y:S02]  /*4ea10*/  LDL.LU R12, [R1+0x1e1c] ;  /* 0x001e1c00010c7983 */ /* 0x000ee40000300800 */
[----:B------:R-:W-:Y:S02]  /*4ea20*/  IMAD.MOV.U32 R26, RZ, RZ, R13 ;  /* 0x000000ffff1a7224 */ /* 0x000fe400078e000d */
[----:B------:R-:W-:Y:S02]  /*4ea30*/  IMAD.MOV.U32 R20, RZ, RZ, R17 ;  /* 0x000000ffff147224 */ /* 0x000fe400078e0011 */
[----:B------:R-:W-:Y:S01]  /*4ea40*/  IMAD.MOV.U32 R21, RZ, RZ, R18 ;  /* 0x000000ffff157224 */ /* 0x000fe200078e0012 */
[----:B------:R-:W2:Y:S01]  /*4ea50*/  LDL.LU R13, [R1+0x1e18] ;  /* 0x001e1800010d7983 */ /* 0x000ea20000300800 */
[----:B------:R-:W-:Y:S02]  /*4ea60*/  IMAD.MOV.U32 R27, RZ, RZ, R16 ;  /* 0x000000ffff1b7224 */ /* 0x000fe400078e0010 */
[----:B------:R-:W2:Y:S02]  /*4ea70*/  LDL.LU R16, [R1+0x1e14] ;  /* 0x001e140001107983 */ /* 0x000ea40000300800 */
[----:B------:R-:W2:Y:S01]  /*4ea80*/  LDL.LU R17, [R1+0x1e10] ;  /* 0x001e100001117983 */ /* 0x000ea20000300800 */
[----:B------:R-:W2:Y:S01]  /*4ea90*/  LDL.LU R18, [R1+0x1e0c] ;  /* 0x001e0c0001127983 */ /* 0x000ea20000300800 */
[----:B------:R-:W-:Y:S02]  /*4eaa0*/  STL.64 [R1+0x1dc8], R20 ;  /* 0x001dc81401007387 */ /* 0x000fe40000100a00 */
[----:B------:R-:W-:Y:S01]  /*4eab0*/  STL.64 [R1+0x1d90], R26 ;  /* 0x001d901a01007387 */ /* 0x000fe20000100a00 */
[----:B----4-:R0:W-:Y:S04]  /*4eac0*/  STL.64 [R1+0x1d88], R24 ;  /* 0x001d881801007387 */ /* 0x0101e80000100a00 */
[----:B0-----:R-:W4:Y:S01]  /*4ead0*/  LDL.LU R24, [R1+0x180] ;  /* 0x0001800001187983 */ /* 0x001f220000300800 */
[----:B------:R-:W4:Y:S02]  /*4eae0*/  LDL.LU R25, [R1+0x184] ;  /* 0x0001840001197983 */ /* 0x000f240000300800 */
[----:B--2---:R-:W-:-:S02]  /*4eaf0*/  IMAD.MOV.U32 R26, RZ, RZ, R13 ;  /* 0x000000ffff1a7224 */ /* 0x004fc400078e000d */
[----:B---3--:R-:W-:Y:S01]  /*4eb00*/  IMAD.MOV.U32 R27, RZ, RZ, R12 ;  /* 0x000000ffff1b7224 */ /* 0x008fe200078e000c */
[----:B------:R-:W2:Y:S01]  /*4eb10*/  LDL.LU R13, [R1+0x1e08] ;  /* 0x001e0800010d7983 */ /* 0x000ea20000300800 */
[----:B------:R-:W3:Y:S03]  /*4eb20*/  LDL.LU R12, [R1+0x1e04] ;  /* 0x001e0400010c7983 */ /* 0x000ee60000300800 */
[----:B------:R-:W-:Y:S04]  /*4eb30*/  STL.64 [R1+0x1da8], R26 ;  /* 0x001da81a01007387 */ /* 0x000fe80000100a00 */
[----:B----4-:R0:W-:Y:S04]  /*4eb40*/  STL.64 [R1+0x1da0], R24 ;  /* 0x001da01801007387 */ /* 0x0101e80000100a00 */
[----:B0-----:R-:W4:Y:S01]  /*4eb50*/  LDL.LU R24, [R1+0x190] ;  /* 0x0001900001187983 */ /* 0x001f220000300800 */
[----:B------:R-:W-:-:S02]  /*4eb60*/  IMAD.MOV.U32 R26, RZ, RZ, R17 ;  /* 0x000000ffff1a7224 */ /* 0x000fc400078e0011 */
[----:B------:R-:W-:Y:S02]  /*4eb70*/  IMAD.MOV.U32 R27, RZ, RZ, R16 ;  /* 0x000000ffff1b7224 */ /* 0x000fe400078e0010 */
[----:B------:R-:W-:Y:S02]  /*4eb80*/  IMAD.MOV.U32 R25, RZ, RZ, R18 ;  /* 0x000000ffff197224 */ /* 0x000fe400078e0012 */
[----:B------:R-:W4:Y:S01]  /*4eb90*/  LDL.LU R18, [R1+0x1e00] ;  /* 0x001e000001127983 */ /* 0x000f220000300800 */
[----:B------:R-:W4:Y:S02]  /*4eba0*/  LDL.LU R17, [R1+0x1dfc] ;  /* 0x001dfc0001117983 */ /* 0x000f240000300800 */
[----:B------:R-:W4:Y:S02]  /*4ebb0*/  LDL.LU R16, [R1+0x1df8] ;  /* 0x001df80001107983 */ /* 0x000f240000300800 */
[----:B------:R3:W-:Y:S02]  /*4ebc0*/  STL.64 [R1+0x1dc0], R26 ;  /* 0x001dc01a01007387 */ /* 0x0007e40000100a00 */
[----:B---3--:R-:W-:-:S02]  /*4ebd0*/  IMAD.MOV.U32 R26, RZ, RZ, R12 ;  /* 0x000000ffff1a7224 */ /* 0x008fc400078e000c */
[----:B--2---:R-:W-:Y:S01]  /*4ebe0*/  IMAD.MOV.U32 R27, RZ, RZ, R13 ;  /* 0x000000ffff1b7224 */ /* 0x004fe200078e000d */
[----:B----4-:R0:W-:Y:S04]  /*4ebf0*/  STL.64 [R1+0x1db8], R24 ;  /* 0x001db81801007387 */ /* 0x0101e80000100a00 */
[----:B0-----:R-:W2:Y:S01]  /*4ec00*/  LDL.LU R24, [R1+0x1a0] ;  /* 0x0001a00001187983 */ /* 0x001ea20000300800 */
[----:B------:R-:W2:Y:S02]  /*4ec10*/  LDL.LU R25, [R1+0x1a4] ;  /* 0x0001a40001197983 */ /* 0x000ea40000300800 */
[----:B------:R-:W3:Y:S02]  /*4ec20*/  LDL.LU R12, [R1+0x1df4] ;  /* 0x001df400010c7983 */ /* 0x000ee40000300800 */
[----:B------:R-:W3:Y:S01]  /*4ec30*/  LDL.LU R13, [R1+0x1df0] ;  /* 0x001df000010d7983 */ /* 0x000ee20000300800 */
[----:B------:R0:W-:Y:S02]  /*4ec40*/  STL.64 [R1+0x1dd8], R26 ;  /* 0x001dd81a01007387 */ /* 0x0001e40000100a00 */
[----:B0-----:R-:W-:-:S02]  /*4ec50*/  IMAD.MOV.U32 R26, RZ, RZ, R17 ;  /* 0x000000ffff1a7224 */ /* 0x001fc400078e0011 */
[----:B------:R-:W-:Y:S01]  /*4ec60*/  IMAD.MOV.U32 R27, RZ, RZ, R18 ;  /* 0x000000ffff1b7224 */ /* 0x000fe200078e0012 */
[----:B--2---:R0:W-:Y:S01]  /*4ec70*/  STL.64 [R1+0x1dd0], R24 ;  /* 0x001dd01801007387 */ /* 0x0041e20000100a00 */
[----:B---3--:R-:W-:Y:S07]  /*4ec80*/  HMMA.16816.F32.BF16 R4, R8, R12, R4 ;  /* 0x0000000c0804723c */ /* 0x008fee0000041804 */
[----:B------:R-:W-:Y:S01]  /*4ec90*/  IMAD.MOV.U32 R8, RZ, RZ, R19 ;  /* 0x000000ffff087224 */ /* 0x000fe200078e0013 */
[----:B0-----:R-:W2:Y:S01]  /*4eca0*/  LDL.LU R24, [R1+0x1b0] ;  /* 0x0001b00001187983 */ /* 0x001ea20000300800 */
[----:B------:R-:W-:-:S02]  /*4ecb0*/  IMAD.MOV.U32 R25, RZ, RZ, R16 ;  /* 0x000000ffff197224 */ /* 0x000fc400078e0010 */
[----:B------:R-:W2:Y:S02]  /*4ecc0*/  LDL.LU R16, [R1+0x1dec] ;  /* 0x001dec0001107983 */ /* 0x000ea40000300800 */
[----:B------:R-:W2:Y:S01]  /*4ecd0*/  LDL.LU R17, [R1+0x1de8] ;  /* 0x001de80001117983 */ /* 0x000ea20000300800 */
[----:B------:R-:W2:Y:S01]  /*4ece0*/  LDL.LU R18, [R1+0x1de4] ;  /* 0x001de40001127983 */ /* 0x000ea20000300800 */
[----:B------:R-:W2:Y:S02]  /*4ecf0*/  LDL.LU R19, [R1+0x1de0] ;  /* 0x001de00001137983 */ /* 0x000ea40000300800 */
[----:B------:R-:W-:Y:S02]  /*4ed00*/  IMAD.MOV.U32 R20, RZ, RZ, R23 ;  /* 0x000000ffff147224 */ /* 0x000fe400078e0017 */
[----:B------:R-:W-:Y:S01]  /*4ed10*/  IMAD.MOV.U32 R21, RZ, RZ, R22 ;  /* 0x000000ffff157224 */ /* 0x000fe200078e0016 */
[----:B------:R-:W3:Y:S04]  /*4ed20*/  LDL.LU R9, [R1+0x154] ;  /* 0x0001540001097983 */ /* 0x000ee80000300800 */
[----:B------:R-:W-:Y:S01]  /*4ed30*/  STL.64 [R1+0x1cb0], R6 ;  /* 0x001cb00601007387 */ /* 0x000fe20000100a00 */
[----:B------:R0:W-:Y:S02]  /*4ed40*/  STL.64 [R1+0x1ca8], R4 ;  /* 0x001ca80401007387 */ /* 0x0001e40000100a00 */
[----:B0-----:R-:W-:-:S02]  /*4ed50*/  IMAD.MOV.U32 R4, RZ, RZ, R15 ;  /* 0x000000ffff047224 */ /* 0x001fc400078e000f */
[----:B------:R-:W-:Y:S01]  /*4ed60*/  IMAD.MOV.U32 R5, RZ, RZ, R14 ;  /* 0x000000ffff057224 */ /* 0x000fe200078e000e */
[----:B--2---:R-:W-:Y:S01]  /*4ed70*/  HMMA.16816.F32.BF16 R20, R16, R20, R24 ;  /* 0x000000141014723c */ /* 0x004fe20000041818 */
[----:B------:R-:W2:Y:S01]  /*4ed80*/  LDL.LU.64 R26, [R1+0x1dd8] ;  /* 0x001dd800011a7983 */ /* 0x000ea20000300a00 */
[----:B------:R-:W2:Y:S11]  /*4ed90*/  LDL.LU.64 R24, [R1+0x1dd0] ;  /* 0x001dd00001187983 */ /* 0x000eb60000300a00 */
[----:B------:R-:W-:Y:S11]  /*4eda0*/  @!UPT UIADD3 URZ, URZ, URZ, URZ ;  /* 0x0000003f3f3ff290 */ /* 0x000ff6000fffe03f */
[----:B------:R-:W-:Y:S02]  /*4edb0*/  IMAD.MOV.U32 R14, RZ, RZ, R20 ;  /* 0x000000ffff0e7224 */ /* 0x000fe400078e0014 */
[----:B------:R-:W-:Y:S02]  /*4edc0*/  IMAD.MOV.U32 R15, RZ, RZ, R21 ;  /* 0x000000ffff0f7224 */ /* 0x000fe400078e0015 */
[----:B------:R-:W2:Y:S01]  /*4edd0*/  LDL.LU.64 R20, [R1+0x1dc8] ;  /* 0x001dc80001147983 */ /* 0x000ea20000300a00 */
        /* <DEDUP_REMOVED lines=8> */
[C---:B--2---:R-:W-:Y:S01]  /*4ee60*/  HMMA.16816.F32.BF16 R20, R16.reuse, R20, R24 ;  /* 0x000000141014723c */ /* 0x044fe20000041818 */
[----:B------:R-:W2:Y:S01]  /*4ee70*/  LDL.LU.64 R26, [R1+0x1dc0] ;  /* 0x001dc000011a7983 */ /* 0x000ea20000300a00 */
[----:B------:R-:W2:Y:S11]  /*4ee80*/  LDL.LU.64 R24, [R1+0x1db8] ;  /* 0x001db80001187983 */ /* 0x000eb60000300a00 */
[----:B------:R-:W-:Y:S10]  /*4ee90*/  @!UPT UIADD3 URZ, URZ, URZ, URZ ;  /* 0x0000003f3f3ff290 */ /* 0x000ff4000fffe03f */
[----:B------:R0:W-:Y:S01]  /*4eea0*/  STL.64 [R1+0xa0], R20 ;  /* 0x0000a01401007387 */ /* 0x0001e20000100a00 */
[----:B------:R2:W-:Y:S03]  /*4eeb0*/  STL.64 [R1+0xa8], R22 ;  /* 0x0000a81601007387 */ /* 0x0005e60000100a00 */
[----:B0-----:R-:W2:Y:S02]  /*4eec0*/  LDL.LU.64 R20, [R1+0x1db0] ;  /* 0x001db00001147983 */ /* 0x001ea40000300a00 */
[C---:B--2---:R-:W-:Y:S02]  /*4eed0*/  HMMA.16816.F32.BF16 R20, R16.reuse, R20, R24 ;  /* 0x000000141014723c */ /* 0x044fe40000041818 */
[----:B------:R-:W2:Y:S01]  /*4eee0*/  LDL.LU.64 R26, [R1+0x1da8] ;  /* 0x001da800011a7983 */ /* 0x000ea20000300a00 */
[----:B------:R-:W2:Y:S11]  /*4eef0*/  LDL.LU.64 R24, [R1+0x1da0] ;  /* 0x001da00001187983 */ /* 0x000eb60000300a00 */
[----:B------:R-:W-:Y:S10]  /*4ef00*/  @!UPT UIADD3 URZ, URZ, URZ, URZ ;  /* 0x0000003f3f3ff290 */ /* 0x000ff4000fffe03f */
[----:B------:R-:W-:Y:S02]  /*4ef10*/  IMAD.MOV.U32 R0, RZ, RZ, R20 ;  /* 0x000000ffff007224 */ /* 0x000fe400078e0014 */
[----:B------:R-:W-:Y:S02]  /*4ef20*/  IMAD.MOV.U32 R29, RZ, RZ, R21 ;  /* 0x000000ffff1d7224 */ /* 0x000fe400078e0015 */
[----:B------:R-:W2:Y:S01]  /*4ef30*/  LDL.LU.64 R20, [R1+0x1d98] ;  /* 0x001d980001147983 */ /* 0x000ea20000300a00 */
[----:B------:R-:W-:Y:S02]  /*4ef40*/  IMAD.MOV.U32 R15, RZ, RZ, R22 ;  /* 0x000000ffff0f7224 */ /* 0x000fe400078e0016 */
[----:B------:R-:W-:Y:S02]  /*4ef50*/  IMAD.MOV.U32 R14, RZ, RZ, R23 ;  /* 0x000000ffff0e7224 */ /* 0x000fe400078e0017 */
[----:B------:R-:W-:Y:S01]  /*4ef60*/  STL [R1+0x1d3c], R29 ;  /* 0x001d3c1d01007387 */ /* 0x000fe20000100800 */
[----:B------:R-:W-:Y:S01]  /*4ef70*/  STL [R1+0x1d38], R0 ;  /* 0x001d380001007387 */ /* 0x000fe20000100800 */
[----:B--2---:R-:W-:Y:S03]  /*4ef80*/  HMMA.16816.F32.BF16 R20, R16, R20, R24 ;  /* 0x000000141014723c */ /* 0x004fe60000041818 */
[----:B------:R-:W2:Y:S01]  /*4ef90*/  LDL.LU.64 R26, [R1+0x1d90] ;  /* 0x001d9000011a7983 */ /* 0x000ea20000300a00 */
[----:B------:R-:W2:Y:S11]  /*4efa0*/  LDL.LU.64 R24, [R1+0x1d88] ;  /* 0x001d880001187983 */ /* 0x000eb60000300a00 */
[----:B------:R-:W-:Y:S08]  /*4efb0*/  @!UPT UIADD3 URZ, URZ, URZ, URZ ;  /* 0x0000003f3f3ff290 */ /* 0x000ff0000fffe03f */
[----:B------:R0:W-:Y:S01]  /*4efc0*/  STL.64 [R1+0x80], R20 ;  /* 0x0000801401007387 */ /* 0x0001e20000100a00 */
[----:B------:R1:W-:Y:S03]  /*4efd0*/  STL.64 [R1+0x88], R22 ;  /* 0x0000881601007387 */ /* 0x0003e60000100a00 */
[----:B0-----:R-:W1:Y:S01]  /*4efe0*/  LDL.LU.64 R20, [R1+0x1d80] ;  /* 0x001d800001147983 */ /* 0x001e620000300a00 */
[----:B------:R-:W-:-:S07]  /*4eff0*/  IMAD.MOV.U32 R6, RZ, RZ, R3 ;  /* 0x000000ffff067224 */ /* 0x000fce00078e0003 */
[C---:B-1----:R-:W-:Y:S11]  /*4f000*/  HMMA.16816.F32.BF16 R20, R16.reuse, R20, R4 ;  /* 0x000000141014723c */ /* 0x042ff60000041804 */
[----:B------:R-:W-:Y:S11]  /*4f010*/  @!UPT UIADD3 URZ, URZ, URZ, URZ ;  /* 0x0000003f3f3ff290 */ /* 0x000ff6000fffe03f */
[----:B------:R-:W-:Y:S02]  /*4f020*/  @!UPT UIADD3 URZ, URZ, URZ, URZ ;  /* 0x0000003f3f3ff290 */ /* 0x000fe4000fffe03f */
[----:B------:R-:W-:Y:S02]  /*4f030*/  IMAD.MOV.U32 R7, RZ, RZ, R20 ;  /* 0x000000ffff077224 */ /* 0x000fe400078e0014 */
[----:B------:R-:W-:Y:S02]  /*4f040*/  IMAD.MOV.U32 R6, RZ, RZ, R21 ;  /* 0x000000ffff067224 */ /* 0x000fe400078e0015 */
[----:B------:R-:W2:Y:S01]  /*4f050*/  LDL.LU.64 R20, [R1+0x1d78] ;  /* 0x001d780001147983 */ /* 0x000ea20000300a00 */
[----:B------:R-:W-:Y:S02]  /*4f060*/  IMAD.MOV.U32 R5, RZ, RZ, R22 ;  /* 0x000000ffff057224 */ /* 0x000fe400078e0016 */
[----:B------:R-:W-:Y:S02]  /*4f070*/  IMAD.MOV.U32 R4, RZ, RZ, R23 ;  /* 0x000000ffff047224 */ /* 0x000fe400078e0017 */
[----:B------:R-:W-:Y:S01]  /*4f080*/  IMAD.MOV.U32 R11, RZ, RZ, R28 ;  /* 0x000000ffff0b7224 */ /* 0x000fe200078e001c */
[C---:B--2---:R-:W-:Y:S01]  /*4f090*/  HMMA.16816.F32.BF16 R20, R16.reuse, R20, R24 ;  /* 0x000000141014723c */ /* 0x044fe20000041818 */
[----:B------:R-:W2:Y:S01]  /*4f0a0*/  LDL.LU.64 R26, [R1+0x1d70] ;  /* 0x001d7000011a7983 */ /* 0x000ea20000300a00 */
[----:B------:R-:W3:Y:S11]  /*4f0b0*/  LDL.LU.64 R24, [R1+0x1d68] ;  /* 0x001d680001187983 */ /* 0x000ef60000300a00 */
[----:B------:R-:W-:Y:S11]  /*4f0c0*/  @!UPT UIADD3 URZ, URZ, URZ, URZ ;  /* 0x0000003f3f3ff290 */ /* 0x000ff6000fffe03f */
[----:B------:R-:W-:Y:S02]  /*4f0d0*/  IMAD.MOV.U32 R3, RZ, RZ, R22 ;  /* 0x000000ffff037224 */ /* 0x000fe400078e0016 */
[----:B------:R-:W-:Y:S02]  /*4f0e0*/  IMAD.MOV.U32 R28, RZ, RZ, R23 ;  /* 0x000000ffff1c7224 */ /* 0x000fe400078e0017 */
[----:B------:R-:W-:Y:S02]  /*4f0f0*/  IMAD.MOV.U32 R29, RZ, RZ, R20 ;  /* 0x000000ffff1d7224 */ /* 0x000fe400078e0014 */
[----:B------:R-:W-:Y:S01]  /*4f100*/  IMAD.MOV.U32 R0, RZ, RZ, R21 ;  /* 0x000000ffff007224 */ /* 0x000fe200078e0015 */
[----:B------:R-:W4:Y:S01]  /*4f110*/  LDL.LU.64 R22, [R1+0x1d60] ;  /* 0x001d600001167983 */ /* 0x000f220000300a00 */
[----:B------:R-:W4:Y:S01]  /*4f120*/  LDL.LU.64 R20, [R1+0x1d58] ;  /* 0x001d580001147983 */ /* 0x000f220000300a00 */
[C---:B---3--:R-:W-:Y:S02]  /*4f130*/  HMMA.16816.F32.BF16 R8, R16.reuse, R24, R8 ;  /* 0x000000181008723c */ /* 0x048fe40000041808 */
[----:B--2---:R0:W-:Y:S04]  /*4f140*/  STL.64 [R1+0x1d00], R26 ;  /* 0x001d001a01007387 */ /* 0x0041e80000100a00 */
[----:B0-----:R-:W2:Y:S11]  /*4f150*/  LDL.LU.64 R26, [R1+0x58] ;  /* 0x00005800011a7983 */ /* 0x001eb60000300a00 */
[----:B------:R-:W-:Y:S06]  /*4f160*/  @!UPT UIADD3 URZ, URZ, URZ, URZ ;  /* 0x0000003f3f3ff290 */ /* 0x000fec000fffe03f */
[----:B------:R-:W-:Y:S01]  /*4f170*/  STL.64 [R1+0x1c10], R10 ;  /* 0x001c100a01007387 */ /* 0x000fe20000100a00 */
[----:B------:R0:W-:Y:S01]  /*4f180*/  STL.64 [R1+0x1c08], R8 ;  /* 0x001c080801007387 */ /* 0x0001e20000100a00 */
[----:B----4-:R-:W-:Y:S02]  /*4f190*/  HMMA.16816.F32.BF16 R16, R16, R12, R20 ;  /* 0x0000000c1010723c */ /* 0x010fe40000041814 */
[----:B0-----:R-:W3:Y:S01]  /*4f1a0*/  LDL.LU R8, [R1+0x130] ;  /* 0x0001300001087983 */ /* 0x001ee20000300800 */
[----:B------:R-:W-:Y:S02]  /*4f1b0*/  IMAD.MOV.U32 R9, RZ, RZ, R2 ;  /* 0x000000ffff097224 */ /* 0x000fe400078e0002 */
[----:B------:R-:W4:Y:S02]  /*4f1c0*/  LDL.LU R2, [R1+0x1d50] ;  /* 0x001d500001027983 */ /* 0x000f240000300800 */
[----:B------:R-:W3:Y:S01]  /*4f1d0*/  LDL.LU R10, [R1+0x138] ;  /* 0x00013800010a7983 */ /* 0x000ee20000300800 */
[----:B------:R-:W3:Y:S01]  /*4f1e0*/  LDL.LU R11, [R1+0x13c] ;  /* 0x00013c00010b7983 */ /* 0x000ee20000300800 */
[----:B------:R-:W3:Y:S02]  /*4f1f0*/  LDL.LU.64 R22, [R1+0x1d48] ;  /* 0x001d480001167983 */ /* 0x000ee40000300a00 */
[----:B------:R-:W3:Y:S11]  /*4f200*/  LDL.LU.64 R20, [R1+0x1d40] ;  /* 0x001d400001147983 */ /* 0x000ef60000300a00 */
[----:B------:R-:W-:Y:S01]  /*4f210*/  @!UPT UIADD3 URZ, URZ, URZ, URZ ;  /* 0x0000003f3f3ff290 */ /* 0x000fe2000fffe03f */
[----:B------:R0:W-:Y:S01]  /*4f220*/  STL.64 [R1+0x1c20], R18 ;  /* 0x001c201201007387 */ /* 0x0001e20000100a00 */
[----:B------:R2:W-:Y:S03]  /*4f230*/  STL.64 [R1+0x1c18], R16 ;  /* 0x001c181001007387 */ /* 0x0005e60000100a00 */
[----:B0-----:R-:W4:Y:S01]  /*4f240*/  LDL.LU R18, [R1+0x18] ;  /* 0x0000180001127983 */ /* 0x001f220000300800 */
[----:B--2---:R-:W-:Y:S02]  /*4f250*/  IMAD.MOV.U32 R17, RZ, RZ, R26 ;  /* 0x000000ffff117224 */ /* 0x004fe400078e001a */
[----:B------:R-:W-:Y:S01]  /*4f260*/  IMAD.MOV.U32 R16, RZ, RZ, R27 ;  /* 0x000000ffff107224 */ /* 0x000fe200078e001b */
[----:B---3--:R-:W-:Y:S11]  /*4f270*/  HMMA.16816.F32.BF16 R8, R20, R26, R8 ;  /* 0x0000001a1408723c */ /* 0x008ff60000041808 */
[----:B------:R-:W-:Y:S11]  /*4f280*/  @!UPT UIADD3 URZ, URZ, URZ, URZ ;  /* 0x0000003f3f3ff290 */ /* 0x000ff6000fffe03f */
[----:B------:R-:W-:Y:S01]  /*4f290*/  @!UPT UIADD3 URZ, URZ, URZ, URZ ;  /* 0x0000003f3f3ff290 */ /* 0x000fe2000fffe03f */
[----:B------:R-:W-:Y:S01]  /*4f2a0*/  STL.64 [R1+0x430], R8 ;  /* 0x0004300801007387 */ /* 0x000fe20000100a00 */
[----:B------:R-:W-:Y:S02]  /*4f2b0*/  STL.64 [R1+0x438], R10 ;  /* 0x0004380a01007387 */ /* 0x000fe40000100a00 */
[----:B------:R-:W2:Y:S02]  /*4f2c0*/  LDL.LU R24, [R1+0x110] ;  /* 0x0001100001187983 */ /* 0x000ea40000300800 */
[----:B------:R-:W2:Y:S01]  /*4f2d0*/  LDL.LU R25, [R1+0x114] ;  /* 0x0001140001197983 */ /* 0x000ea20000300800 */
[----:B------:R-:W3:Y:S01]  /*4f2e0*/  LDL.LU R26, [R1+0x118] ;  /* 0x00011800011a7983 */ /* 0x000ee20000300800 */
[----:B------:R-:W3:Y:S02]  /*4f2f0*/  LDL.LU R27, [R1+0x11c] ;  /* 0x00011c00011b7983 */ /* 0x000ee40000300800 */
[----:B----4-:R-:W-:Y:S01]  /*4f300*/  IMAD.MOV.U32 R19, RZ, RZ, R2 ;  /* 0x000000ffff137224 */ /* 0x010fe200078e0002 */
[----:B---3--:R-:W-:Y:S01]  /*4f310*/  STL.64 [R1+0x1d20], R26 ;  /* 0x001d201a01007387 */ /* 0x008fe20000100a00 */
[----:B--2---:R0:W-:Y:S03]  /*4f320*/  STL.64 [R1+0x1d18], R24 ;  /* 0x001d181801007387 */ /* 0x0041e60000100a00 */
[----:B0-----:R-:W2:Y:S01]  /*4f330*/  LDL.LU R24, [R1+0x120] ;  /* 0x0001200001187983 */ /* 0x001ea20000300800 */
[----:B------:R-:W2:Y:S02]  /*4f340*/  LDL.LU R25, [R1+0x124] ;  /* 0x0001240001197983 */ /* 0x000ea40000300800 */
[----:B------:R-:W2:Y:S02]  /*4f350*/  LDL.LU R26, [R1+0x128] ;  /* 0x00012800011a7983 */ /* 0x000ea40000300800 */
[----:B------:R-:W2:Y:S01]  /*4f360*/  LDL.LU R27, [R1+0x12c] ;  /* 0x00012c00011b7983 */ /* 0x000ea20000300800 */
[----:B------:R-:W-:Y:S01]  /*4f370*/  STL.64 [R1+0x1cf8], R18 ;  /* 0x001cf81201007387 */ /* 0x000fe20000100a00 */
[----:B------:R0:W-:Y:S03]  /*4f380*/  STL.64 [R1+0x1cf0], R16 ;  /* 0x001cf01001007387 */ /* 0x0001e60000100a00 */
[----:B0-----:R-:W3:Y:S01]  /*4f390*/  LDL.LU R16, [R1+0x100] ;  /* 0x0001000001107983 */ /* 0x001ee20000300800 */
[----:B------:R-:W3:Y:S02]  /*4f3a0*/  LDL.LU R17, [R1+0x104] ;  /* 0x0001040001117983 */ /* 0x000ee40000300800 */
[----:B------:R-:W4:Y:S02]  /*4f3b0*/  LDL.LU R18, [R1+0x108] ;  /* 0x0001080001127983 */ /* 0x000f240000300800 */
[----:B------:R-:W4:Y:S02]  /*4f3c0*/  LDL.LU R19, [R1+0x10c] ;  /* 0x00010c0001137983 */ /* 0x000f240000300800 */
[----:B----4-:R0:W-:Y:S01]  /*4f3d0*/  STL.64 [R1+0x1d10], R18 ;  /* 0x001d101201007387 */ /* 0x0101e20000100a00 */
[----:B---3--:R-:W-:Y:S03]  /*4f3e0*/  STL.64 [R1+0x1d08], R16 ;  /* 0x001d081001007387 */ /* 0x008fe60000100a00 */
[----:B0-----:R-:W3:Y:S01]  /*4f3f0*/  LDL.LU.64 R18, [R1+0x38] ;  /* 0x0000380001127983 */ /* 0x001ee20000300a00 */
[----:B------:R-:W-:-:S02]  /*4f400*/  IMAD.MOV.U32 R2, RZ, RZ, R8 ;  /* 0x000000ffff027224 */ /* 0x000fc400078e0008 */
[----:B------:R-:W-:Y:S02]  /*4f410*/  IMAD.MOV.U32 R8, RZ, RZ, R29 ;  /* 0x000000ffff087224 */ /* 0x000fe400078e001d */
[----:B------:R-:W-:Y:S02]  /*4f420*/  IMAD.MOV.U32 R9, RZ, RZ, R0 ;  /* 0x000000ffff097224 */ /* 0x000fe400078e0000 */
[----:B------:R-:W-:Y:S01]  /*4f430*/  IMAD.MOV.U32 R10, RZ, RZ, R3 ;  /* 0x000000ffff0a7224 */ /* 0x000fe200078e0003 */
[----:B---3--:R0:W-:Y:S04]  /*4f440*/  STL.64 [R1+0x1d28], R18 ;  /* 0x001d281201007387 */ /* 0x0081e80000100a00 */
[----:B0-----:R-:W2:Y:S01]  /*4f450*/  LDL.LU.64 R18, [R1+0x48] ;  /* 0x0000480001127983 */ /* 0x001ea20000300a00 */
[----:B------:R-:W3:Y:S02]  /*4f460*/  LDL.LU R29, [R1+0x1d3c] ;  /* 0x001d3c00011d7983 */ /* 0x000ee40000300800 */
[----:B------:R-:W4:Y:S02]  /*4f470*/  LDL.LU R0, [R1+0x1d38] ;  /* 0x001d380001007983 */ /* 0x000f240000300800 */
[----:B------:R-:W3:Y:S02]  /*4f480*/  LDL.LU R3, [R1+0x1d34] ;  /* 0x001d340001037983 */ /* 0x000ee40000300800 */
[----:B------:R-:W-:-:S02]  /*4f490*/  IMAD.MOV.U32 R12, RZ, RZ, R11 ;  /* 0x000000ffff0c7224 */ /* 0x000fc400078e000b */
[----:B------:R-:W-:Y:S02]  /*4f4a0*/  IMAD.MOV.U32 R11, RZ, RZ, R28 ;  /* 0x000000ffff0b7224 */ /* 0x000fe400078e001c */
[----:B------:R-:W4:Y:S03]  /*4f4b0*/  LDL.LU R28, [R1+0x1d30] ;  /* 0x001d3000011c7983 */ /* 0x000f260000300800 */
[----:B------:R0:W-:Y:S02]  /*4f4c0*/  STL.64 [R1+0x1c30], R10 ;  /* 0x001c300a01007387 */ /* 0x0001e40000100a00 */
[----:B------:R1:W-:Y:S02]  /*4f4d0*/  STL.64 [R1+0x1c28], R8 ;  /* 0x001c280801007387 */ /* 0x0003e40000100a00 */
[----:B0-----:R-:W-:Y:S02]  /*4f4e0*/  IMAD.MOV.U32 R10, RZ, RZ, R5 ;  /* 0x000000ffff0a7224 */ /* 0x001fe400078e0005 */
[----:B------:R-:W-:-:S02]  /*4f4f0*/  IMAD.MOV.U32 R11, RZ, RZ, R4 ;  /* 0x000000ffff0b7224 */ /* 0x000fc400078e0004 */
[----:B-1----:R-:W-:Y:S02]  /*4f500*/  IMAD.MOV.U32 R8, RZ, RZ, R7 ;  /* 0x000000ffff087224 */ /* 0x002fe400078e0007 */
[----:B------:R-:W-:Y:S01]  /*4f510*/  IMAD.MOV.U32 R9, RZ, RZ, R6 ;  /* 0x000000ffff097224 */ /* 0x000fe200078e0006 */
[----:B------:R-:W4:Y:S01]  /*4f520*/  LDL.LU R4, [R1+0xf0] ;  /* 0x0000f00001047983 */ /* 0x000f220000300800 */
[----:B------:R-:W4:Y:S02]  /*4f530*/  LDL.LU R5, [R1+0xf4] ;  /* 0x0000f40001057983 */ /* 0x000f240000300800 */
[----:B------:R-:W4:Y:S02]  /*4f540*/  LDL.LU R6, [R1+0xf8] ;  /* 0x0000f80001067983 */ /* 0x000f240000300800 */
[----:B------:R-:W4:Y:S01]  /*4f550*/  LDL.LU R7, [R1+0xfc] ;  /* 0x0000fc0001077983 */ /* 0x000f220000300800 */
[----:B------:R-:W-:Y:S01]  /*4f560*/  STL.64 [R1+0x1c40], R10 ;  /* 0x001c400a01007387 */ /* 0x000fe20000100a00 */
[----:B------:R0:W-:Y:S02]  /*4f570*/  STL.64 [R1+0x1c38], R8 ;  /* 0x001c380801007387 */ /* 0x0001e40000100a00 */
[----:B------:R1:W-:Y:S02]  /*4f580*/  STL [R1+0x19d0], R2 ;  /* 0x0019d00201007387 */ /* 0x0003e40000100800 */
[----:B------:R-:W-:Y:S01]  /*4f590*/  STL [R1+0x19cc], R12 ;  /* 0x0019cc0c01007387 */ /* 0x000fe20000100800 */
[----:B--2---:R-:W-:Y:S01]  /*4f5a0*/  HMMA.16816.F32.BF16 R24, R20, R18, R24 ;  /* 0x000000121418723c */ /* 0x004fe20000041818 */
[----:B0-----:R-:W-:-:S02]  /*4f5b0*/  IMAD.MOV.U32 R8, RZ, RZ, R18 ;  /* 0x000000ffff087224 */ /* 0x001fc400078e0012 */
[----:B-1----:R-:W-:Y:S02]  /*4f5c0*/  IMAD.MOV.U32 R2, RZ, RZ, R19 ;  /* 0x000000ffff027224 */ /* 0x002fe400078e0013 */
[----:B------:R-:W2:Y:S01]  /*4f5d0*/  LDL.LU.64 R18, [R1+0x1d28] ;  /* 0x001d280001127983 */ /* 0x000ea20000300a00 */
[----:B---3--:R-:W-:Y:S11]  /*4f5e0*/  IMAD.MOV.U32 R11, RZ, RZ, R3 ;  /* 0x000000ffff0b7224 */ /* 0x008ff600078e0003 */
[----:B------:R-:W-:Y:S06]  /*4f5f0*/  @!UPT UIADD3 URZ, URZ, URZ, URZ ;  /* 0x0000003f3f3ff290 */ /* 0x000fec000fffe03f */
[----:B------:R-:W-:Y:S01]  /*4f600*/  STL.64 [R1+0x420], R24 ;  /* 0x0004201801007387 */ /* 0x000fe20000100a00 */
[----:B------:R0:W-:Y:S02]  /*4f610*/  STL.64 [R1+0x428], R26 ;  /* 0x0004281a01007387 */ /* 0x0001e40000100a00 */
[----:B------:R-:W-:Y:S01]  /*4f620*/  IMAD.MOV.U32 R3, RZ, RZ, R24 ;  /* 0x000000ffff037224 */ /* 0x000fe200078e0018 */
[----:B0-----:R-:W3:Y:S01]  /*4f630*/  LDL.LU.64 R26, [R1+0x1d20] ;  /* 0x001d2000011a7983 */ /* 0x001ee20000300a00 */
[----:B------:R-:W3:Y:S03]  /*4f640*/  LDL.LU.64 R24, [R1+0x1d18] ;  /* 0x001d180001187983 */ /* 0x000ee60000300a00 */
[----:B------:R0:W-:Y:S02]  /*4f650*/  STL [R1+0x19d4], R3 ;  /* 0x0019d40301007387 */ /* 0x0001e40000100800 */
[----:B--2---:R-:W-:-:S02]  /*4f660*/  IMAD.MOV.U32 R9, RZ, RZ, R18 ;  /* 0x000000ffff097224 */ /* 0x004fc400078e0012 */
[----:B0-----:R-:W-:Y:S01]  /*4f670*/  IMAD.MOV.U32 R3, RZ, RZ, R19 ;  /* 0x000000ffff037224 */ /* 0x001fe200078e0013 */
[C---:B---3--:R-:W-:Y:S01]  /*4f680*/  HMMA.16816.F32.BF16 R24, R20.reuse, R18, R24 ;  /* 0x000000121418723c */ /* 0x048fe20000041818 */
[----:B------:R-:W2:Y:S01]  /*4f690*/  LDL.LU.64 R18, [R1+0x1d10] ;  /* 0x001d100001127983 */ /* 0x000ea20000300a00 */
[----:B------:R-:W2:Y:S02]  /*4f6a0*/  LDL.LU.64 R16, [R1+0x1d08] ;  /* 0x001d080001107983 */ /* 0x000ea40000300a00 */
[----:B----4-:R-:W-:Y:S11]  /*4f6b0*/  IMAD.MOV.U32 R10, RZ, RZ, R28 ;  /* 0x000000ffff0a7224 */ /* 0x010ff600078e001c */
[----:B------:R-:W-:Y:S08]  /*4f6c0*/  @!UPT UIADD3 URZ, URZ, URZ, URZ ;  /* 0x0000003f3f3ff290 */ /* 0x000ff0000fffe03f */
[----:B------:R-:W-:Y:S01]  /*4f6d0*/  STL.64 [R1+0x410], R24 ;  /* 0x0004101801007387 */ /* 0x000fe20000100a00 */
[----:B------:R-:W-:Y:S02]  /*4f6e0*/  IMAD.MOV.U32 R13, RZ, RZ, R27 ;  /* 0x000000ffff0d7224 */ /* 0x000fe400078e001b */
[----:B------:R0:W-:Y:S02]  /*4f6f0*/  STL.64 [R1+0x418], R26 ;  /* 0x0004181a01007387 */ /* 0x0001e40000100a00 */
[----:B0-----:R-:W3:Y:S01]  /*4f700*/  LDL.LU.64 R26, [R1+0x1d00] ;  /* 0x001d0000011a7983 */ /* 0x001ee20000300a00 */
[----:B------:R-:W-:Y:S02]  /*4f710*/  STL [R1+0x19dc], R24 ;  /* 0x0019dc1801007387 */ /* 0x000fe40000100800 */
[----:B------:R-:W-:Y:S01]  /*4f720*/  STL [R1+0x19d8], R13 ;  /* 0x0019d80d01007387 */ /* 0x000fe20000100800 */
[----:B--2---:R-:W-:Y:S11]  /*4f730*/  HMMA.16816.F32.BF16 R16, R20, R10, R16 ;  /* 0x0000000a1410723c */ /* 0x004ff60000041810 */
[----:B------:R-:W-:Y:S11]  /*4f740*/  @!UPT UIADD3 URZ, URZ, URZ, URZ ;  /* 0x0000003f3f3ff290 */ /* 0x000ff6000fffe03f */
[----:B------:R-:W-:Y:S01]  /*4f750*/  @!UPT UIADD3 URZ, URZ, URZ, URZ ;  /* 0x0000003f3f3ff290 */ /* 0x000fe2000fffe03f */
[----:B------:R-:W-:Y:S01]  /*4f760*/  STL.64 [R1+0x400], R16 ;  /* 0x0004001001007387 */ /* 0x000fe20000100a00 */
[----:B------:R0:W-:Y:S02]  /*4f770*/  STL.64 [R1+0x408], R18 ;  /* 0x0004081201007387 */ /* 0x0001e40000100a00 */
[----:B------:R-:W-:Y:S01]  /*4f780*/  IMAD.MOV.U32 R25, RZ, RZ, R16 ;  /* 0x000000ffff197224 */ /* 0x000fe200078e0010 */
[----:B0-----:R-:W2:Y:S01]  /*4f790*/  LDL.LU.64 R18, [R1+0x1cf8] ;  /* 0x001cf80001127983 */ /* 0x001ea20000300a00 */
[----:B------:R-:W4:Y:S02]  /*4f7a0*/  LDL.LU.64 R16, [R1+0x1cf0] ;  /* 0x001cf00001107983 */ /* 0x000f240000300a00 */
[----:B------:R0:W-:Y:S02]  /*4f7b0*/  STL.64 [R1+0x1c50], R10 ;  /* 0x001c500a01007387 */ /* 0x0001e40000100a00 */
[----:B0-----:R-:W-:Y:S02]  /*4f7c0*/  IMAD.MOV.U32 R10, RZ, RZ, R9 ;  /* 0x000000ffff0a7224 */ /* 0x001fe400078e0009 */
[----:B------:R-:W-:-:S05]  /*4f7d0*/  IMAD.MOV.U32 R11, RZ, RZ, R3 ;  /* 0x000000ffff0b7224 */ /* 0x000fca00078e0003 */
[----:B------:R0:W-:Y:S02]  /*4f7e0*/  STL.64 [R1+0x1c68], R10 ;  /* 0x001c680a01007387 */ /* 0x0001e40000100a00 */
[----:B0-----:R-:W-:Y:S02]  /*4f7f0*/  IMAD.MOV.U32 R10, RZ, RZ, R8 ;  /* 0x000000ffff0a7224 */ /* 0x001fe400078e0008 */
[----:B------:R-:W-:-:S05]  /*4f800*/  IMAD.MOV.U32 R11, RZ, RZ, R2 ;  /* 0x000000ffff0b7224 */ /* 0x000fca00078e0002 */
[----:B------:R-:W-:Y:S01]  /*4f810*/  STL.64 [R1+0x1c80], R10 ;  /* 0x001c800a01007387 */ /* 0x000fe20000100a00 */
[----:B------:R-:W4:Y:S02]  /*4f820*/  LDL.LU R13, [R1+0x172c] ;  /* 0x00172c00010d7983 */ /* 0x000f240000300800 */
[----:B------:R-:W4:Y:S02]  /*4f830*/  LDL.LU R24, [R1+0x708] ;  /* 0x0007080001187983 */ /* 0x000f240000300800 */
[----:B------:R-:W4:Y:S01]  /*4f840*/  LDL.LU R2, [R1+0x1724] ;  /* 0x0017240001027983 */ /* 0x000f220000300800 */
[----:B------:R-:W-:Y:S01]  /*4f850*/  STL [R1+0x19e0], R25 ;  /* 0x0019e01901007387 */ /* 0x000fe20000100800 */
[----:B---3--:R-:W-:Y:S01]  /*4f860*/  STL.64 [R1+0x1cc0], R26 ;  /* 0x001cc01a01007387 */ /* 0x008fe20000100a00 */
[----:B--2---:R-:W-:Y:S11]  /*4f870*/  HMMA.16816.F32.BF16 R4, R20, R18, R4 ;  /* 0x000000121404723c */ /* 0x004ff60000041804 */
[----:B------:R-:W-:Y:S11]  /*4f880*/  @!UPT UIADD3 URZ, URZ, URZ, URZ ;  /* 0x0000003f3f3ff290 */ /* 0x000ff6000fffe03f */
[----:B------:R-:W-:Y:S02]  /*4f890*/  @!UPT UIADD3 URZ, URZ, URZ, URZ ;  /* 0x0000003f3f3ff290 */ /* 0x000fe4000fffe03f */
[----:B------:R-:W-:Y:S01]  /*4f8a0*/  IMAD.MOV.U32 R28, RZ, RZ, R4 ;  /* 0x000000ffff1c7224 */ /* 0x000fe200078e0004 */
[----:B----4-:R0:W-:Y:S01]  /*4f8b0*/  STL [R1+0x1cb8], R24 ;  /* 0x001cb81801007387 */ /* 0x0101e20000100800 */
[----:B------:R1:W-:Y:S02]  /*4f8c0*/  STL.64 [R1+0x3f0], R4 ;  /* 0x0003f00401007387 */ /* 0x0003e40000100a00 */
[----:B------:R2:W-:Y:S01]  /*4f8d0*/  STL.64 [R1+0x3f8], R6 ;  /* 0x0003f80601007387 */ /* 0x0005e20000100a00 */
[----:B0-----:R-:W3:Y:S01]  /*4f8e0*/  LDL.LU R24, [R1+0xe0] ;  /* 0x0000e00001187983 */ /* 0x001ee20000300800 */
[----:B------:R-:W3:Y:S02]  /*4f8f0*/  LDL.LU R25, [R1+0xe4] ;  /* 0x0000e40001197983 */ /* 0x000ee40000300800 */
[----:B------:R-:W3:Y:S02]  /*4f900*/  LDL.LU R26, [R1+0xe8] ;  /* 0x0000e800011a7983 */ /* 0x000ee40000300800 */
[----:B------:R-:W3:Y:S01]  /*4f910*/  LDL.LU R27, [R1+0xec] ;  /* 0x0000ec00011b7983 */ /* 0x000ee20000300800 */
[----:B-1----:R-:W4:Y:S01]  /*4f920*/  LDL.LU R4, [R1+0xd0] ;  /* 0x0000d00001047983 */ /* 0x002f220000300800 */
[----:B------:R-:W4:Y:S02]  /*4f930*/  LDL.LU R5, [R1+0xd4] ;  /* 0x0000d40001057983 */ /* 0x000f240000300800 */
[----:B--2---:R-:W2:Y:S02]  /*4f940*/  LDL.LU R6, [R1+0xd8] ;  /* 0x0000d80001067983 */ /* 0x004ea40000300800 */
[----:B------:R-:W2:Y:S02]  /*4f950*/  LDL.LU R7, [R1+0xdc] ;  /* 0x0000dc0001077983 */ /* 0x000ea40000300800 */
[----:B------:R-:W-:-:S02]  /*4f960*/  IMAD.MOV.U32 R11, RZ, RZ, R16 ;  /* 0x000000ffff0b7224 */ /* 0x000fc400078e0010 */
[----:B------:R-:W-:Y:S01]  /*4f970*/  IMAD.MOV.U32 R10, RZ, RZ, R17 ;  /* 0x000000ffff0a7224 */ /* 0x000fe200078e0011 */
[----:B--2---:R0:W-:Y:S01]  /*4f980*/  STL.64 [R1+0x1cd0], R6 ;  /* 0x001cd00601007387 */ /* 0x0041e20000100a00 */
[----:B----4-:R-:W-:Y:S03]  /*4f990*/  STL.64 [R1+0x1cc8], R4 ;  /* 0x001cc80401007387 */ /* 0x010fe60000100a00 */
[----:B0-----:R-:W3:Y:S01]  /*4f9a0*/  LDL.LU.64 R6, [R1+0x8] ;  /* 0x0000080001067983 */ /* 0x001ee20000300a00 */
[----:B------:R0:W-:Y:S02]  /*4f9b0*/  STL.64 [R1+0x1c48], R18 ;  /* 0x001c481201007387 */ /* 0x0001e40000100a00 */
[----:B------:R-:W2:Y:S02]  /*4f9c0*/  LDL.LU R16, [R1+0x80] ;  /* 0x0000800001107983 */ /* 0x000ea40000300800 */
[----:B------:R-:W2:Y:S01]  /*4f9d0*/  LDL.LU R17, [R1+0x84] ;  /* 0x0000840001117983 */ /* 0x000ea20000300800 */
[----:B0-----:R-:W4:Y:S01]  /*4f9e0*/  LDL.LU R18, [R1+0x88] ;  /* 0x0000880001127983 */ /* 0x001f220000300800 */
[----:B------:R-:W4:Y:S03]  /*4f9f0*/  LDL.LU R19, [R1+0x8c] ;  /* 0x00008c0001137983 */ /* 0x000f260000300800 */
[----:B----4-:R0:W-:Y:S01]  /*4fa00*/  STL.64 [R1+0x1c60], R18 ;  /* 0x001c601201007387 */ /* 0x0101e20000100a00 */
[----:B--2---:R1:W-:Y:S02]  /*4fa10*/  STL.64 [R1+0x1c58], R16 ;  /* 0x001c581001007387 */ /* 0x0043e40000100a00 */
[----:B0-----:R-:W-:-:S02]  /*4fa20*/  IMAD.MOV.U32 R18, RZ, RZ, R15 ;  /* 0x000000ffff127224 */ /* 0x001fc400078e000f */
[----:B-1----:R-:W-:Y:S02]  /*4fa30*/  IMAD.MOV.U32 R16, RZ, RZ, R0 ;  /* 0x000000ffff107224 */ /* 0x002fe400078e0000 */
[----:B------:R-:W-:Y:S01]  /*4fa40*/  IMAD.MOV.U32 R19, RZ, RZ, R14 ;  /* 0x000000ffff137224 */ /* 0x000fe200078e000e */
[----:B------:R-:W2:Y:S01]  /*4fa50*/  LDL.LU R0, [R1+0x1cec] ;  /* 0x001cec0001007983 */ /* 0x000ea20000300800 */
        /* <DEDUP_REMOVED lines=10> */
[----:B---3--:R-:W-:Y:S01]  /*4fb00*/  HMMA.16816.F32.BF16 R24, R20, R6, R24 ;  /* 0x000000061418723c */ /* 0x008fe20000041818 */
[----:B------:R-:W-:Y:S01]  /*4fb10*/  IMAD.MOV.U32 R8, RZ, RZ, R6 ;  /* 0x000000ffff087224 */ /* 0x000fe200078e0006 */
[----:B--2---:R-:W-:Y:S01]  /*4fb20*/  STL.64 [R1+0x1c90], R18 ;  /* 0x001c901201007387 */ /* 0x004fe20000100a00 */
[----:B------:R0:W-:Y:S02]  /*4fb30*/  STL.64 [R1+0x1c88], R16 ;  /* 0x001c881001007387 */ /* 0x0001e40000100a00 */
[----:B0-----:R-:W-:-:S02]  /*4fb40*/  IMAD.MOV.U32 R16, RZ, RZ, R14 ;  /* 0x000000ffff107224 */ /* 0x001fc400078e000e */
[----:B------:R-:W-:Y:S01]  /*4fb50*/  IMAD.MOV.U32 R17, RZ, RZ, R15 ;  /* 0x000000ffff117224 */ /* 0x000fe200078e000f */
[----:B------:R-:W2:Y:S01]  /*4fb60*/  LDL.LU R14, [R1+0x1cdc] ;  /* 0x001cdc00010e7983 */ /* 0x000ea20000300800 */
[----:B------:R-:W2:Y:S02]  /*4fb70*/  LDL.LU R15, [R1+0x1cd8] ;  /* 0x001cd800010f7983 */ /* 0x000ea40000300800 */
[----:B------:R-:W3:Y:S02]  /*4fb80*/  LDL.LU R3, [R1+0x1720] ;  /* 0x0017200001037983 */ /* 0x000ee40000300800 */
[----:B------:R-:W-:Y:S01]  /*4fb90*/  IMAD.MOV.U32 R19, RZ, RZ, R0 ;  /* 0x000000ffff137224 */ /* 0x000fe200078e0000 */
[----:B------:R-:W2:Y:S01]  /*4fba0*/  LDL.LU R12, [R1+0x171c] ;  /* 0x00171c00010c7983 */ /* 0x000ea20000300800 */
[----:B------:R-:W-:Y:S02]  /*4fbb0*/  STL [R1+0x19e4], R28 ;  /* 0x0019e41c01007387 */ /* 0x000fe40000100800 */
[----:B------:R-:W-:-:S02]  /*4fbc0*/  IMAD.MOV.U32 R0, RZ, RZ, R7 ;  /* 0x000000ffff007224 */ /* 0x000fc400078e0007 */
[----:B------:R-:W2:Y:S01]  /*4fbd0*/  LDL.LU.64 R6, [R1+0x1cd0] ;  /* 0x001cd00001067983 */ /* 0x000ea20000300a00 */
[----:B------:R-:W2:Y:S03]  /*4fbe0*/  LDL.LU.64 R4, [R1+0x1cc8] ;  /* 0x001cc80001047983 */ /* 0x000ea60000300a00 */
[----:B------:R-:W-:Y:S02]  /*4fbf0*/  STL.64 [R1+0x3e0], R24 ;  /* 0x0003e01801007387 */ /* 0x000fe40000100a00 */
[----:B------:R0:W-:Y:S02]  /*4fc00*/  STL.64 [R1+0x3e8], R26 ;  /* 0x0003e81a01007387 */ /* 0x0001e40000100a00 */
[----:B0-----:R-:W2:Y:S01]  /*4fc10*/  LDL.LU.64 R26, [R1+0x1cc0] ;  /* 0x001cc000011a7983 */ /* 0x001ea20000300a00 */
[----:B----4-:R-:W-:Y:S02]  /*4fc20*/  IMAD.MOV.U32 R18, RZ, RZ, R29 ;  /* 0x000000ffff127224 */ /* 0x010fe400078e001d */
[----:B------:R-:W-:-:S02]  /*4fc30*/  IMAD.MOV.U32 R29, RZ, RZ, R24 ;  /* 0x000000ffff1d7224 */ /* 0x000fc400078e0018 */
[----:B------:R-:W4:Y:S03]  /*4fc40*/  LDL.LU R24, [R1+0x1cb8] ;  /* 0x001cb80001187983 */ /* 0x000f260000300800 */
        /* <DEDUP_REMOVED lines=13> */
[----:B------:R0:W-:Y:S02]  /*4fd20*/  STL.64 [R1+0x3c8], R22 ;  /* 0x0003c81601007387 */ /* 0x0001e40000100a00 */
[----:B0-----:R-:W-:Y:S02]  /*4fd30*/  IMAD.MOV.U32 R22, RZ, RZ, R8 ;  /* 0x000000ffff167224 */ /* 0x001fe400078e0008 */
[C---:B--2---:R-:W-:Y:S01]  /*4fd40*/  HMMA.16816.F32.BF16 R8, R4.reuse, R10, R16 ;  /* 0x0000000a0408723c */ /* 0x044fe20000041810 */
[----:B------:R-:W2:Y:S01]  /*4fd50*/  LDL.LU.64 R18, [R1+0x1c90] ;  /* 0x001c900001127983 */ /* 0x000ea20000300a00 */
[----:B------:R-:W2:Y:S11]  /*4fd60*/  LDL.LU.64 R16, [R1+0x1c88] ;  /* 0x001c880001107983 */ /* 0x000eb60000300a00 */
[----:B------:R-:W-:Y:S10]  /*4fd70*/  @!UPT UIADD3 URZ, URZ, URZ, URZ ;  /* 0x0000003f3f3ff290 */ /* 0x000ff4000fffe03f */
[----:B------:R-:W-:Y:S01]  /*4fd80*/  STL.64 [R1+0x3b0], R8 ;  /* 0x0003b00801007387 */ /* 0x000fe20000100a00 */
[----:B------:R0:W-:Y:S03]  /*4fd90*/  STL.64 [R1+0x3b8], R10 ;  /* 0x0003b80a01007387 */ /* 0x0001e60000100a00 */
[----:B0-----:R-:W2:Y:S02]  /*4fda0*/  LDL.LU.64 R10, [R1+0x1c80] ;  /* 0x001c8000010a7983 */ /* 0x001ea40000300a00 */
[C---:B--2---:R-:W-:Y:S02]  /*4fdb0*/  HMMA.16816.F32.BF16 R8, R4.reuse, R10, R16 ;  /* 0x0000000a0408723c */ /* 0x044fe40000041810 */
[----:B------:R-:W2:Y:S01]  /*4fdc0*/  LDL.LU.64 R18, [R1+0x1c78] ;  /* 0x001c780001127983 */ /* 0x000ea20000300a00 */
[----:B------:R-:W2:Y:S11]  /*4fdd0*/  LDL.LU.64 R16, [R1+0x1c70] ;  /* 0x001c700001107983 */ /* 0x000eb60000300a00 */
[----:B------:R-:W-:Y:S09]  /*4fde0*/  @!UPT UIADD3 URZ, URZ, URZ, URZ ;  /* 0x0000003f3f3ff290 */ /* 0x000ff2000fffe03f */
        /* <DEDUP_REMOVED lines=17> */
[----:B------:R-:W-:Y:S01]  /*4ff00*/  IMAD.MOV.U32 R23, RZ, RZ, R0 ;  /* 0x000000ffff177224 */ /* 0x000fe200078e0000 */
[C---:B--2---:R-:W-:Y:S01]  /*4ff10*/  HMMA.16816.F32.BF16 R16, R4.reuse, R18, R8 ;  /* 0x000000120410723c */ /* 0x044fe20000041808 */
[----:B------:R-:W2:Y:S01]  /*4ff20*/  LDL.LU.64 R10, [R1+0x1c30] ;  /* 0x001c3000010a7983 */ /* 0x000ea20000300a00 */
[----:B------:R-:W2:Y:S11]  /*4ff30*/  LDL.LU.64 R8, [R1+0x1c28] ;  /* 0x001c280001087983 */ /* 0x000eb60000300a00 */
[----:B------:R-:W-:Y:S10]  /*4ff40*/  @!UPT UIADD3 URZ, URZ, URZ, URZ ;  /* 0x0000003f3f3ff290 */ /* 0x000ff4000fffe03f */
[----:B------:R-:W-:Y:S01]  /*4ff50*/  STL.64 [R1+0x370], R16 ;  /* 0x0003701001007387 */ /* 0x000fe20000100a00 */
[----:B------:R0:W-:Y:S03]  /*4ff60*/  STL.64 [R1+0x378], R18 ;  /* 0x0003781201007387 */ /* 0x0001e60000100a00 */
[----:B0-----:R-:W3:Y:S01]  /*4ff70*/  LDL.LU.64 R18, [R1+0x1c20] ;  /* 0x001c200001127983 */ /* 0x001ee20000300a00 */
[----:B------:R-:W3:Y:S01]  /*4ff80*/  LDL.LU.64 R16, [R1+0x1c18] ;  /* 0x001c180001107983 */ /* 0x000ee20000300a00 */
[----:B--2---:R-:W-:Y:S02]  /*4ff90*/  HMMA.16816.F32.BF16 R20, R4, R22, R8 ;  /* 0x000000160414723c */ /* 0x004fe40000041808 */
[----:B------:R-:W2:Y:S01]  /*4ffa0*/  LDL.LU.64 R10, [R1+0x1c10] ;  /* 0x001c1000010a7983 */ /* 0x000ea20000300a00 */
[----:B------:R-:W2:Y:S02]  /*4ffb0*/  LDL.LU.64 R8, [R1+0x1c08] ;  /* 0x001c080001087983 */ /* 0x000ea40000300a00 */
[----:B------:R-:W2:Y:S11]  /*4ffc0*/  LDL.LU R0, [R1+0x1718] ;  /* 0x0017180001007983 */ /* 0x000eb60000300800 */
[----:B------:R-:W-:Y:S07]  /*4ffd0*/  @!UPT UIADD3 URZ, URZ, URZ, URZ ;  /* 0x0000003f3f3ff290 */ /* 0x000fee000fffe03f */
[----:B------:R-:W-:Y:S01]  /*4ffe0*/  STL.64 [R1+0x360], R20 ;  /* 0x0003601401007387 */ /* 0x000fe20000100a00 */
[----:B------:R2:W-:Y:S01]  /*4fff0*/  STL.64 [R1+0x368], R22 ;  /* 0x0003681601007387 */ /* 0x0005e20000100a00 */
[----:B------:R-:W-:Y:S02]  /*50000*/  IADD3 R13, P4, R13, UR10, RZ ;  /* 0x0000000a0d0d7c10 */ /* 0x000fe4000ff9e0ff */
[----:B----4-:R-:W-:Y:S02]  /*50010*/  IADD3 R24, P5, R24, UR10, RZ ;  /* 0x0000000a18187c10 */ /* 0x010fe4000ffbe0ff */
[----:B------:R-:W-:Y:S02]  /*50020*/  IADD3 R2, P6, R2, UR10, RZ ;  /* 0x0000000a02027c10 */ /* 0x000fe4000ffde0ff */
[----:B---3--:R-:W-:Y:S02]  /*50030*/  IADD3 R3, P1, R3, UR10, RZ ;  /* 0x0000000a03037c10 */ /* 0x008fe4000ff3e0ff */
[----:B------:R-:W-:Y:S01]  /*50040*/  IADD3 R12, P2, R12, UR10, RZ ;  /* 0x0000000a0c0c7c10 */ /* 0x000fe2000ff5e0ff */
[----:B------:R-:W-:-:S05]  /*50050*/  IMAD.MOV.U32 R28, RZ, RZ, 0xff ;  /* 0x000000ffff1c7424 */ /* 0x000fca00078e00ff */
[----:B------:R-:W-:-:S04]  /*50060*/  IADD3 R28, R28, c[0x0][0x180], RZ ;  /* 0x000060001c1c7a10 */ /* 0x000fc80007ffe0ff */
[----:B------:R-:W-:Y:S01]  /*50070*/  SHF.R.S32.HI R25, RZ, 0x1f, R28 ;  /* 0x0000001fff197819 */ /* 0x000fe2000001141c */
[----:B------:R-:W-:-:S03]  /*50080*/  UIADD3 UR4, UR4, 0x1, URZ ;  /* 0x0000000104047890 */ /* 0x000fc6000fffe03f */
[----:B------:R-:W-:-:S04]  /*50090*/  LEA.HI R25, R25, R28, RZ, 0x8 ;  /* 0x0000001c19197211 */ /* 0x000fc800078f40ff */
[----:B------:R-:W-:-:S04]  /*500a0*/  SHF.R.S32.HI R25, RZ, 0x8, R25 ;  /* 0x00000008ff197819 */ /* 0x000fc80000011419 */
[----:B------:R-:W-:Y:S01]  /*500b0*/  ISETP.NE.U32.AND P0, PT, R25, UR4, PT ;  /* 0x0000000419007c0c */ /* 0x000fe2000bf05070 */
[C---:B--2---:R-:W-:Y:S08]  /*500c0*/  HMMA.16816.F32.BF16 R20, R4.reuse, R26, R8 ;  /* 0x0000001a0414723c */ /* 0x044ff00000041808 */
[----:B------:R-:W-:Y:S11]  /*500d0*/  HMMA.16816.F32.BF16 R4, R4, R14, R16 ;  /* 0x0000000e0404723c */ /* 0x000ff60000041810 */
[----:B------:R-:W-:Y:S05]  /*500e0*/  @!UPT UIADD3 URZ, URZ, URZ, URZ ;  /* 0x0000003f3f3ff290 */ /* 0x000fea000fffe03f */
[----:B------:R-:W-:Y:S02]  /*500f0*/  IMAD.MOV.U32 R11, RZ, RZ, R20 ;  /* 0x000000ffff0b7224 */ /* 0x000fe400078e0014 */
[----:B------:R-:W-:Y:S01]  /*50100*/  IMAD.MOV.U32 R8, RZ, RZ, R23 ;  /* 0x000000ffff087224 */ /* 0x000fe200078e0017 */
[----:B------:R-:W-:Y:S01]  /*50110*/  STL.64 [R1+0x140], R20 ;  /* 0x0001401401007387 */ /* 0x000fe20000100a00 */
[----:B------:R-:W-:Y:S02]  /*50120*/  STL.64 [R1+0x148], R22 ;  /* 0x0001481601007387 */ /* 0x000fe40000100a00 */
[----:B------:R-:W-:Y:S01]  /*50130*/  STL [R1+0x19f0], R11 ;  /* 0x0019f00b01007387 */ /* 0x000fe20000100800 */
[----:B------:R-:W-:Y:S01]  /*50140*/  STL [R1+0x19ec], R8 ;  /* 0x0019ec0801007387 */ /* 0x000fe20000100800 */
[----:B------:R0:W-:Y:S02]  /*50150*/  STL.64 [R1+0x120], R4 ;  /* 0x0001200401007387 */ /* 0x0001e40000100a00 */
[----:B------:R-:W-:Y:S02]  /*50160*/  STL.64 [R1+0x128], R6 ;  /* 0x0001280601007387 */ /* 0x000fe40000100a00 */
[----:B0-----:R-:W-:-:S05]  /*50170*/  IMAD.MOV.U32 R4, RZ, RZ, R7 ;  /* 0x000000ffff047224 */ /* 0x001fca00078e0007 */
[----:B------:R-:W-:Y:S01]  /*50180*/  STL [R1+0x19f4], R4 ;  /* 0x0019f40401007387 */ /* 0x000fe20000100800 */
[----:B------:R-:W2:Y:S02]  /*50190*/  LDL.LU R5, [R1+0x1728] ;  /* 0x0017280001057983 */ /* 0x000ea40000300800 */
[----:B------:R-:W-:Y:S02]  /*501a0*/  STL [R1+0x172c], R13 ;  /* 0x00172c0d01007387 */ /* 0x000fe40000100800 */
[----:B------:R0:W-:Y:S02]  /*501b0*/  STL [R1+0x708], R24 ;  /* 0x0007081801007387 */ /* 0x0001e40000100800 */
[----:B0-----:R-:W3:Y:S01]  /*501c0*/  LDL.LU R24, [R1+0x1710] ;  /* 0x0017100001187983 */ /* 0x001ee20000300800 */
[----:B------:R0:W-:Y:S03]  /*501d0*/  STL [R1+0x1724], R2 ;  /* 0x0017240201007387 */ /* 0x0001e60000100800 */
[----:B0-----:R-:W4:Y:S01]  /*501e0*/  LDL.LU R2, [R1+0x6fc] ;  /* 0x0006fc0001027983 */ /* 0x001f220000300800 */
[----:B------:R-:W4:Y:S02]  /*501f0*/  LDL.LU R6, [R1+0x1708] ;  /* 0x0017080001067983 */ /* 0x000f240000300800 */
[----:B------:R-:W4:Y:S02]  /*50200*/  LDL.LU R7, [R1+0x704] ;  /* 0x0007040001077983 */ /* 0x000f240000300800 */
[----:B------:R0:W-:Y:S01]  /*50210*/  STL [R1+0x1720], R3 ;  /* 0x0017200301007387 */ /* 0x0001e20000100800 */
[----:B------:R-:W4:Y:S01]  /*50220*/  LDL.LU R14, [R1+0x1700] ;  /* 0x00170000010e7983 */ /* 0x000f220000300800 */
[----:B------:R1:W-:Y:S02]  /*50230*/  STL [R1+0x171c], R12 ;  /* 0x00171c0c01007387 */ /* 0x0003e40000100800 */
        /* <DEDUP_REMOVED lines=8> */
[----:B0-----:R-:W4:Y:S01]  /*502c0*/  LDL.LU R3, [R1+0x1704] ;  /* 0x0017040001037983 */ /* 0x001f220000300800 */
[----:B------:R-:W-:Y:S01]  /*502d0*/  IADD3 R0, P3, R0, UR10, RZ ;  /* 0x0000000a00007c10 */ /* 0x000fe2000ff7e0ff */
[----:B------:R-:W4:Y:S01]  /*502e0*/  LDL.LU R27, [R1+0x16d8] ;  /* 0x0016d800011b7983 */ /* 0x000f220000300800 */
[----:B------:R-:W4:Y:S02]  /*502f0*/  LDL.LU R9, [R1+0x16fc] ;  /* 0x0016fc0001097983 */ /* 0x000f240000300800 */
[----:B------:R-:W4:Y:S01]  /*50300*/  LDL.LU R10, [R1+0x16d0] ;  /* 0x0016d000010a7983 */ /* 0x000f220000300800 */
[----:B------:R0:W-:Y:S01]  /*50310*/  STL [R1+0x1718], R0 ;  /* 0x0017180001007387 */ /* 0x0001e20000100800 */
        /* <DEDUP_REMOVED lines=8> */
[----:B-1----:R-:W4:Y:S02]  /*503a0*/  LDL.LU R12, [R1+0x16d4] ;  /* 0x0016d400010c7983 */ /* 0x002f240000300800 */
[----:B0-----:R-:W4:Y:S01]  /*503b0*/  LDL.LU R0, [R1+0x16a8] ;  /* 0x0016a80001007983 */ /* 0x001f220000300800 */
[----:B--2---:R-:W-:-:S02]  /*503c0*/  IADD3.X R5, R5, UR5, RZ, P4, !PT ;  /* 0x0000000505057c10 */ /* 0x004fc4000a7fe4ff */
[----:B---3--:R-:W-:-:S05]  /*503d0*/  IADD3 R24, P4, R24, UR10, RZ ;  /* 0x0000000a18187c10 */ /* 0x008fca000ff9e0ff */
[----:B------:R0:W-:Y:S01]  /*503e0*/  STL [R1+0x1710], R24 ;  /* 0x0017101801007387 */ /* 0x0001e20000100800 */
[----:B------:R-:W-:Y:S01]  /*503f0*/  STL [R1+0x1728], R5 ;  /* 0x0017280501007387 */ /* 0x000fe20000100800 */
[----:B----4-:R-:W-:Y:S01]  /*50400*/  IADD3.X R2, R2, UR5, RZ, P5, !PT ;  /* 0x0000000502027c10 */ /* 0x010fe2000affe4ff */
[----:B------:R-:W-:Y:S01]  /*50410*/  IADD3 R6, P5, R6, UR10, RZ ;  /* 0x0000000a06067c10 */ /* 0x000fe2000ffbe0ff */
[----:B------:R-:W-:Y:S01]  /*50420*/  IADD3.X R7, R7, UR5, RZ, P6, !PT ;  /* 0x0000000507077c10 */ /* 0x000fe2000b7fe4ff */
[----:B0-----:R-:W2:Y:S02]  /*50430*/  LDL.LU R24, [R1+0x16cc] ;  /* 0x0016cc0001187983 */ /* 0x001ea40000300800 */
[----:B------:R0:W-:Y:S01]  /*50440*/  STL [R1+0x6fc], R2 ;  /* 0x0006fc0201007387 */ /* 0x0001e20000100800 */
[----:B------:R-:W-:Y:S02]  /*50450*/  IADD3 R14, P6, R14, UR10, RZ ;  /* 0x0000000a0e0e7c10 */ /* 0x000fe4000ffde0ff */
[----:B------:R-:W-:Y:S01]  /*50460*/  IADD3.X R15, R15, UR5, RZ, P1, !PT ;  /* 0x000000050f0f7c10 */ /* 0x000fe20008ffe4ff */
[----:B------:R-:W-:Y:S01]  /*50470*/  IADD3 R16, P1, R16, UR10, RZ ;  /* 0x0000000a10107c10 */ /* 0x000fe2000ff3e0ff */
[----:B------:R-:W-:Y:S01]  /*50480*/  IADD3.X R17, R17, UR5, RZ, P2, !PT ;  /* 0x0000000511117c10 */ /* 0x000fe200097fe4ff */
[----:B------:R-:W-:Y:S01]  /*50490*/  IADD3 R18, P2, R18, UR10, RZ ;  /* 0x0000000a12127c10 */ /* 0x000fe2000ff5e0ff */
[----:B0-----:R-:W3:Y:S01]  /*504a0*/  LDL.LU R2, [R1+0x16a0] ;  /* 0x0016a00001027983 */ /* 0x001ee20000300800 */
[----:B------:R-:W-:Y:S02]  /*504b0*/  STL [R1+0x1708], R6 ;  /* 0x0017080601007387 */ /* 0x000fe40000100800 */
[----:B------:R-:W-:Y:S02]  /*504c0*/  STL [R1+0x704], R7 ;  /* 0x0007040701007387 */ /* 0x000fe40000100800 */
[----:B------:R-:W-:Y:S01]  /*504d0*/  STL [R1+0x1700], R14 ;  /* 0x0017000e01007387 */ /* 0x000fe20000100800 */
[----:B------:R-:W-:Y:S01]  /*504e0*/  IADD3.X R19, R19, UR5, RZ, P3, !PT ;  /* 0x0000000513137c10 */ /* 0x000fe20009ffe4ff */
[----:B------:R-:W-:Y:S01]  /*504f0*/  STL [R1+0x700], R15 ;  /* 0x0007000f01007387 */ /* 0x000fe20000100800 */
[----:B------:R-:W-:Y:S01]  /*50500*/  IADD3 R8, P3, R8, UR10, RZ ;  /* 0x0000000a08087c10 */ /* 0x000fe2000ff7e0ff */
[----:B------:R-:W-:Y:S01]  /*50510*/  STL [R1+0x16f8], R16 ;  /* 0x0016f81001007387 */ /* 0x000fe20000100800 */
[----:B------:R-:W-:Y:S01]  /*50520*/  IADD3.X R3, R3, UR5, RZ, P5, !PT ;  /* 0x0000000503037c10 */ /* 0x000fe2000affe4ff */
[----:B------:R-:W-:Y:S01]  /*50530*/  STL [R1+0x6f8], R17 ;  /* 0x0006f81101007387 */ /* 0x000fe20000100800 */
[----:B------:R-:W-:Y:S01]  /*50540*/  IADD3.X R11, R11, UR5, RZ, P4, !PT ;  /* 0x000000050b0b7c10 */ /* 0x000fe2000a7fe4ff */
[----:B------:R-:W-:Y:S02]  /*50550*/  STL [R1+0x16f0], R18 ;  /* 0x0016f01201007387 */ /* 0x000fe40000100800 */
[----:B------:R-:W-:Y:S01]  /*50560*/  STL [R1+0x1714], R19 ;  /* 0x0017141301007387 */ /* 0x000fe20000100800 */
[----:B------:R-:W-:Y:S01]  /*50570*/  STL [R1+0x16e8], R8 ;  /* 0x0016e80801007387 */ /* 0x000fe20000100800 */
[----:B------:R0:W-:Y:S02]  /*50580*/  STL [R1+0x1704], R3 ;  /* 0x0017040301007387 */ /* 0x0001e40000100800 */
[----:B------:R-:W-:Y:S01]  /*50590*/  STL [R1+0x170c], R11 ;  /* 0x00170c0b01007387 */ /* 0x000fe20000100800 */
[----:B------:R-:W-:-:S02]  /*505a0*/  IADD3 R26, P4, R26, UR10, RZ ;  /* 0x0000000a1a1a7c10 */ /* 0x000fc4000ff9e0ff */
[----:B------:R-:W-:Y:S02]  /*505b0*/  IADD3 R27, P5, R27, UR10, RZ ;  /* 0x0000000a1b1b7c10 */ /* 0x000fe4000ffbe0ff */
[----:B------:R-:W-:Y:S01]  /*505c0*/  IADD3.X R9, R9, UR5, RZ, P6, !PT ;  /* 0x0000000509097c10 */ /* 0x000fe2000b7fe4ff */
[----:B------:R-:W-:Y:S01]  /*505d0*/  IADD3 R10, P6, R10, UR10, RZ ;  /* 0x0000000a0a0a7c10 */ /* 0x000fe2000ffde0ff */
[----:B------:R-:W-:Y:S01]  /*505e0*/  IADD3.X R20, R20, UR5, RZ, P1, !PT ;  /* 0x0000000514147c10 */ /* 0x000fe20008ffe4ff */
[----:B0-----:R-:W4:Y:S01]  /*505f0*/  LDL.LU R3, [R1+0x16c4] ;  /* 0x0016c40001037983 */ /* 0x001f220000300800 */
[----:B------:R-:W-:Y:S01]  /*50600*/  STL [R1+0x16e0], R26 ;  /* 0x0016e01a01007387 */ /* 0x000fe20000100800 */
[----:B------:R-:W-:Y:S01]  /*50610*/  IADD3 R21, P1, R21, UR10, RZ ;  /* 0x0000000a15157c10 */ /* 0x000fe2000ff3e0ff */
[----:B------:R-:W-:Y:S01]  /*50620*/  STL [R1+0x16d8], R27 ;  /* 0x0016d81b01007387 */ /* 0x000fe20000100800 */
[----:B------:R-:W-:Y:S01]  /*50630*/  IADD3.X R22, R22, UR5, RZ, P2, !PT ;  /* 0x0000000516167c10 */ /* 0x000fe200097fe4ff */
        /* <DEDUP_REMOVED lines=9> */
[----:B------:R-:W-:Y:S01]  /*506d0*/  STL [R1+0x16c0], R23 ;  /* 0x0016c01701007387 */ /* 0x000fe20000100800 */
[----:B------:R-:W-:Y:S01]  /*506e0*/  IADD3 R13, P4, R13, UR10, RZ ;  /* 0x0000000a0d0d7c10 */ /* 0x000fe2000ff9e0ff */
[----:B------:R-:W-:Y:S01]  /*506f0*/  STL [R1+0x16e4], R29 ;  /* 0x0016e41d01007387 */ /* 0x000fe20000100800 */
[----:B------:R-:W-:Y:S01]  /*50700*/  IADD3.X R12, R12, UR5, RZ, P5, !PT ;  /* 0x000000050c0c7c10 */ /* 0x000fe2000affe4ff */
[----:B------:R-:W-:Y:S01]  /*50710*/  STL [R1+0x16b8], R28 ;  /* 0x0016b81c01007387 */ /* 0x000fe20000100800 */
[----:B------:R-:W-:Y:S01]  /*50720*/  STL [R1+0x16dc], R25 ;  /* 0x0016dc1901007387 */ /* 0x000fe20000100800 */
[----:B------:R-:W-:Y:S01]  /*50730*/  IADD3 R0, P5, R0, UR10, RZ ;  /* 0x0000000a00007c10 */ /* 0x000fe2000ffbe0ff */
[----:B------:R-:W4:Y:S01]  /*50740*/  LDL.LU R5, [R1+0x1698] ;  /* 0x0016980001057983 */ /* 0x000f220000300800 */
[----:B------:R-:W-:Y:S01]  /*50750*/  STL [R1+0x16b0], R13 ;  /* 0x0016b00d01007387 */ /* 0x000fe20000100800 */
[----:B------:R0:W-:Y:S03]  /*50760*/  STL [R1+0x16d4], R12 ;  /* 0x0016d40c01007387 */ /* 0x0001e60000100800 */
[----:B0-----:R-:W4:Y:S01]  /*50770*/  LDL.LU R12, [R1+0x16bc] ;  /* 0x0016bc00010c7983 */ /* 0x001f220000300800 */
[----:B------:R0:W-:Y:S03]  /*50780*/  STL [R1+0x16a8], R0 ;  /* 0x0016a80001007387 */ /* 0x0001e60000100800 */
[----:B0-----:R-:W4:Y:S01]  /*50790*/  LDL.LU R0, [R1+0x1690] ;  /* 0x0016900001007983 */ /* 0x001f220000300800 */
[----:B------:R-:W4:Y:S02]  /*507a0*/  LDL.LU R6, [R1+0x16b4] ;  /* 0x0016b40001067983 */ /* 0x000f240000300800 */
[----:B------:R-:W4:Y:S01]  /*507b0*/  LDL.LU R7, [R1+0x1688] ;  /* 0x0016880001077983 */ /* 0x000f220000300800 */
[----:B--2---:R-:W-:-:S05]  /*507c0*/  IADD3.X R24, R24, UR5, RZ, P6, !PT ;  /* 0x0000000518187c10 */ /* 0x004fca000b7fe4ff */
[----:B------:R-:W-:Y:S01]  /*507d0*/  STL [R1+0x16cc], R24 ;  /* 0x0016cc1801007387 */ /* 0x000fe20000100800 */
[----:B------:R-:W2:Y:S01]  /*507e0*/  LDL.LU R14, [R1+0x16ac] ;  /* 0x0016ac00010e7983 */ /* 0x000ea20000300800 */
[----:B---3--:R-:W-:-:S05]  /*507f0*/  IADD3 R2, P6, R2, UR10, RZ ;  /* 0x0000000a02027c10 */ /* 0x008fca000ffde0ff */
[----:B------:R0:W-:Y:S01]  /*50800*/  STL [R1+0x16a0], R2 ;  /* 0x0016a00201007387 */ /* 0x0001e20000100800 */
        /* <DEDUP_REMOVED lines=8> */
[----:B0-----:R-:W3:Y:S02]  /*50890*/  LDL.LU R2, [R1+0x1660] ;  /* 0x0016600001027983 */ /* 0x001ee40000300800 */
[----:B------:R-:W3:Y:S01]  /*508a0*/  LDL.LU R27, [R1+0x1684] ;  /* 0x00168400011b7983 */ /* 0x000ee20000300800 */
[----:B------:R-:W3:Y:S04]  /*508b0*/  LDL.LU R9, [R1+0x1658] ;  /* 0x0016580001097983 */ /* 0x000ee80000300800 */
[----:B------:R-:W3:Y:S01]  /*508c0*/  LDL.LU R10, [R1+0x167c] ;  /* 0x00167c00010a7983 */ /* 0x000ee20000300800 */
[----:B----4-:R-:W-:-:S05]  /*508d0*/  IADD3.X R3, R3, UR5, RZ, P1, !PT ;  /* 0x0000000503037c10 */ /* 0x010fca0008ffe4ff */
        /* <DEDUP_REMOVED lines=11> */
[----:B------:R-:W-:-:S02]  /*50990*/  IADD3 R5, P1, R5, UR10, RZ ;  /* 0x0000000a05057c10 */ /* 0x000fc4000ff3e0ff */
[----:B------:R-:W-:-:S05]  /*509a0*/  IADD3.X R12, R12, UR5, RZ, P2, !PT ;  /* 0x000000050c0c7c10 */ /* 0x000fca00097fe4ff */
[----:B------:R0:W-:Y:S01]  /*509b0*/  STL [R1+0x16bc], R12 ;  /* 0x0016bc0c01007387 */ /* 0x0001e20000100800 */
[----:B------:R-:W-:Y:S01]  /*509c0*/  STL [R1+0x1698], R5 ;  /* 0x0016980501007387 */ /* 0x000fe20000100800 */
[----:B------:R-:W-:Y:S02]  /*509d0*/  IADD3 R0, P2, R0, UR10, RZ ;  /* 0x0000000a00007c10 */ /* 0x000fe4000ff5e0ff */
[----:B0-----:R-:W4:Y:S03]  /*509e0*/  LDL.LU R12, [R1+0x1628] ;  /* 0x00162800010c7983 */ /* 0x001f260000300800 */
[----:B------:R0:W-:Y:S02]  /*509f0*/  STL [R1+0x1690], R0 ;  /* 0x0016900001007387 */ /* 0x0001e40000100800 */
[----:B0-----:R-:W4:Y:S01]  /*50a00*/  LDL.LU R0, [R1+0x164c] ;  /* 0x00164c0001007983 */ /* 0x001f220000300800 */
[----:B------:R-:W-:Y:S01]  /*50a10*/  IADD3.X R6, R6, UR5, RZ, P3, !PT ;  /* 0x0000000506067c10 */ /* 0x000fe20009ffe4ff */
[----:B------:R-:W-:-:S04]  /*50a20*/  IADD3 R7, P3, R7, UR10, RZ ;  /* 0x0000000a07077c10 */ /* 0x000fc8000ff7e0ff */
[----:B------:R-:W-:Y:S01]  /*50a30*/  STL [R1+0x16b4], R6 ;  /* 0x0016b40601007387 */ /* 0x000fe20000100800 */
[----:B------:R-:W-:Y:S01]  /*50a40*/  STL [R1+0x1688], R7 ;  /* 0x0016880701007387 */ /* 0x000fe20000100800 */
[----:B--2---:R-:W-:-:S05]  /*50a50*/  IADD3.X R14, R14, UR5, RZ, P4, !PT ;  /* 0x000000050e0e7c10 */ /* 0x004fca000a7fe4ff */
[----:B------:R-:W-:Y:S01]  /*50a60*/  STL [R1+0x16ac], R14 ;  /* 0x0016ac0e01007387 */ /* 0x000fe20000100800 */
[----:B---3--:R-:W-:Y:S02]  /*50a70*/  IADD3 R15, P4, R15, UR10, RZ ;  /* 0x0000000a0f0f7c10 */ /* 0x008fe4000ff9e0ff */
[----:B------:R-:W-:Y:S01]  /*50a80*/  IADD3.X R16, R16, UR5, RZ, P5, !PT ;  /* 0x0000000510107c10 */ /* 0x000fe2000affe4ff */
[----:B------:R-:W-:Y:S01]  /*50a90*/  IADD3 R17, P5, R17, UR10, RZ ;  /* 0x0000000a11117c10 */ /* 0x000fe2000ffbe0ff */
[----:B------:R-:W-:Y:S01]  /*50aa0*/  IADD3.X R18, R18, UR5, RZ, P6, !PT ;  /* 0x0000000512127c10 */ /* 0x000fe2000b7fe4ff */
[----:B------:R-:W-:Y:S01]  /*50ab0*/  IADD3 R19, P6, R19, UR10, RZ ;  /* 0x0000000a13137c10 */ /* 0x000fe2000ffde0ff */
[----:B------:R-:W-:Y:S01]  /*50ac0*/  STL [R1+0x1680], R15 ;  /* 0x0016800f01007387 */ /* 0x000fe20000100800 */
[----:B------:R-:W-:Y:S02]  /*50ad0*/  IADD3.X R8, R8, UR5, RZ, P1, !PT ;  /* 0x0000000508087c10 */ /* 0x000fe40008ffe4ff */
[----:B------:R-:W-:Y:S01]  /*50ae0*/  IADD3.X R26, R26, UR5, RZ, P2, !PT ;  /* 0x000000051a1a7c10 */ /* 0x000fe200097fe4ff */
[----:B------:R-:W-:Y:S01]  /*50af0*/  STL [R1+0x16a4], R16 ;  /* 0x0016a41001007387 */ /* 0x000fe20000100800 */
[----:B------:R-:W-:Y:S01]  /*50b00*/  IADD3 R2, P2, R2, UR10, RZ ;  /* 0x0000000a02027c10 */ /* 0x000fe2000ff5e0ff */
[----:B------:R-:W-:Y:S01]  /*50b10*/  STL [R1+0x1678], R17 ;  /* 0x0016781101007387 */ /* 0x000fe20000100800 */
[----:B------:R-:W-:Y:S01]  /*50b20*/  IADD3 R11, P1, R11, UR10, RZ ;  /* 0x0000000a0b0b7c10 */ /* 0x000fe2000ff3e0ff */
[----:B------:R-:W-:Y:S02]  /*50b30*/  STL [R1+0x169c], R18 ;  /* 0x00169c1201007387 */ /* 0x000fe40000100800 */
[----:B------:R-:W-:Y:S01]  /*50b40*/  STL [R1+0x1670], R19 ;  /* 0x0016701301007387 */ /* 0x000fe20000100800 */
[----:B------:R-:W-:Y:S01]  /*50b50*/  STL [R1+0x1694], R8 ;  /* 0x0016940801007387 */ /* 0x000fe20000100800 */
[----:B------:R-:W-:Y:S01]  /*50b60*/  IADD3.X R27, R27, UR5, RZ, P3, !PT ;  /* 0x000000051b1b7c10 */ /* 0x000fe20009ffe4ff */
[----:B------:R0:W-:Y:S01]  /*50b70*/  STL [R1+0x1660], R2 ;  /* 0x0016600201007387 */ /* 0x0001e20000100800 */
[----:B------:R-:W-:Y:S01]  /*50b80*/  IADD3 R9, P3, R9, UR10, RZ ;  /* 0x0000000a09097c10 */ /* 0x000fe2000ff7e0ff */
[----:B------:R-:W-:Y:S01]  /*50b90*/  STL [R1+0x1668], R11 ;  /* 0x0016680b01007387 */ /* 0x000fe20000100800 */
[----:B------:R-:W-:-:S02]  /*50ba0*/  IADD3.X R10, R10, UR5, RZ, P4, !PT ;  /* 0x000000050a0a7c10 */ /* 0x000fc4000a7fe4ff */
[----:B----4-:R-:W-:Y:S02]  /*50bb0*/  IADD3 R20, P4, R20, UR10, RZ ;  /* 0x0000000a14147c10 */ /* 0x010fe4000ff9e0ff */
[----:B------:R-:W-:Y:S01]  /*50bc0*/  IADD3.X R21, R21, UR5, RZ, P5, !PT ;  /* 0x0000000515157c10 */ /* 0x000fe2000affe4ff */
[----:B0-----:R-:W2:Y:S01]  /*50bd0*/  LDL.LU R2, [R1+0x1620] ;  /* 0x0016200001027983 */ /* 0x001ea20000300800 */
[----:B------:R-:W-:Y:S02]  /*50be0*/  STL [R1+0x168c], R26 ;  /* 0x00168c1a01007387 */ /* 0x000fe40000100800 */
        /* <DEDUP_REMOVED lines=11> */
[----:B------:R-:W-:Y:S01]  /*50ca0*/  STL [R1+0x166c], R23 ;  /* 0x00166c1701007387 */ /* 0x000fe20000100800 */
[----:B------:R-:W-:Y:S01]  /*50cb0*/  IADD3.X R13, R13, UR5, RZ, P2, !PT ;  /* 0x000000050d0d7c10 */ /* 0x000fe200097fe4ff */
[----:B------:R-:W-:Y:S01]  /*50cc0*/  STL [R1+0x1640], R29 ;  /* 0x0016401d01007387 */ /* 0x000fe20000100800 */
[----:B------:R-:W-:Y:S01]  /*50cd0*/  IADD3 R24, P2, R24, UR10, RZ ;  /* 0x0000000a18187c10 */ /* 0x000fe2000ff5e0ff */
[----:B------:R-:W-:Y:S01]  /*50ce0*/  STL [R1+0x1664], R28 ;  /* 0x0016641c01007387 */ /* 0x000fe20000100800 */
[----:B------:R-:W-:Y:S01]  /*50cf0*/  STL [R1+0x1638], R25 ;  /* 0x0016381901007387 */ /* 0x000fe20000100800 */
[----:B------:R-:W-:Y:S01]  /*50d00*/  IADD3.X R3, R3, UR5, RZ, P3, !PT ;  /* 0x0000000503037c10 */ /* 0x000fe20009ffe4ff */
[----:B------:R-:W3:Y:S01]  /*50d10*/  LDL.LU R5, [R1+0x1644] ;  /* 0x0016440001057983 */ /* 0x000ee20000300800 */
[----:B------:R-:W-:Y:S01]  /*50d20*/  STL [R1+0x165c], R13 ;  /* 0x00165c0d01007387 */ /* 0x000fe20000100800 */
[----:B------:R0:W-:Y:S03]  /*50d30*/  STL [R1+0x1630], R24 ;  /* 0x0016301801007387 */ /* 0x0001e60000100800 */
[----:B0-----:R-:W4:Y:S01]  /*50d40*/  LDL.LU R24, [R1+0x1618] ;  /* 0x0016180001187983 */ /* 0x001f220000300800 */
[----:B------:R0:W-:Y:S01]  /*50d50*/  STL [R1+0x1654], R3 ;  /* 0x0016540301007387 */ /* 0x0001e20000100800 */
[----:B------:R-:W-:-:S02]  /*50d60*/  IADD3 R12, P3, R12, UR10, RZ ;  /* 0x0000000a0c0c7c10 */ /* 0x000fc4000ff7e0ff */
[----:B0-----:R-:W4:Y:S01]  /*50d70*/  LDL.LU R3, [R1+0x163c] ;  /* 0x00163c0001037983 */ /* 0x001f220000300800 */
[----:B------:R-:W4:Y:S02]  /*50d80*/  LDL.LU R6, [R1+0x1610] ;  /* 0x0016100001067983 */ /* 0x000f240000300800 */
[----:B------:R-:W4:Y:S02]  /*50d90*/  LDL.LU R7, [R1+0x1634] ;  /* 0x0016340001077983 */ /* 0x000f240000300800 */
[----:B------:R-:W-:Y:S01]  /*50da0*/  STL [R1+0x1628], R12 ;  /* 0x0016280c01007387 */ /* 0x000fe20000100800 */
[----:B------:R-:W4:Y:S01]  /*50db0*/  LDL.LU R14, [R1+0x1608] ;  /* 0x00160800010e7983 */ /* 0x000f220000300800 */
[----:B------:R-:W-:-:S05]  /*50dc0*/  IADD3.X R0, R0, UR5, RZ, P4, !PT ;  /* 0x0000000500007c10 */ /* 0x000fca000a7fe4ff */
        /* <DEDUP_REMOVED lines=9> */
[----:B0-----:R-:W4:Y:S02]  /*50e60*/  LDL.LU R0, [R1+0x160c] ;  /* 0x00160c0001007983 */ /* 0x001f240000300800 */
[----:B------:R-:W4:Y:S01]  /*50e70*/  LDL.LU R27, [R1+0x15e0] ;  /* 0x0015e000011b7983 */ /* 0x000f220000300800 */
[----:B------:R-:W4:Y:S04]  /*50e80*/  LDL.LU R9, [R1+0x1604] ;  /* 0x0016040001097983 */ /* 0x000f280000300800 */
[----:B------:R-:W4:Y:S01]  /*50e90*/  LDL.LU R10, [R1+0x15d8] ;  /* 0x0015d800010a7983 */ /* 0x000f220000300800 */
[----:B--2---:R-:W-:-:S05]  /*50ea0*/  IADD3 R2, P4, R2, UR10, RZ ;  /* 0x0000000a02027c10 */ /* 0x004fca000ff9e0ff */
[----:B------:R0:W-:Y:S01]  /*50eb0*/  STL [R1+0x1620], R2 ;  /* 0x0016200201007387 */ /* 0x0001e20000100800 */
        /* <DEDUP_REMOVED lines=9> */
[----:B0-----:R-:W2:Y:S01]  /*50f50*/  LDL.LU R2, [R1+0x15b0] ;  /* 0x0015b00001027983 */ /* 0x001ea20000300800 */
[----:B---3--:R-:W-:-:S02]  /*50f60*/  IADD3.X R5, R5, UR5, RZ, P5, !PT ;  /* 0x0000000505057c10 */ /* 0x008fc4000affe4ff */
[----:B----4-:R-:W-:-:S05]  /*50f70*/  IADD3 R24, P5, R24, UR10, RZ ;  /* 0x0000000a18187c10 */ /* 0x010fca000ffbe0ff */
[----:B------:R0:W-:Y:S01]  /*50f80*/  STL [R1+0x1618], R24 ;  /* 0x0016181801007387 */ /* 0x0001e20000100800 */
[----:B------:R-:W-:Y:S01]  /*50f90*/  STL [R1+0x1644], R5 ;  /* 0x0016440501007387 */ /* 0x000fe20000100800 */
[----:B------:R-:W-:Y:S02]  /*50fa0*/  IADD3.X R3, R3, UR5, RZ, P6, !PT ;  /* 0x0000000503037c10 */ /* 0x000fe4000b7fe4ff */
[----:B0-----:R-:W3:Y:S03]  /*50fb0*/  LDL.LU R24, [R1+0x15d4] ;  /* 0x0015d40001187983 */ /* 0x001ee60000300800 */
[----:B------:R0:W-:Y:S01]  /*50fc0*/  STL [R1+0x163c], R3 ;  /* 0x00163c0301007387 */ /* 0x0001e20000100800 */
[----:B------:R-:W-:Y:S02]  /*50fd0*/  IADD3 R6, P6, R6, UR10, RZ ;  /* 0x0000000a06067c10 */ /* 0x000fe4000ffde0ff */
[----:B------:R-:W-:Y:S01]  /*50fe0*/  IADD3.X R7, R7, UR5, RZ, P1, !PT ;  /* 0x0000000507077c10 */ /* 0x000fe20008ffe4ff */
[----:B------:R-:W-:Y:S01]  /*50ff0*/  IADD3 R14, P1, R14, UR10, RZ ;  /* 0x0000000a0e0e7c10 */ /* 0x000fe2000ff3e0ff */
[----:B0-----:R-:W4:Y:S01]  /*51000*/  LDL.LU R3, [R1+0x15a8] ;  /* 0x0015a80001037983 */ /* 0x001f220000300800 */
[----:B------:R-:W-:Y:S01]  /*51010*/  IADD3.X R15, R15, UR5, RZ, P2, !PT ;  /* 0x000000050f0f7c10 */ /* 0x000fe200097fe4ff */
[----:B------:R-:W-:-:S02]  /*51020*/  IADD3 R16, P2, R16, UR10, RZ ;  /* 0x0000000a10107c10 */ /* 0x000fc4000ff5e0ff */
        /* <DEDUP_REMOVED lines=17> */
[----:B0-----:R-:W4:Y:S01]  /*51140*/  LDL.LU R0, [R1+0x15cc] ;  /* 0x0015cc0001007983 */ /* 0x001f220000300800 */
[----:B------:R-:W-:-:S02]  /*51150*/  IADD3 R26, P5, R26, UR10, RZ ;  /* 0x0000000a1a1a7c10 */ /* 0x000fc4000ffbe0ff */
[----:B------:R-:W-:Y:S02]  /*51160*/  IADD3 R27, P6, R27, UR10, RZ ;  /* 0x0000000a1b1b7c10 */ /* 0x000fe4000ffde0ff */
[----:B------:R-:W-:Y:S01]  /*51170*/  IADD3.X R9, R9, UR5, RZ, P1, !PT ;  /* 0x0000000509097c10 */ /* 0x000fe20008ffe4ff */
[----:B------:R-:W-:Y:S01]  /*51180*/  IADD3 R10, P1, R10, UR10, RZ ;  /* 0x0000000a0a0a7c10 */ /* 0x000fe2000ff3e0ff */
[----:B------:R-:W-:Y:S01]  /*51190*/  STL [R1+0x15e8], R26 ;  /* 0x0015e81a01007387 */ /* 0x000fe20000100800 */
[----:B------:R-:W-:Y:S02]  /*511a0*/  STL [R1+0x15e0], R27 ;  /* 0x0015e01b01007387 */ /* 0x000fe40000100800 */
[----:B------:R-:W-:Y:S02]  /*511b0*/  STL [R1+0x1604], R9 ;  /* 0x0016040901007387 */ /* 0x000fe40000100800 */
[----:B------:R-:W-:Y:S01]  /*511c0*/  STL [R1+0x15d8], R10 ;  /* 0x0015d80a01007387 */ /* 0x000fe20000100800 */
[----:B--2---:R-:W-:Y:S01]  /*511d0*/  IADD3.X R20, R20, UR5, RZ, P2, !PT ;  /* 0x0000000514147c10 */ /* 0x004fe200097fe4ff */
[----:B------:R-:W-:Y:S01]  /*511e0*/  IADD3 R21, P2, R21, UR10, RZ ;  /* 0x0000000a15157c10 */ /* 0x000fe2000ff5e0ff */
[----:B------:R-:W-:Y:S01]  /*511f0*/  IADD3.X R22, R22, UR5, RZ, P3, !PT ;  /* 0x0000000516167c10 */ /* 0x000fe20009ffe4ff */
[----:B------:R-:W-:Y:S01]  /*51200*/  IADD3 R23, P3, R23, UR10, RZ ;  /* 0x0000000a17177c10 */ /* 0x000fe2000ff7e0ff */
        /* <DEDUP_REMOVED lines=11> */
[----:B------:R-:W-:Y:S01]  /*512c0*/  IADD3 R2, P6, R2, UR10, RZ ;  /* 0x0000000a02027c10 */ /* 0x000fe2000ffde0ff */
[----:B------:R-:W-:Y:S02]  /*512d0*/  STL [R1+0x15e4], R25 ;  /* 0x0015e41901007387 */ /* 0x000fe40000100800 */
[----:B------:R-:W2:Y:S01]  /*512e0*/  LDL.LU R5, [R1+0x15a0] ;  /* 0x0015a00001057983 */ /* 0x000ea20000300800 */
[----:B------:R-:W-:Y:S01]  /*512f0*/  STL [R1+0x15b8], R13 ;  /* 0x0015b80d01007387 */ /* 0x000fe20000100800 */
[----:B------:R0:W-:Y:S03]  /*51300*/  STL [R1+0x15dc], R12 ;  /* 0x0015dc0c01007387 */ /* 0x0001e60000100800 */
[----:B0-----:R-:W2:Y:S01]  /*51310*/  LDL.LU R12, [R1+0x15c4] ;  /* 0x0015c400010c7983 */ /* 0x001ea20000300800 */
[----:B------:R0:W-:Y:S03]  /*51320*/  STL [R1+0x15b0], R2 ;  /* 0x0015b00201007387 */ /* 0x0001e60000100800 */
[----:B0-----:R-:W2:Y:S01]  /*51330*/  LDL.LU R2, [R1+0x1598] ;  /* 0x0015980001027983 */ /* 0x001ea20000300800 */
[----:B---3--:R-:W-:-:S03]  /*51340*/  IADD3.X R24, R24, UR5, RZ, P1, !PT ;  /* 0x0000000518187c10 */ /* 0x008fc60008ffe4ff */
[----:B------:R-:W3:Y:S01]  /*51350*/  LDL.LU R6, [R1+0x15bc] ;  /* 0x0015bc0001067983 */ /* 0x000ee20000300800 */
[----:B------:R-:W3:Y:S03]  /*51360*/  LDL.LU R7, [R1+0x1590] ;  /* 0x0015900001077983 */ /* 0x000ee60000300800 */
[----:B------:R0:W-:Y:S01]  /*51370*/  STL [R1+0x15d4], R24 ;  /* 0x0015d41801007387 */ /* 0x0001e20000100800 */
[----:B------:R-:W3:Y:S01]  /*51380*/  LDL.LU R14, [R1+0x15b4] ;  /* 0x0015b400010e7983 */ /* 0x000ee20000300800 */
[----:B----4-:R-:W-:-:S05]  /*51390*/  IADD3 R3, P1, R3, UR10, RZ ;  /* 0x0000000a03037c10 */ /* 0x010fca000ff3e0ff */
        /* <DEDUP_REMOVED lines=22> */
[----:B0-----:R-:W4:Y:S01]  /*51500*/  LDL.LU R24, [R1+0x1564] ;  /* 0x0015640001187983 */ /* 0x001f220000300800 */
[----:B-1----:R-:W4:Y:S02]  /*51510*/  LDL.LU R3, [R1+0x1538] ;  /* 0x0015380001037983 */ /* 0x002f240000300800 */
[----:B------:R-:W4:Y:S01]  /*51520*/  LDL.LU R0, [R1+0x155c] ;  /* 0x00155c0001007983 */ /* 0x000f220000300800 */
[----:B--2---:R-:W-:-:S02]  /*51530*/  IADD3 R5, P2, R5, UR10, RZ ;  /* 0x0000000a05057c10 */ /* 0x004fc4000ff5e0ff */
[----:B------:R-:W-:-:S05]  /*51540*/  IADD3.X R12, R12, UR5, RZ, P3, !PT ;  /* 0x000000050c0c7c10 */ /* 0x000fca0009ffe4ff */
[----:B------:R0:W-:Y:S01]  /*51550*/  STL [R1+0x15c4], R12 ;  /* 0x0015c40c01007387 */ /* 0x0001e20000100800 */
[----:B------:R-:W-:Y:S01]  /*51560*/  STL [R1+0x15a0], R5 ;  /* 0x0015a00501007387 */ /* 0x000fe20000100800 */
[----:B------:R-:W-:Y:S02]  /*51570*/  IADD3 R2, P3, R2, UR10, RZ ;  /* 0x0000000a02027c10 */ /* 0x000fe4000ff7e0ff */
[----:B---3--:R-:W-:Y:S01]  /*51580*/  IADD3.X R6, R6, UR5, RZ, P4, !PT ;  /* 0x0000000506067c10 */ /* 0x008fe2000a7fe4ff */
[----:B------:R-:W-:Y:S01]  /*51590*/  IADD3 R7, P4, R7, UR10, RZ ;  /* 0x0000000a07077c10 */ /* 0x000fe2000ff9e0ff */
[----:B0-----:R-:W2:Y:S01]  /*515a0*/  LDL.LU R12, [R1+0x1530] ;  /* 0x00153000010c7983 */ /* 0x001ea20000300800 */
[----:B------:R0:W-:Y:S01]  /*515b0*/  STL [R1+0x1598], R2 ;  /* 0x0015980201007387 */ /* 0x0001e20000100800 */
[----:B------:R-:W-:Y:S02]  /*515c0*/  IADD3.X R14, R14, UR5, RZ, P5, !PT ;  /* 0x000000050e0e7c10 */ /* 0x000fe4000affe4ff */
[----:B0-----:R-:W3:Y:S01]  /*515d0*/  LDL.LU R2, [R1+0x1554] ;  /* 0x0015540001027983 */ /* 0x001ee20000300800 */
[----:B------:R-:W-:Y:S01]  /*515e0*/  STL [R1+0x15bc], R6 ;  /* 0x0015bc0601007387 */ /* 0x000fe20000100800 */
[----:B----4-:R-:W-:-:S02]  /*515f0*/  IADD3 R15, P5, R15, UR10, RZ ;  /* 0x0000000a0f0f7c10 */ /* 0x010fc4000ffbe0ff */
[----:B------:R-:W-:Y:S01]  /*51600*/  IADD3.X R16, R16, UR5, RZ, P6, !PT ;  /* 0x0000000510107c10 */ /* 0x000fe2000b7fe4ff */
[----:B------:R-:W-:Y:S01]  /*51610*/  IADD3 R17, P6, R17, UR10, RZ ;  /* 0x0000000a11117c10 */ /* 0x000fe2000ffde0ff */
[----:B------:R-:W-:Y:S01]  /*51620*/  STL [R1+0x1590], R7 ;  /* 0x0015900701007387 */ /* 0x000fe20000100800 */
[----:B------:R-:W-:Y:S01]  /*51630*/  IADD3.X R18, R18, UR5, RZ, P1, !PT ;  /* 0x0000000512127c10 */ /* 0x000fe20008ffe4ff */
[----:B------:R-:W-:Y:S01]  /*51640*/  STL [R1+0x15b4], R14 ;  /* 0x0015b40e01007387 */ /* 0x000fe20000100800 */
[----:B------:R-:W-:Y:S01]  /*51650*/  IADD3 R19, P1, R19, UR10, RZ ;  /* 0x0000000a13137c10 */ /* 0x000fe2000ff3e0ff */
[----:B------:R-:W-:Y:S01]  /*51660*/  STL [R1+0x1588], R15 ;  /* 0x0015880f01007387 */ /* 0x000fe20000100800 */
[----:B------:R-:W-:Y:S02]  /*51670*/  IADD3.X R8, R8, UR5, RZ, P2, !PT ;  /* 0x0000000508087c10 */ /* 0x000fe400097fe4ff */
[----:B------:R-:W-:Y:S01]  /*51680*/  IADD3.X R26, R26, UR5, RZ, P3, !PT ;  /* 0x000000051a1a7c10 */ /* 0x000fe20009ffe4ff */
[----:B------:R-:W-:Y:S01]  /*51690*/  STL [R1+0x15ac], R16 ;  /* 0x0015ac1001007387 */ /* 0x000fe20000100800 */
[----:B------:R-:W-:Y:S01]  /*516a0*/  IADD3 R23, P3, R23, UR10, RZ ;  /* 0x0000000a17177c10 */ /* 0x000fe2000ff7e0ff */
[----:B------:R-:W-:Y:S01]  /*516b0*/  STL [R1+0x1580], R17 ;  /* 0x0015801101007387 */ /* 0x000fe20000100800 */
[----:B------:R-:W-:Y:S02]  /*516c0*/  STL [R1+0x15a4], R18 ;  /* 0x0015a41201007387 */ /* 0x000fe40000100800 */
[----:B------:R-:W-:Y:S02]  /*516d0*/  STL [R1+0x1578], R19 ;  /* 0x0015781301007387 */ /* 0x000fe40000100800 */
[----:B------:R-:W-:Y:S01]  /*516e0*/  STL [R1+0x159c], R8 ;  /* 0x00159c0801007387 */ /* 0x000fe20000100800 */
[----:B------:R0:W-:Y:S01]  /*516f0*/  STL [R1+0x1568], R23 ;  /* 0x0015681701007387 */ /* 0x0001e20000100800 */
[----:B------:R-:W-:-:S02]  /*51700*/  IADD3 R11, P2, R11, UR10, RZ ;  /* 0x0000000a0b0b7c10 */ /* 0x000fc4000ff5e0ff */
[----:B------:R-:W-:Y:S01]  /*51710*/  IADD3.X R27, R27, UR5, RZ, P4, !PT ;  /* 0x000000051b1b7c10 */ /* 0x000fe2000a7fe4ff */
[----:B------:R-:W-:Y:S01]  /*51720*/  IADD3 R9, P4, R9, UR10, RZ ;  /* 0x0000000a09097c10 */ /* 0x000fe2000ff9e0ff */
[----:B------:R-:W-:Y:S01]  /*51730*/  IADD3.X R10, R10, UR5, RZ, P5, !PT ;  /* 0x000000050a0a7c10 */ /* 0x000fe2000affe4ff */
[----:B0-----:R-:W-:Y:S01]  /*51740*/  IMAD.MOV.U32 R23, RZ, RZ, c[0x0][0x18c] ;  /* 0x00006300ff177624 */ /* 0x001fe200078e00ff */
[----:B------:R-:W-:Y:S03]  /*51750*/  STL [R1+0x1570], R11 ;  /* 0x0015700b01007387 */ /* 0x000fe60000100800 */
[----:B------:R-:W-:Y:S01]  /*51760*/  IMAD.SHL.U32 R23, R23, 0x100, RZ ;  /* 0x0000010017177824 */ /* 0x000fe200078e00ff */
[----:B------:R-:W-:Y:S01]  /*51770*/  IADD3 R20, P5, R20, UR10, RZ ;  /* 0x0000000a14147c10 */ /* 0x000fe2000ffbe0ff */
[----:B------:R-:W-:Y:S01]  /*51780*/  STL [R1+0x1594], R26 ;  /* 0x0015941a01007387 */ /* 0x000fe20000100800 */
[----:B------:R-:W-:Y:S01]  /*51790*/  IADD3.X R21, R21, UR5, RZ, P6, !PT ;  /* 0x0000000515157c10 */ /* 0x000fe2000b7fe4ff */
[----:B------:R-:W-:-:S02]  /*517a0*/  IMAD.SHL.U32 R5, R23, 0x2, RZ ;  /* 0x0000000217057824 */ /* 0x000fc400078e00ff */
        /* <DEDUP_REMOVED lines=9> */
[-C--:B------:R-:W-:Y:S01]  /*51840*/  IADD3 R13, P2, R13, R5.reuse, RZ ;  /* 0x000000050d0d7210 */ /* 0x080fe20007f5e0ff */
[----:B------:R-:W-:Y:S01]  /*51850*/  STL [R1+0x1550], R22 ;  /* 0x0015501601007387 */ /* 0x000fe20000100800 */
[----:B------:R-:W-:Y:S01]  /*51860*/  IADD3.X R0, R0, UR5, RZ, P4, !PT ;  /* 0x0000000500007c10 */ /* 0x000fe2000a7fe4ff */
[----:B------:R-:W-:Y:S01]  /*51870*/  STL [R1+0x1574], R29 ;  /* 0x0015741d01007387 */ /* 0x000fe20000100800 */
[----:B------:R-:W-:Y:S01]  /*51880*/  IADD3.X R24, R24, UR5, RZ, P3, !PT ;  /* 0x0000000518187c10 */ /* 0x000fe20009ffe4ff */
[----:B------:R-:W-:Y:S01]  /*51890*/  STL [R1+0x1548], R28 ;  /* 0x0015481c01007387 */ /* 0x000fe20000100800 */
[----:B------:R-:W-:Y:S02]  /*518a0*/  STL [R1+0x156c], R25 ;  /* 0x00156c1901007387 */ /* 0x000fe40000100800 */
[----:B------:R-:W-:Y:S02]  /*518b0*/  STL [R1+0x1540], R13 ;  /* 0x0015400d01007387 */ /* 0x000fe40000100800 */
[----:B------:R0:W-:Y:S01]  /*518c0*/  STL [R1+0x155c], R0 ;  /* 0x00155c0001007387 */ /* 0x0001e20000100800 */
[----:B------:R-:W-:Y:S04]  /*518d0*/  STL [R1+0x1564], R24 ;  /* 0x0015641801007387 */ /* 0x000fe80000100800 */
[----:B0-----:R-:W4:Y:S01]  /*518e0*/  LDL.LU R0, [R1+0x154c] ;  /* 0x00154c0001007983 */ /* 0x001f220000300800 */
[----:B------:R-:W-:-:S05]  /*518f0*/  IADD3 R3, P3, R3, R5, RZ ;  /* 0x0000000503037210 */ /* 0x000fca0007f7e0ff */
[----:B------:R-:W-:Y:S04]  /*51900*/  STL [R1+0x1538], R3 ;  /* 0x0015380301007387 */ /* 0x000fe80000100800 */
[----:B----4-:R0:W-:Y:S04]  /*51910*/  STL [R1+0x1c04], R0 ;  /* 0x001c040001007387 */ /* 0x0101e80000100800 */
[----:B0-----:R-:W4:Y:S01]  /*51920*/  LDL.LU R0, [R1+0x1528] ;  /* 0x0015280001007983 */ /* 0x001f220000300800 */
[-C--:B--2---:R-:W-:Y:S02]  /*51930*/  IADD3 R12, P4, R12, R5.reuse, RZ ;  /* 0x000000050c0c7210 */ /* 0x084fe40007f9e0ff */
[----:B---3--:R-:W-:Y:S01]  /*51940*/  IADD3.X R2, R2, UR5, RZ, P5, !PT ;  /* 0x0000000502027c10 */ /* 0x008fe2000affe4ff */
[----:B------:R-:W2:Y:S01]  /*51950*/  LDL.LU R4, [R1+0x1518] ;  /* 0x0015180001047983 */ /* 0x000ea20000300800 */
[----:B------:R-:W3:Y:S01]  /*51960*/  LDL.LU R6, [R1+0x153c] ;  /* 0x00153c0001067983 */ /* 0x000ee20000300800 */
[----:B------:R0:W-:Y:S02]  /*51970*/  STL [R1+0x1530], R12 ;  /* 0x0015300c01007387 */ /* 0x0001e40000100800 */
[----:B------:R-:W2:Y:S02]  /*51980*/  LDL.LU R7, [R1+0x1510] ;  /* 0x0015100001077983 */ /* 0x000ea40000300800 */
[----:B------:R1:W-:Y:S01]  /*51990*/  STL [R1+0x1554], R2 ;  /* 0x0015540201007387 */ /* 0x0003e20000100800 */
        /* <DEDUP_REMOVED lines=22> */
[----:B0-----:R-:W2:Y:S02]  /*51b00*/  LDL.LU R12, [R1+0x14dc] ;  /* 0x0014dc00010c7983 */ /* 0x001ea40000300800 */
[----:B-1----:R-:W2:Y:S01]  /*51b10*/  LDL.LU R2, [R1+0x14b0] ;  /* 0x0014b00001027983 */ /* 0x002ea20000300800 */
[----:B----4-:R-:W-:-:S05]  /*51b20*/  IADD3 R0, P5, R0, R5, RZ ;  /* 0x0000000500007210 */ /* 0x010fca0007fbe0ff */
[----:B------:R0:W-:Y:S04]  /*51b30*/  STL [R1+0x1528], R0 ;  /* 0x0015280001007387 */ /* 0x0001e80000100800 */
[----:B0-----:R-:W4:Y:S02]  /*51b40*/  LDL.LU R0, [R1+0x1c04] ;  /* 0x001c040001007983 */ /* 0x001f240000300800 */
[----:B----4-:R-:W-:-:S05]  /*51b50*/  IADD3.X R0, R0, UR5, RZ, P6, !PT ;  /* 0x0000000500007c10 */ /* 0x010fca000b7fe4ff */
[----:B------:R0:W-:Y:S04]  /*51b60*/  STL [R1+0x154c], R0 ;  /* 0x00154c0001007387 */ /* 0x0001e80000100800 */
[----:B0-----:R-:W4:Y:S02]  /*51b70*/  LDL.LU R0, [R1+0x1c00] ;  /* 0x001c000001007983 */ /* 0x001f240000300800 */
[----:B----4-:R-:W-:-:S05]  /*51b80*/  IADD3 R0, P6, R0, R5, RZ ;  /* 0x0000000500007210 */ /* 0x010fca0007fde0ff */
[----:B------:R0:W-:Y:S04]  /*51b90*/  STL [R1+0x1520], R0 ;  /* 0x0015200001007387 */ /* 0x0001e80000100800 */
[----:B0-----:R-:W4:Y:S02]  /*51ba0*/  LDL.LU R0, [R1+0x1bfc] ;  /* 0x001bfc0001007983 */ /* 0x001f240000300800 */
[----:B----4-:R-:W-:-:S05]  /*51bb0*/  IADD3.X R0, R0, UR5, RZ, P1, !PT ;  /* 0x0000000500007c10 */ /* 0x010fca0008ffe4ff */
[----:B------:R0:W-:Y:S04]  /*51bc0*/  STL [R1+0x1544], R0 ;  /* 0x0015440001007387 */ /* 0x0001e80000100800 */
[----:B0-----:R-:W3:Y:S01]  /*51bd0*/  LDL.LU R0, [R1+0x1bf8] ;  /* 0x001bf80001007983 */ /* 0x001ee20000300800 */
[----:B--2---:R-:W-:-:S05]  /*51be0*/  IADD3 R4, P1, R4, R5, RZ ;  /* 0x0000000504047210 */ /* 0x004fca0007f3e0ff */
[----:B------:R-:W-:Y:S01]  /*51bf0*/  STL [R1+0x1518], R4 ;  /* 0x0015180401007387 */ /* 0x000fe20000100800 */
[--C-:B---3--:R-:W-:Y:S01]  /*51c00*/  IMAD.X R6, R6, 0x1, R0.reuse, P2 ;  /* 0x0000000106067824 */ /* 0x108fe200010e0600 */
[-C--:B------:R-:W-:Y:S01]  /*51c10*/  IADD3 R7, P2, R7, R5.reuse, RZ ;  /* 0x0000000507077210 */ /* 0x080fe20007f5e0ff */
[--C-:B------:R-:W-:Y:S01]  /*51c20*/  IMAD.X R14, R14, 0x1, R0.reuse, P3 ;  /* 0x000000010e0e7824 */ /* 0x100fe200018e0600 */
[-C--:B------:R-:W-:Y:S01]  /*51c30*/  IADD3 R15, P3, R15, R5.reuse, RZ ;  /* 0x000000050f0f7210 */ /* 0x080fe20007f7e0ff */
[--C-:B------:R-:W-:Y:S01]  /*51c40*/  IMAD.X R16, R16, 0x1, R0.reuse, P4 ;  /* 0x0000000110107824 */ /* 0x100fe200020e0600 */
[----:B------:R-:W-:Y:S01]  /*51c50*/  STL [R1+0x153c], R6 ;  /* 0x00153c0601007387 */ /* 0x000fe20000100800 */
[-C--:B------:R-:W-:Y:S01]  /*51c60*/  IADD3 R17, P4, R17, R5.reuse, RZ ;  /* 0x0000000511117210 */ /* 0x080fe20007f9e0ff */
[----:B------:R-:W-:Y:S02]  /*51c70*/  STL [R1+0x1510], R7 ;  /* 0x0015100701007387 */ /* 0x000fe40000100800 */
        /* <DEDUP_REMOVED lines=34> */
[----:B------:R-:W-:Y:S01]  /*51ea0*/  STL [R1+0x14c8], R28 ;  /* 0x0014c81c01007387 */ /* 0x000fe20000100800 */
[-C--:B------:R-:W-:Y:S01]  /*51eb0*/  IADD3 R3, P1, R3, R5.reuse, RZ ;  /* 0x0000000503037210 */ /* 0x080fe20007f3e0ff */
[----:B------:R-:W-:Y:S02]  /*51ec0*/  STL [R1+0x14ec], R25 ;  /* 0x0014ec1901007387 */ /* 0x000fe40000100800 */
[--C-:B------:R-:W-:Y:S01]  /*51ed0*/  IMAD.X R12, R12, 0x1, R0.reuse, P2 ;  /* 0x000000010c0c7824 */ /* 0x100fe200010e0600 */
[----:B------:R-:W-:Y:S01]  /*51ee0*/  STL [R1+0x14c0], R13 ;  /* 0x0014c00d01007387 */ /* 0x000fe20000100800 */
[----:B------:R-:W-:Y:S02]  /*51ef0*/  STL [R1+0x14e4], R24 ;  /* 0x0014e41801007387 */ /* 0x000fe40000100800 */
[----:B------:R0:W-:Y:S01]  /*51f00*/  STL [R1+0x1bf4], R5 ;  /* 0x001bf40501007387 */ /* 0x0001e20000100800 */
[----:B------:R-:W-:Y:S01]  /*51f10*/  IADD3 R2, P2, R2, R5, RZ ;  /* 0x0000000502027210 */ /* 0x000fe20007f5e0ff */
[----:B------:R-:W-:Y:S04]  /*51f20*/  STL [R1+0x14b8], R3 ;  /* 0x0014b80301007387 */ /* 0x000fe80000100800 */
[----:B0-----:R-:W2:Y:S01]  /*51f30*/  LDL.LU R5, [R1+0x14d4] ;  /* 0x0014d40001057983 */ /* 0x001ea20000300800 */
[----:B------:R-:W-:Y:S02]  /*51f40*/  STL [R1+0x14dc], R12 ;  /* 0x0014dc0c01007387 */ /* 0x000fe40000100800 */
[----:B------:R-:W3:Y:S02]  /*51f50*/  LDL.LU R4, [R1+0x14c4] ;  /* 0x0014c40001047983 */ /* 0x000ee40000300800 */
[----:B------:R-:W-:Y:S01]  /*51f60*/  STL [R1+0x14b0], R2 ;  /* 0x0014b00201007387 */ /* 0x000fe20000100800 */
[----:B---3--:R0:W-:Y:S04]  /*51f70*/  STL [R1+0x1be8], R4 ;  /* 0x001be80401007387 */ /* 0x0081e80000100800 */
[----:B0-----:R-:W3:Y:S04]  /*51f80*/  LDL.LU R4, [R1+0x14a0] ;  /* 0x0014a00001047983 */ /* 0x001ee80000300800 */
[----:B---3--:R0:W-:Y:S04]  /*51f90*/  STL [R1+0x1bec], R4 ;  /* 0x001bec0401007387 */ /* 0x0081e80000100800 */
[----:B0-----:R-:W3:Y:S01]  /*51fa0*/  LDL.LU R4, [R1+0x14cc] ;  /* 0x0014cc0001047983 */ /* 0x001ee20000300800 */
[----:B--2---:R-:W-:-:S03]  /*51fb0*/  IMAD.X R5, R5, 0x1, R0, P3 ;  /* 0x0000000105057824 */ /* 0x004fc600018e0600 */
[----:B---3--:R0:W-:Y:S04]  /*51fc0*/  STL [R1+0x1bf0], R4 ;  /* 0x001bf00401007387 */ /* 0x0081e80000100800 */
        /* <DEDUP_REMOVED lines=27> */
[----:B------:R0:W-:Y:S02]  /*52180*/  STL [R1+0x14d4], R5 ;  /* 0x0014d40501007387 */ /* 0x0001e40000100800 */
[----:B0-----:R-:W2:Y:S02]  /*52190*/  LDL.LU R5, [R1+0x1bf4] ;  /* 0x001bf40001057983 */ /* 0x001ea40000300800 */
[----:B--2---:R-:W-:-:S05]  /*521a0*/  IADD3 R4, P3, R4, R5, RZ ;  /* 0x0000000504047210 */ /* 0x004fca0007f7e0ff */
[----:B------:R0:W-:Y:S04]  /*521b0*/  STL [R1+0x14a8], R4 ;  /* 0x0014a80401007387 */ /* 0x0001e80000100800 */
[----:B0-----:R-:W2:Y:S02]  /*521c0*/  LDL.LU R4, [R1+0x1bf0] ;  /* 0x001bf00001047983 */ /* 0x001ea40000300800 */
[----:B--2---:R-:W-:-:S05]  /*521d0*/  IMAD.X R4, R4, 0x1, R0, P4 ;  /* 0x0000000104047824 */ /* 0x004fca00020e0600 */
[----:B------:R0:W-:Y:S04]  /*521e0*/  STL [R1+0x14cc], R4 ;  /* 0x0014cc0401007387 */ /* 0x0001e80000100800 */
[----:B0-----:R-:W2:Y:S02]  /*521f0*/  LDL.LU R4, [R1+0x1bec] ;  /* 0x001bec0001047983 */ /* 0x001ea40000300800 */
[----:B--2---:R-:W-:-:S05]  /*52200*/  IADD3 R4, P4, R4, R5, RZ ;  /* 0x0000000504047210 */ /* 0x004fca0007f9e0ff */
[----:B------:R0:W-:Y:S04]  /*52210*/  STL [R1+0x14a0], R4 ;  /* 0x0014a00401007387 */ /* 0x0001e80000100800 */
[----:B0-----:R-:W2:Y:S01]  /*52220*/  LDL.LU R4, [R1+0x1be8] ;  /* 0x001be80001047983 */ /* 0x001ea20000300800 */
[--C-:B----4-:R-:W-:Y:S01]  /*52230*/  IMAD.X R7, R7, 0x1, R0.reuse, P6 ;  /* 0x0000000107077824 */ /* 0x110fe200030e0600 */
[-C--:B------:R-:W-:Y:S01]  /*52240*/  IADD3 R14, P6, R14, R5.reuse, RZ ;  /* 0x000000050e0e7210 */ /* 0x080fe20007fde0ff */
[--C-:B------:R-:W-:Y:S01]  /*52250*/  IMAD.X R15, R15, 0x1, R0.reuse, P1 ;  /* 0x000000010f0f7824 */ /* 0x100fe200008e0600 */
        /* <DEDUP_REMOVED lines=16> */
[----:B------:R-:W-:Y:S01]  /*52360*/  IADD3 R24, P4, R24, R5, RZ ;  /* 0x0000000518187210 */ /* 0x000fe20007f9e0ff */
[----:B------:R-:W-:-:S02]  /*52370*/  IMAD.X R2, R2, 0x1, R0, P6 ;  /* 0x0000000102027824 */ /* 0x000fc400030e0600 */
[----:B--2---:R-:W-:Y:S01]  /*52380*/  IMAD.X R4, R4, 0x1, R0, P5 ;  /* 0x0000000104047824 */ /* 0x004fe200028e0600 */
[----:B---3--:R-:W-:-:S04]  /*52390*/  IADD3 R6, P5, R6, R5, RZ ;  /* 0x0000000506067210 */ /* 0x008fc80007fbe0ff */
        /* <DEDUP_REMOVED lines=8> */
[--C-:B------:R-:W-:Y:S01]  /*52420*/  IMAD.X R27, R27, 0x1, R0.reuse, P5 ;  /* 0x000000011b1b7824 */ /* 0x100fe200028e0600 */
[----:B------:R-:W-:Y:S01]  /*52430*/  STL [R1+0x14a4], R19 ;  /* 0x0014a41301007387 */ /* 0x000fe20000100800 */
[----:B------:R-:W-:Y:S01]  /*52440*/  IADD3 R9, P5, R9, R5, RZ ;  /* 0x0000000509097210 */ /* 0x000fe20007fbe0ff */
        /* <DEDUP_REMOVED lines=12> */
[----:B------:R-:W-:-:S02]  /*52510*/  IMAD.X R3, R3, 0x1, R0, P5 ;  /* 0x0000000103037824 */ /* 0x000fc400028e0600 */
[----:B------:R-:W-:Y:S01]  /*52520*/  STL [R1+0x1448], R25 ;  /* 0x0014481901007387 */ /* 0x000fe20000100800 */
[-C--:B------:R-:W-:Y:S01]  /*52530*/  IADD3 R12, P5, R12, R5.reuse, RZ ;  /* 0x000000050c0c7210 */ /* 0x080fe20007fbe0ff */
[----:B------:R-:W-:Y:S01]  /*52540*/  STL [R1+0x146c], R13 ;  /* 0x00146c0d01007387 */ /* 0x000fe20000100800 */
[----:B------:R-:W-:Y:S02]  /*52550*/  STL [R1+0x1440], R24 ;  /* 0x0014401801007387 */ /* 0x000fe40000100800 */
[----:B------:R0:W-:Y:S02]  /*52560*/  STL [R1+0x1be4], R0 ;  /* 0x001be40001007387 */ /* 0x0001e40000100800 */
[----:B------:R-:W-:Y:S01]  /*52570*/  STL [R1+0x1464], R3 ;  /* 0x0014640301007387 */ /* 0x000fe20000100800 */
        /* <DEDUP_REMOVED lines=8> */
[----:B--2---:R-:W-:-:S03]  /*52600*/  IADD3 R0, P6, R0, R5, RZ ;  /* 0x0000000500007210 */ /* 0x004fc60007fde0ff */
        /* <DEDUP_REMOVED lines=30> */
[----:B--2---:R-:W-:-:S05]  /*527f0*/  IMAD.X R4, R4, 0x1, R0, P1 ;  /* 0x0000000104047824 */ /* 0x004fca00008e0600 */
[----:B------:R0:W-:Y:S04]  /*52800*/  STL [R1+0x1454], R4 ;  /* 0x0014540401007387 */ /* 0x0001e80000100800 */
[----:B0-----:R-:W2:Y:S02]  /*52810*/  LDL.LU R4, [R1+0x1be0] ;  /* 0x001be00001047983 */ /* 0x001ea40000300800 */
[----:B--2---:R-:W-:-:S05]  /*52820*/  IADD3 R4, P1, R4, R5, RZ ;  /* 0x0000000504047210 */ /* 0x004fca0007f3e0ff */
[----:B------:R0:W-:Y:S04]  /*52830*/  STL [R1+0x1428], R4 ;  /* 0x0014280401007387 */ /* 0x0001e80000100800 */
[----:B0-----:R-:W2:Y:S02]  /*52840*/  LDL.LU R4, [R1+0x1bdc] ;  /* 0x001bdc0001047983 */ /* 0x001ea40000300800 */
[----:B--2---:R-:W-:-:S05]  /*52850*/  IMAD.X R4, R4, 0x1, R0, P2 ;  /* 0x0000000104047824 */ /* 0x004fca00010e0600 */
[----:B------:R0:W-:Y:S04]  /*52860*/  STL [R1+0x144c], R4 ;  /* 0x00144c0401007387 */ /* 0x0001e80000100800 */
[----:B0-----:R-:W2:Y:S01]  /*52870*/  LDL.LU R4, [R1+0x1bd8] ;  /* 0x001bd80001047983 */ /* 0x001ea20000300800 */
[--C-:B---3--:R-:W-:Y:S01]  /*52880*/  IMAD.X R6, R6, 0x1, R0.reuse, P3 ;  /* 0x0000000106067824 */ /* 0x108fe200018e0600 */
[-C--:B----4-:R-:W-:Y:S01]  /*52890*/  IADD3 R7, P3, R7, R5.reuse, RZ ;  /* 0x0000000507077210 */ /* 0x090fe20007f7e0ff */
        /* <DEDUP_REMOVED lines=18> */
[----:B------:R-:W-:Y:S01]  /*529c0*/  IMAD.X R12, R12, 0x1, R0, P3 ;  /* 0x000000010c0c7824 */ /* 0x000fe200018e0600 */
[----:B------:R-:W-:-:S02]  /*529d0*/  IADD3 R2, P3, R2, R5, RZ ;  /* 0x0000000502027210 */ /* 0x000fc40007f7e0ff */
[----:B--2---:R-:W-:-:S05]  /*529e0*/  IADD3 R4, P2, R4, R5, RZ ;  /* 0x0000000504047210 */ /* 0x004fca0007f5e0ff */
[----:B------:R-:W-:Y:S01]  /*529f0*/  STL [R1+0x1420], R4 ;  /* 0x0014200401007387 */ /* 0x000fe20000100800 */
[----:B------:R-:W-:Y:S02]  /*52a00*/  STL [R1+0x1444], R6 ;  /* 0x0014440601007387 */ /* 0x000fe40000100800 */
[----:B------:R-:W-:Y:S02]  /*52a10*/  STL [R1+0x1418], R7 ;  /* 0x0014180701007387 */ /* 0x000fe40000100800 */
[----:B------:R-:W-:Y:S01]  /*52a20*/  STL [R1+0x143c], R14 ;  /* 0x00143c0e01007387 */ /* 0x000fe20000100800 */
[----:B------:R-:W-:Y:S01]  /*52a30*/  STL [R1+0x1410], R15 ;  /* 0x0014100f01007387 */ /* 0x000fe20000100800 */
        /* <DEDUP_REMOVED lines=16> */
[----:B------:R-:W-:-:S02]  /*52b40*/  IMAD.X R24, R24, 0x1, R0, P2 ;  /* 0x0000000118187824 */ /* 0x000fc400010e0600 */
[----:B------:R-:W-:Y:S02]  /*52b50*/  STL [R1+0x13fc], R29 ;  /* 0x0013fc1d01007387 */ /* 0x000fe40000100800 */
[----:B------:R-:W-:Y:S01]  /*52b60*/  STL [R1+0x13d0], R28 ;  /* 0x0013d01c01007387 */ /* 0x000fe20000100800 */
[----:B------:R-:W-:Y:S01]  /*52b70*/  IADD3 R3, P2, R3, R5, RZ ;  /* 0x0000000503037210 */ /* 0x000fe20007f5e0ff */
[----:B------:R-:W-:Y:S01]  /*52b80*/  STL [R1+0x13f4], R25 ;  /* 0x0013f41901007387 */ /* 0x000fe20000100800 */
[----:B------:R-:W-:Y:S02]  /*52b90*/  STL [R1+0x13c8], R13 ;  /* 0x0013c80d01007387 */ /* 0x000fe40000100800 */
[----:B------:R-:W-:Y:S02]  /*52ba0*/  STL [R1+0x13ec], R24 ;  /* 0x0013ec1801007387 */ /* 0x000fe40000100800 */
[----:B------:R0:W-:Y:S01]  /*52bb0*/  STL [R1+0x1bd4], R5 ;  /* 0x001bd40501007387 */ /* 0x0001e20000100800 */
        /* <DEDUP_REMOVED lines=2997> */
[--C-:B------:R-:W-:Y:S02]  /*5e710*/  IMAD.X R20, R20, 0x1, R0.reuse, P6 ;  /* 0x0000000114147824 */ /* 0x100fe400030e0600 */
[--C-:B------:R-:W-:Y:S02]  /*5e720*/  IMAD.X R21, R21, 0x1, R0.reuse, P1 ;  /* 0x0000000115157824 */ /* 0x100fe400008e0600 */
[--C-:B------:R-:W-:Y:S02]  /*5e730*/  IMAD.X R23, R23, 0x1, R0.reuse, P3 ;  /* 0x0000000117177824 */ /* 0x100fe400018e0600 */
[----:B------:R-:W-:Y:S01]  /*5e740*/  IMAD.X R22, R22, 0x1, R0, P2 ;  /* 0x0000000116167824 */ /* 0x000fe200010e0600 */
[----:B--2---:R-:W-:-:S05]  /*5e750*/  IADD3 R4, P5, R4, R5, RZ ;  /* 0x0000000504047210 */ /* 0x004fca0007fbe0ff */
[----:B------:R0:W-:Y:S04]  /*5e760*/  STL [R1+0x184c], R4 ;  /* 0x00184c0401007387 */ /* 0x0001e80000100800 */
[----:B0-----:R0:W5:Y:S01]  /*5e770*/  LDL.LU R4, [R1+0x19f4] ;  /* 0x0019f40001047983 */ /* 0x0011620000300800 */
[----:B------:R1:W-:Y:S03]  /*5e780*/  STL [R1+0x1818], R11 ;  /* 0x0018180b01007387 */ /* 0x0003e60000100800 */
[----:B-1----:R0:W5:Y:S01]  /*5e790*/  LDL.LU R11, [R1+0x19f0] ;  /* 0x0019f000010b7983 */ /* 0x0021620000300800 */
[----:B------:R1:W-:Y:S03]  /*5e7a0*/  STL [R1+0x1854], R8 ;  /* 0x0018540801007387 */ /* 0x0003e60000100800 */
[----:B-1----:R0:W5:Y:S01]  /*5e7b0*/  LDL.LU R8, [R1+0x19ec] ;  /* 0x0019ec0001087983 */ /* 0x0021620000300800 */
[----:B------:R1:W-:Y:S03]  /*5e7c0*/  STL [R1+0x1820], R29 ;  /* 0x0018201d01007387 */ /* 0x0003e60000100800 */
[----:B-1----:R0:W5:Y:S01]  /*5e7d0*/  LDL.LU R29, [R1+0x19e8] ;  /* 0x0019e800011d7983 */ /* 0x0021620000300800 */
[----:B------:R1:W-:Y:S02]  /*5e7e0*/  STL [R1+0x185c], R28 ;  /* 0x00185c1c01007387 */ /* 0x0003e40000100800 */
[----:B------:R-:W-:Y:S01]  /*5e7f0*/  IMAD.X R6, R6, 0x1, R0, P5 ;  /* 0x0000000106067824 */ /* 0x000fe200028e0600 */
[----:B-1----:R0:W5:Y:S01]  /*5e800*/  LDL.LU R28, [R1+0x19e4] ;  /* 0x0019e400011c7983 */ /* 0x0021620000300800 */
[----:B------:R1:W-:Y:S01]  /*5e810*/  STL [R1+0x1828], R25 ;  /* 0x0018281901007387 */ /* 0x0003e20000100800 */
[----:B------:R-:W-:-:S02]  /*5e820*/  IADD3 R7, P5, R7, R5, RZ ;  /* 0x0000000507077210 */ /* 0x000fc40007fbe0ff */
[----:B-1----:R0:W5:Y:S01]  /*5e830*/  LDL.LU R25, [R1+0x19e0] ;  /* 0x0019e00001197983 */ /* 0x0021620000300800 */
        /* <DEDUP_REMOVED lines=9> */
[----:B------:R1:W-:Y:S03]  /*5e8d0*/  STL [R1+0x1874], R12 ;  /* 0x0018740c01007387 */ /* 0x0003e60000100800 */
[----:B-1----:R0:W5:Y:S01]  /*5e8e0*/  LDL.LU R12, [R1+0x19cc] ;  /* 0x0019cc00010c7983 */ /* 0x0021620000300800 */
[----:B------:R0:W-:Y:S02]  /*5e8f0*/  STL [R1+0x1840], R6 ;  /* 0x0018400601007387 */ /* 0x0001e40000100800 */
[----:B------:R0:W-:Y:S02]  /*5e900*/  STL [R1+0x187c], R7 ;  /* 0x00187c0701007387 */ /* 0x0001e40000100800 */
[----:B------:R0:W-:Y:S01]  /*5e910*/  STL [R1+0x1848], R14 ;  /* 0x0018480e01007387 */ /* 0x0001e20000100800 */
[----:B------:R0:W-:Y:S01]  /*5e920*/  STL [R1+0x1884], R15 ;  /* 0x0018840f01007387 */ /* 0x0001e20000100800 */
        /* <DEDUP_REMOVED lines=12> */
[----:B------:R-:W-:Y:S01]  /*5e9f0*/  @!P0 CALL.REL.NOINC `(.L_x_2) ;  /* 0x0000001000008944 */ /* 0x000fe20003c00000 */
[----:B------:R-:W-:Y:S05]  /*5ea00*/  BRA `(.L_x_3) ;  /* 0xfffc534000007947 */ /* 0x000fea000383ffff */
.L_x_2:
[----:B0-----:R-:W2:Y:S04]  /*5ea10*/  LDL.LU R7, [R1+0x144] ;  /* 0x0001440001077983 */ /* 0x001ea80000300800 */
[----:B--2---:R0:W-:Y:S04]  /*5ea20*/  STL [R1+0x1a18], R7 ;  /* 0x001a180701007387 */ /* 0x0041e80000100800 */
        /* <DEDUP_REMOVED lines=14> */
[----:B------:R-:W2:Y:S01]  /*5eb10*/  LDL.LU R6, [R1+0x374] ;  /* 0x0003740001067983 */ /* 0x000ea20000300800 */
[----:B0----5:R-:W-:-:S03]  /*5eb20*/  IMAD.MOV.U32 R7, RZ, RZ, R8 ;  /* 0x000000ffff077224 */ /* 0x021fc600078e0008 */
        /* <DEDUP_REMOVED lines=16> */
[----:B--2---:R-:W-:Y:S04]  /*5ec30*/  STL [R1+0x1a54], R6 ;  /* 0x001a540601007387 */ /* 0x004fe80000100800 */
[----:B------:R-:W2:Y:S04]  /*5ec40*/  LDL.LU R5, [R1+0x394] ;  /* 0x0003940001057983 */ /* 0x000ea80000300800 */
[----:B--2---:R0:W-:Y:S04]  /*5ec50*/  STL [R1+0x1a10], R5 ;  /* 0x001a100501007387 */ /* 0x0041e80000100800 */
[----:B0-----:R-:W2:Y:S04]  /*5ec60*/  LDL.LU R5, [R1+0x364] ;  /* 0x0003640001057983 */ /* 0x001ea80000300800 */
[----:B------:R0:W-:Y:S04]  /*5ec70*/  STL [R1+0x1a08], R11 ;  /* 0x001a080b01007387 */ /* 0x0001e80000100800 */
[----:B0-----:R-:W3:Y:S01]  /*5ec80*/  LDL.LU R11, [R1+0x3a4] ;  /* 0x0003a400010b7983 */ /* 0x001ee20000300800 */
[----:B------:R-:W-:-:S03]  /*5ec90*/  IMAD.MOV.U32 R6, RZ, RZ, R4 ;  /* 0x000000ffff067224 */ /* 0x000fc600078e0004 */
[----:B---3--:R0:W-:Y:S04]  /*5eca0*/  STL [R1+0x1a0c], R11 ;  /* 0x001a0c0b01007387 */ /* 0x0081e80000100800 */
[----:B0-----:R-:W3:Y:S04]  /*5ecb0*/  LDL.LU R11, [R1+0x384] ;  /* 0x00038400010b7983 */ /* 0x001ee80000300800 */
[----:B------:R-:W4:Y:S04]  /*5ecc0*/  LDL.LU R4, [R1+0x3b4] ;  /* 0x0003b40001047983 */ /* 0x000f280000300800 */
[----:B------:R-:W2:Y:S04]  /*5ecd0*/  LDL.LU R10, [R1+0x370] ;  /* 0x00037000010a7983 */ /* 0x000ea80000300800 */
[----:B--2---:R0:W-:Y:S04]  /*5ece0*/  STL [R1+0x1a04], R10 ;  /* 0x001a040a01007387 */ /* 0x0041e80000100800 */
[----:B0-----:R-:W2:Y:S04]  /*5ecf0*/  LDL.LU R10, [R1+0x120] ;  /* 0x00012000010a7983 */ /* 0x001ea80000300800 */
        /* <DEDUP_REMOVED lines=9> */
[----:B------:R0:W-:Y:S04]  /*5ed90*/  STL [R1+0x19f0], R13 ;  /* 0x0019f00d01007387 */ /* 0x0001e80000100800 */
[----:B0-----:R-:W2:Y:S04]  /*5eda0*/  LDL.LU R13, [R1+0x3ec] ;  /* 0x0003ec00010d7983 */ /* 0x001ea80000300800 */
[----:B--2---:R0:W-:Y:S04]  /*5edb0*/  STL [R1+0x19f4], R13 ;  /* 0x0019f40d01007387 */ /* 0x0041e80000100800 */
[----:B0-----:R-:W2:Y:S04]  /*5edc0*/  LDL.LU R13, [R1+0x3cc] ;  /* 0x0003cc00010d7983 */ /* 0x001ea80000300800 */
[----:B------:R-:W2:Y:S04]  /*5edd0*/  LDL.LU R14, [R1+0x3fc] ;  /* 0x0003fc00010e7983 */ /* 0x000ea80000300800 */
[----:B------:R0:W-:Y:S04]  /*5ede0*/  STL [R1+0x19ec], R12 ;  /* 0x0019ec0c01007387 */ /* 0x0001e80000100800 */
[----:B0-----:R-:W2:Y:S04]  /*5edf0*/  LDL.LU R12, [R1+0x40c] ;  /* 0x00040c00010c7983 */ /* 0x001ea80000300800 */
[----:B------:R-:W2:Y:S04]  /*5ee00*/  LDL.LU R19, [R1+0x3d8] ;  /* 0x0003d80001137983 */ /* 0x000ea80000300800 */
[----:B--2---:R0:W-:Y:S04]  /*5ee10*/  STL [R1+0x19e8], R19 ;  /* 0x0019e81301007387 */ /* 0x0041e80000100800 */
[----:B0-----:R-:W2:Y:S04]  /*5ee20*/  LDL.LU R19, [R1+0x42c] ;  /* 0x00042c0001137983 */ /* 0x001ea80000300800 */
[----:B------:R0:W-:Y:S04]  /*5ee30*/  STL [R1+0x19e0], R28 ;  /* 0x0019e01c01007387 */ /* 0x0001e80000100800 */
[----:B0-----:R-:W2:Y:S01]  /*5ee40*/  LDL.LU R28, [R1+0x3e8] ;  /* 0x0003e800011c7983 */ /* 0x001ea20000300800 */
[----:B------:R-:W-:-:S03]  /*5ee50*/  F2FP.BF16.PACK_AB R7, R6, R7 ;  /* 0x000000070607723e */ /* 0x000fc600000010ff */
[----:B--2---:R0:W-:Y:S04]  /*5ee60*/  STL [R1+0x19e4], R28 ;  /* 0x0019e41c01007387 */ /* 0x0041e80000100800 */
[----:B0-----:R-:W2:Y:S04]  /*5ee70*/  LDL.LU R28, [R1+0x3c8] ;  /* 0x0003c800011c7983 */ /* 0x001ea80000300800 */
[----:B------:R-:W2:Y:S04]  /*5ee80*/  LDL.LU R18, [R1+0x3f8] ;  /* 0x0003f80001127983 */ /* 0x000ea80000300800 */
[----:B------:R0:W-:Y:S04]  /*5ee90*/  STL [R1+0x19dc], R29 ;  /* 0x0019dc1d01007387 */ /* 0x0001e80000100800 */
        /* <DEDUP_REMOVED lines=14> */
[----:B------:R-:W2:Y:S04]  /*5ef80*/  LDL.LU R0, [R1+0x424] ;  /* 0x0004240001007983 */ /* 0x000ea80000300800 */
[----:B------:R-:W2:Y:S04]  /*5ef90*/  LDL.LU R20, [R1+0x434] ;  /* 0x0004340001147983 */ /* 0x000ea80000300800 */
[----:B------:R-:W2:Y:S04]  /*5efa0*/  LDL.LU R26, [R1+0x3c0] ;  /* 0x0003c000011a7983 */ /* 0x000ea80000300800 */
[----:B------:R-:W2:Y:S04]  /*5efb0*/  LDL.LU R27, [R1+0x3d0] ;  /* 0x0003d000011b7983 */ /* 0x000ea80000300800 */
[----:B------:R-:W2:Y:S04]  /*5efc0*/  LDL.LU R6, [R1+0x1a54] ;  /* 0x001a540001067983 */ /* 0x000ea80000300800 */
[----:B------:R0:W-:Y:S04]  /*5efd0*/  STL [R1+0x1c], R7 ;  /* 0x00001c0701007387 */ /* 0x0001e80000100800 */
[----:B0-----:R-:W2:Y:S02]  /*5efe0*/  LDL.LU R7, [R1+0x1a50] ;  /* 0x001a500001077983 */ /* 0x001ea40000300800 */
[----:B--2---:R-:W-:-:S02]  /*5eff0*/  F2FP.BF16.PACK_AB R7, R6, R7 ;  /* 0x000000070607723e */ /* 0x004fc400000010ff */
        /* <DEDUP_REMOVED lines=25> */
[----:B------:R0:W-:Y:S04]  /*5f190*/  STL [R1], R7 ;  /* 0x0000000701007387 */ /* 0x0001e80000100800 */
[----:B0-----:R-:W2:Y:S02]  /*5f1a0*/  LDL.LU R7, [R1+0x1a18] ;  /* 0x001a180001077983 */ /* 0x001ea40000300800 */
[----:B--2---:R-:W-:-:S02]  /*5f1b0*/  F2FP.BF16.PACK_AB R7, R6, R7 ;  /* 0x000000070607723e */ /* 0x004fc400000010ff */
[----:B------:R-:W2:Y:S02]  /*5f1c0*/  LDL.LU R6, [R1+0x1a14] ;  /* 0x001a140001067983 */ /* 0x000ea40000300800 */
[----:B--2---:R-:W-:Y:S02]  /*5f1d0*/  F2FP.BF16.PACK_AB R6, R5, R6 ;  /* 0x000000060506723e */ /* 0x004fe400000010ff */
[----:B------:R-:W3:Y:S02]  /*5f1e0*/  LDL.LU R5, [R1+0x1a10] ;  /* 0x001a100001057983 */ /* 0x000ee40000300800 */
[----:B---3--:R-:W-:Y:S02]  /*5f1f0*/  F2FP.BF16.PACK_AB R5, R11, R5 ;  /* 0x000000050b05723e */ /* 0x008fe400000010ff */
[----:B------:R-:W4:Y:S02]  /*5f200*/  LDL.LU R11, [R1+0x1a0c] ;  /* 0x001a0c00010b7983 */ /* 0x000f240000300800 */
[----:B----4-:R-:W-:-:S02]  /*5f210*/  F2FP.BF16.PACK_AB R4, R11, R4 ;  /* 0x000000040b04723e */ /* 0x010fc400000010ff */
[----:B------:R-:W2:Y:S02]  /*5f220*/  LDL.LU R11, [R1+0x1a08] ;  /* 0x001a0800010b7983 */ /* 0x000ea40000300800 */
[----:B--2---:R-:W-:Y:S02]  /*5f230*/  F2FP.BF16.PACK_AB R11, R10, R11 ;  /* 0x0000000b0a0b723e */ /* 0x004fe400000010ff */
[----:B------:R-:W2:Y:S02]  /*5f240*/  LDL.LU R10, [R1+0x1a04] ;  /* 0x001a0400010a7983 */ /* 0x000ea40000300800 */
[----:B--2---:R-:W-:Y:S02]  /*5f250*/  F2FP.BF16.PACK_AB R10, R9, R10 ;  /* 0x0000000a090a723e */ /* 0x004fe400000010ff */
[----:B------:R-:W2:Y:S02]  /*5f260*/  LDL.LU R9, [R1+0x1a00] ;  /* 0x001a000001097983 */ /* 0x000ea40000300800 */
[----:B--2---:R-:W-:-:S02]  /*5f270*/  F2FP.BF16.PACK_AB R9, R8, R9 ;  /* 0x000000090809723e */ /* 0x004fc400000010ff */
        /* <DEDUP_REMOVED lines=12> */
[----:B------:R-:W2:Y:S01]  /*5f340*/  LDL.LU R28, [R1+0x19e4] ;  /* 0x0019e400011c7983 */ /* 0x000ea20000300800 */
[----:B------:R-:W-:Y:S02]  /*5f350*/  F2FP.BF16.PACK_AB R17, R29, R17 ;  /* 0x000000111d11723e */ /* 0x000fe400000010ff */
[----:B------:R-:W-:Y:S02]  /*5f360*/  F2FP.BF16.PACK_AB R16, R25, R16 ;  /* 0x000000101910723e */ /* 0x000fe400000010ff */
[----:B------:R-:W-:Y:S02]  /*5f370*/  F2FP.BF16.PACK_AB R23, R24, R23 ;  /* 0x000000171817723e */ /* 0x000fe400000010ff */
[----:B------:R-:W-:Y:S02]  /*5f380*/  F2FP.BF16.PACK_AB R22, R2, R22 ;  /* 0x000000160216723e */ /* 0x000fe400000010ff */
[----:B------:R-:W-:Y:S02]  /*5f390*/  F2FP.BF16.PACK_AB R21, R3, R21 ;  /* 0x000000150315723e */ /* 0x000fe400000010ff */
[----:B--2---:R-:W-:-:S02]  /*5f3a0*/  F2FP.BF16.PACK_AB R18, R28, R18 ;  /* 0x000000121c12723e */ /* 0x004fc400000010ff */
[----:B------:R-:W2:Y:S04]  /*5f3b0*/  LDL.LU R28, [R1+0x19e0] ;  /* 0x0019e000011c7983 */ /* 0x000ea80000300800 */
[----:B------:R-:W2:Y:S04]  /*5f3c0*/  LDL.LU R29, [R1+0x19dc] ;  /* 0x0019dc00011d7983 */ /* 0x000ea80000300800 */
[----:B------:R-:W3:Y:S04]  /*5f3d0*/  LDL.LU R25, [R1+0x19d8] ;  /* 0x0019d80001197983 */ /* 0x000ee80000300800 */
[----:B------:R-:W3:Y:S04]  /*5f3e0*/  LDL.LU R24, [R1+0x19d4] ;  /* 0x0019d40001187983 */ /* 0x000ee80000300800 */
[----:B------:R-:W4:Y:S04]  /*5f3f0*/  LDL.LU R2, [R1+0x19d0] ;  /* 0x0019d00001027983 */ /* 0x000f280000300800 */
[----:B------:R-:W4:Y:S01]  /*5f400*/  LDL.LU R3, [R1+0x19cc] ;  /* 0x0019cc0001037983 */ /* 0x000f220000300800 */
[----:B------:R-:W-:-:S02]  /*5f410*/  F2FP.BF16.PACK_AB R27, R26, R27 ;  /* 0x0000001b1a1b723e */ /* 0x000fc400000010ff */
[----:B------:R-:W-:Y:S02]  /*5f420*/  F2FP.BF16.PACK_AB R20, R0, R20 ;  /* 0x000000140014723e */ /* 0x000fe400000010ff */
[----:B--2---:R-:W-:Y:S02]  /*5f430*/  F2FP.BF16.PACK_AB R26, R29, R28 ;  /* 0x0000001c1d1a723e */ /* 0x004fe400000010ff */
[----:B---3--:R-:W-:Y:S02]  /*5f440*/  F2FP.BF16.PACK_AB R25, R25, R24 ;  /* 0x000000181919723e */ /* 0x008fe400000010ff */
[----:B----4-:R-:W-:Y:S02]  /*5f450*/  F2FP.BF16.PACK_AB R24, R3, R2 ;  /* 0x000000020318723e */ /* 0x010fe400000010ff */
.L_x_1:
[----:B------:R-:W2:Y:S04]  /*5f460*/  LDL.LU R29, [R1+0x18c4] ;  /* 0x0018c400011d7983 */ /* 0x000ea80000300800 */
[----:B------:R-:W1:Y:S02]  /*5f470*/  S2R R28, SR_TID.X ;  /* 0x00000000001c7919 */ /* 0x000e640000002100 */
[----:B01----:R-:W-:-:S02]  /*5f480*/  IMAD.SHL.U32 R0, R28, 0x200, RZ ;  /* 0x000002001c007824 */ /* 0x003fc400078e00ff */
[C---:B------:R-:W-:Y:S02]  /*5f490*/  IMAD.SHL.U32 R3, R28.reuse, 0x800, RZ ;  /* 0x000008001c037824 */ /* 0x040fe400078e00ff */
[----:B------:R-:W-:Y:S01]  /*5f4a0*/  IMAD.SHL.U32 R2, R28, 0x10, RZ ;  /* 0x000000101c027824 */ /* 0x000fe200078e00ff */
[----:B------:R-:W-:Y:S01]  /*5f4b0*/  LOP3.LUT R0, R0, 0x3000, RZ, 0xc0, !PT ;  /* 0x0000300000007812 */ /* 0x000fe200078ec0ff */
[----:B------:R-:W-:Y:S01]  /*5f4c0*/  IMAD.SHL.U32 R28, R28, 0x4, RZ ;  /* 0x000000041c1c7824 */ /* 0x000fe200078e00ff */
[----:B------:R-:W-:Y:S01]  /*5f4d0*/  LOP3.LUT R3, R3, 0x3000, RZ, 0xc0, !PT ;  /* 0x0000300003037812 */ /* 0x000fe200078ec0ff */
[----:B------:R-:W-:Y:S03]  /*5f4e0*/  BAR.SYNC.DEFER_BLOCKING 0x0 ;  /* 0x0000000000007b1d */ /* 0x000fe60000010000 */
[----:B------:R-:W-:Y:S02]  /*5f4f0*/  LOP3.LUT R3, R3, 0x3f0, R2, 0xf8, !PT ;  /* 0x000003f003037812 */ /* 0x000fe400078ef802 */
[----:B--2---:R-:W-:-:S02]  /*5f500*/  LOP3.LUT R0, R0, 0xc60, R29, 0xf8, !PT ;  /* 0x00000c6000007812 */ /* 0x004fc400078ef81d */
[----:B------:R-:W2:Y:S02]  /*5f510*/  LDL.LU R29, [R1+0x290] ;  /* 0x00029000011d7983 */ /* 0x000ea40000300800 */
[----:B------:R-:W-:Y:S02]  /*5f520*/  LOP3.LUT R0, R0, 0x70, R28, 0x78, !PT ;  /* 0x0000007000007812 */ /* 0x000fe400078e781c */
[----:B------:R-:W3:Y:S04]  /*5f530*/  LDL.LU R28, [R1+0x18c8] ;  /* 0x0018c800011c7983 */ /* 0x000ee80000300800 */
[----:B------:R0:W-:Y:S04]  /*5f540*/  STS.128 [R0], R24 ;  /* 0x0000001800007388 */ /* 0x0001e80000000c00 */
[----:B------:R1:W-:Y:S04]  /*5f550*/  STS.128 [R0+0x200], R20 ;  /* 0x0002001400007388 */ /* 0x0003e80000000c00 */
[----:B------:R-:W4:Y:S04]  /*5f560*/  S2R R2, SR_TID.X ;  /* 0x0000000000027919 */ /* 0x000f280000002100 */
[----:B0-----:R-:W5:Y:S04]  /*5f570*/  LDL.LU R24, [R1] ;  /* 0x0000000001187983 */ /* 0x001f680000300800 */
[----:B------:R-:W5:Y:S04]  /*5f580*/  LDL.LU R25, [R1+0x4] ;  /* 0x0000040001197983 */ /* 0x000f680000300800 */
[----:B------:R-:W5:Y:S04]  /*5f590*/  LDL.LU R26, [R1+0x8] ;  /* 0x00000800011a7983 */ /* 0x000f680000300800 */
[----:B------:R-:W5:Y:S04]  /*5f5a0*/  LDL.LU R27, [R1+0xc] ;  /* 0x00000c00011b7983 */ /* 0x000f680000300800 */
[----:B-1----:R-:W2:Y:S01]  /*5f5b0*/  LDL.LU R20, [R1+0x10] ;  /* 0x0000100001147983 */ /* 0x002ea20000300800 */
[----:B----4-:R-:W-:-:S03]  /*5f5c0*/  SHF.R.U32.HI R2, RZ, 0x1, R2 ;  /* 0x00000001ff027819 */ /* 0x010fc60000011602 */
[----:B------:R-:W2:Y:S04]  /*5f5d0*/  LDL.LU R21, [R1+0x14] ;  /* 0x0000140001157983 */ /* 0x000ea80000300800 */
[----:B------:R-:W2:Y:S04]  /*5f5e0*/  LDL.LU R22, [R1+0x18] ;  /* 0x0000180001167983 */ /* 0x000ea80000300800 */
[----:B------:R-:W2:Y:S01]  /*5f5f0*/  LDL.LU R23, [R1+0x1c] ;  /* 0x00001c0001177983 */ /* 0x000ea20000300800 */
[----:B------:R-:W-:-:S03]  /*5f600*/  LOP3.LUT R3, R3, 0x20, R2, 0x78, !PT ;  /* 0x0000002003037812 */ /* 0x000fc600078e7802 */
[----:B------:R-:W0:Y:S04]  /*5f610*/  S2R R2, SR_TID.X ;  /* 0x0000000000027919 */ /* 0x000e280000002100 */
[----:B------:R-:W-:Y:S04]  /*5f620*/  STS.128 [R0+0x300], R4 ;  /* 0x0003000400007388 */ /* 0x000fe80000000c00 */
[----:B------:R-:W-:Y:S04]  /*5f630*/  STS.128 [R0+0x80], R16 ;  /* 0x0000801000007388 */ /* 0x000fe80000000c00 */
[----:B------:R-:W-:Y:S04]  /*5f640*/  STS.128 [R0+0x280], R12 ;  /* 0x0002800c00007388 */ /* 0x000fe80000000c00 */
[----:B------:R-:W-:Y:S04]  /*5f650*/  STS.128 [R0+0x100], R8 ;  /* 0x0001000800007388 */ /* 0x000fe80000000c00 */
[----:B-----5:R0:W-:Y:S02]  /*5f660*/  STS.128 [R0+0x180], R24 ;  /* 0x0001801800007388 */ /* 0x0201e40000000c00 */
[----:B0-----:R-:W-:-:S04]  /*5f670*/  SHF.R.U32.HI R27, RZ, 0x5, R2 ;  /* 0x00000005ff1b7819 */ /* 0x001fc80000011602 */
[----:B------:R-:W-:Y:S01]  /*5f680*/  SGXT.U32 R27, R27, 0x2 ;  /* 0x000000021b1b781a */ /* 0x000fe20000000000 */
[----:B--2---:R0:W-:Y:S03]  /*5f690*/  STS.128 [R0+0x380], R20 ;  /* 0x0003801400007388 */ /* 0x0041e60000000c00 */
[C-C-:B------:R-:W-:Y:S01]  /*5f6a0*/  LOP3.LUT R4, R29.reuse, 0x18, R27.reuse, 0xfe, !PT ;  /* 0x000000181d047812 */ /* 0x140fe200078efe1b */
[----:B------:R-:W-:Y:S01]  /*5f6b0*/  BAR.SYNC.DEFER_BLOCKING 0x0 ;  /* 0x0000000000007b1d */ /* 0x000fe20000010000 */
[----:B------:R-:W-:-:S05]  /*5f6c0*/  LOP3.LUT R5, R29, 0x20, R27, 0xfe, !PT ;  /* 0x000000201d057812 */ /* 0x000fca00078efe1b */
[----:B------:R1:W-:Y:S01]  /*5f6d0*/  STL [R1+0x34], R4 ;  /* 0x0000340401007387 */ /* 0x0003e20000100800 */
[C-C-:B0-----:R-:W-:Y:S02]  /*5f6e0*/  LOP3.LUT R0, R29.reuse, 0x1c, R27.reuse, 0xfe, !PT ;  /* 0x0000001c1d007812 */ /* 0x141fe400078efe1b */
[----:B-1----:R-:W-:-:S03]  /*5f6f0*/  LOP3.LUT R4, R29, 0x24, R27, 0xfe, !PT ;  /* 0x000000241d047812 */ /* 0x002fc600078efe1b */
[----:B------:R0:W-:Y:S04]  /*5f700*/  STL [R1+0x38], R0 ;  /* 0x0000380001007387 */ /* 0x0001e80000100800 */
[----:B------:R1:W-:Y:S04]  /*5f710*/  STL [R1+0x3c], R5 ;  /* 0x00003c0501007387 */ /* 0x0003e80000100800 */
[----:B------:R-:W2:Y:S01]  /*5f720*/  LDS.128 R8, [R3] ;  /* 0x0000000003087984 */ /* 0x000ea20000000c00 */
[----:B0-----:R-:W-:-:S03]  /*5f730*/  LOP3.LUT R0, R29, 0x28, R27, 0xfe, !PT ;  /* 0x000000281d007812 */ /* 0x001fc600078efe1b */
[----:B------:R0:W-:Y:S01]  /*5f740*/  STL [R1+0x40], R4 ;  /* 0x0000400401007387 */ /* 0x0001e20000100800 */
[----:B-1----:R-:W-:-:S03]  /*5f750*/  LOP3.LUT R5, R29, 0x2c, R27, 0xfe, !PT ;  /* 0x0000002c1d057812 */ /* 0x002fc600078efe1b */
[----:B------:R1:W-:Y:S01]  /*5f760*/  STL [R1+0x44], R0 ;  /* 0x0000440001007387 */ /* 0x0003e20000100800 */
[----:B0-----:R-:W-:-:S03]  /*5f770*/  LOP3.LUT R4, R29, 0x30, R27, 0xfe, !PT ;  /* 0x000000301d047812 */ /* 0x001fc600078efe1b */
[----:B------:R0:W-:Y:S01]  /*5f780*/  STL [R1+0x48], R5 ;  /* 0x0000480501007387 */ /* 0x0001e20000100800 */
[----:B-1----:R-:W-:-:S03]  /*5f790*/  LOP3.LUT R0, R29, 0x34, R27, 0xfe, !PT ;  /* 0x000000341d007812 */ /* 0x002fc600078efe1b */
[----:B------:R1:W-:Y:S04]  /*5f7a0*/  STL [R1+0x4c], R4 ;  /* 0x00004c0401007387 */ /* 0x0003e80000100800 */
[----:B------:R4:W-:Y:S01]  /*5f7b0*/  STL [R1+0x50], R0 ;  /* 0x0000500001007387 */ /* 0x0009e20000100800 */
[C-C-:B0-----:R-:W-:Y:S02]  /*5f7c0*/  LOP3.LUT R5, R29.reuse, 0x38, R27.reuse, 0xfe, !PT ;  /* 0x000000381d057812 */ /* 0x141fe400078efe1b */
[----:B-1----:R-:W-:-:S03]  /*5f7d0*/  LOP3.LUT R4, R29, 0x3c, R27, 0xfe, !PT ;  /* 0x0000003c1d047812 */ /* 0x002fc600078efe1b */
[----:B------:R0:W-:Y:S01]  /*5f7e0*/  STL [R1+0x54], R5 ;  /* 0x0000540501007387 */ /* 0x0001e20000100800 */
[----:B----4-:R-:W-:-:S03]  /*5f7f0*/  LOP3.LUT R0, R29, 0x40, R27, 0xfe, !PT ;  /* 0x000000401d007812 */ /* 0x010fc600078efe1b */
        /* <DEDUP_REMOVED lines=50> */
[----:B0-----:R-:W-:-:S03]  /*5fb20*/  LOP3.LUT R5, R29, 0xa4, R27, 0xfe, !PT ;  /* 0x000000a41d057812 */ /* 0x001fc600078efe1b */
[----:B--2---:R-:W-:Y:S01]  /*5fb30*/  STL.64 [R1+0x10], R8 ;  /* 0x0000100801007387 */ /* 0x004fe20000100a00 */
[C-C-:B-1----:R-:W-:Y:S02]  /*5fb40*/  LOP3.LUT R4, R29.reuse, 0xac, R27.reuse, 0xfe, !PT ;  /* 0x000000ac1d047812 */ /* 0x142fe400078efe1b */
[----:B----4-:R-:W-:Y:S01]  /*5fb50*/  LOP3.LUT R0, R29, 0xa8, R27, 0xfe, !PT ;  /* 0x000000a81d007812 */ /* 0x010fe200078efe1b */
[----:B------:R-:W-:Y:S04]  /*5fb60*/  STL.64 [R1+0x18], R10 ;  /* 0x0000180a01007387 */ /* 0x000fe80000100a00 */
[----:B------:R-:W-:Y:S01]  /*5fb70*/  STL [R1+0xc0], R5 ;  /* 0x0000c00501007387 */ /* 0x000fe20000100800 */
[----:B------:R-:W-:-:S03]  /*5fb80*/  LOP3.LUT R25, R3, 0x40, RZ, 0x3c, !PT ;  /* 0x0000004003197812 */ /* 0x000fc600078e3cff */
[----:B------:R0:W-:Y:S04]  /*5fb90*/  STL [R1+0xc4], R0 ;  /* 0x0000c40001007387 */ /* 0x0001e80000100800 */
[----:B------:R1:W-:Y:S01]  /*5fba0*/  STL [R1+0xc8], R4 ;  /* 0x0000c80401007387 */ /* 0x0003e20000100800 */
[C-C-:B0-----:R-:W-:Y:S02]  /*5fbb0*/  LOP3.LUT R0, R29.reuse, 0xb0, R27.reuse, 0xfe, !PT ;  /* 0x000000b01d007812 */ /* 0x141fe400078efe1b */
[----:B-1----:R-:W-:-:S03]  /*5fbc0*/  LOP3.LUT R4, R29, 0xb4, R27, 0xfe, !PT ;  /* 0x000000b41d047812 */ /* 0x002fc600078efe1b */
[----:B------:R0:W-:Y:S04]  /*5fbd0*/  STL [R1+0xcc], R0 ;  /* 0x0000cc0001007387 */ /* 0x0001e80000100800 */
[----:B------:R-:W-:Y:S04]  /*5fbe0*/  STL [R1+0xd0], R4 ;  /* 0x0000d00401007387 */ /* 0x000fe80000100800 */
[----:B------:R-:W1:Y:S01]  /*5fbf0*/  LDS.128 R4, [R25] ;  /* 0x0000000019047984 */ /* 0x000e620000000c00 */
[----:B------:R-:W-:-:S05]  /*5fc00*/  LOP3.LUT R8, R29, 0xb8, R27, 0xfe, !PT ;  /* 0x000000b81d087812 */ /* 0x000fca00078efe1b */
[----:B------:R-:W-:Y:S04]  /*5fc10*/  STL [R1+0xd4], R8 ;  /* 0x0000d40801007387 */ /* 0x000fe80000100800 */
[----:B------:R-:W2:Y:S01]  /*5fc20*/  LDS.128 R8, [R3+0x400] ;  /* 0x0004000003087984 */ /* 0x000ea20000000c00 */
[----:B0-----:R-:W-:-:S03]  /*5fc30*/  LOP3.LUT R0, R29, 0xbc, R27, 0xfe, !PT ;  /* 0x000000bc1d007812 */ /* 0x001fc600078efe1b */
[----:B-1----:R-:W-:Y:S04]  /*5fc40*/  STL [R1+0x1a00], R5 ;  /* 0x001a000501007387 */ /* 0x002fe80000100800 */
[----:B------:R0:W-:Y:S04]  /*5fc50*/  STL [R1+0xd8], R0 ;  /* 0x0000d80001007387 */ /* 0x0001e80000100800 */
[----:B------:R-:W-:Y:S04]  /*5fc60*/  STL [R1+0x19d4], R6 ;  /* 0x0019d40601007387 */ /* 0x000fe80000100800 */
[----:B------:R1:W-:Y:S01]  /*5fc70*/  STL [R1+0x19cc], R7 ;  /* 0x0019cc0701007387 */ /* 0x0003e20000100800 */
[----:B0-----:R-:W-:-:S02]  /*5fc80*/  LOP3.LUT R0, R29, 0xc0, R27, 0xfe, !PT ;  /* 0x000000c01d007812 */ /* 0x001fc400078efe1b */
[C-C-:B------:R-:W-:Y:S02]  /*5fc90*/  LOP3.LUT R5, R29.reuse, 0xc8, R27.reuse, 0xfe, !PT ;  /* 0x000000c81d057812 */ /* 0x140fe400078efe1b */
[----:B-1----:R-:W-:-:S05]  /*5fca0*/  LOP3.LUT R7, R29, 0xc4, R27, 0xfe, !PT ;  /* 0x000000c41d077812 */ /* 0x002fca00078efe1b */
[----:B------:R-:W-:Y:S04]  /*5fcb0*/  STL [R1+0x19d0], R7 ;  /* 0x0019d00701007387 */ /* 0x000fe80000100800 */
[----:B------:R0:W-:Y:S01]  /*5fcc0*/  STL [R1+0xdc], R0 ;  /* 0x0000dc0001007387 */ /* 0x0001e20000100800 */
[----:B------:R-:W-:-:S03]  /*5fcd0*/  LOP3.LUT R6, R29, 0xd0, R27, 0xfe, !PT ;  /* 0x000000d01d067812 */ /* 0x000fc600078efe1b */
[----:B------:R1:W-:Y:S01]  /*5fce0*/  STL [R1+0xe8], R5 ;  /* 0x0000e80501007387 */ /* 0x0003e20000100800 */
[C-C-:B0-----:R-:W-:Y:S02]  /*5fcf0*/  LOP3.LUT R0, R29.reuse, 0xcc, R27.reuse, 0xfe, !PT ;  /* 0x000000cc1d007812 */ /* 0x141fe400078efe1b */
[----:B-1----:R-:W-:-:S03]  /*5fd00*/  LOP3.LUT R5, R29, 0xd4, R27, 0xfe, !PT ;  /* 0x000000d41d057812 */ /* 0x002fc600078efe1b */
[----:B------:R0:W-:Y:S04]  /*5fd10*/  STL [R1+0xec], R0 ;  /* 0x0000ec0001007387 */ /* 0x0001e80000100800 */
[----:B------:R1:W-:Y:S01]  /*5fd20*/  STL [R1+0xf0], R6 ;  /* 0x0000f00601007387 */ /* 0x0003e20000100800 */
[----:B0-----:R-:W-:-:S03]  /*5fd30*/  LOP3.LUT R0, R29, 0xd8, R27, 0xfe, !PT ;  /* 0x000000d81d007812 */ /* 0x001fc600078efe1b */
[----:B------:R0:W-:Y:S01]  /*5fd40*/  STL [R1+0xf4], R5 ;  /* 0x0000f40501007387 */ /* 0x0001e20000100800 */
[----:B-1----:R-:W-:-:S03]  /*5fd50*/  LOP3.LUT R6, R29, 0xdc, R27, 0xfe, !PT ;  /* 0x000000dc1d067812 */ /* 0x002fc600078efe1b */
[----:B------:R1:W-:Y:S01]  /*5fd60*/  STL [R1+0xf8], R0 ;  /* 0x0000f80001007387 */ /* 0x0003e20000100800 */
[----:B0-----:R-:W-:-:S03]  /*5fd70*/  LOP3.LUT R5, R29, 0xe0, R27, 0xfe, !PT ;  /* 0x000000e01d057812 */ /* 0x001fc600078efe1b */
[----:B------:R0:W-:Y:S01]  /*5fd80*/  STL [R1+0xfc], R6 ;  /* 0x0000fc0601007387 */ /* 0x0001e20000100800 */
[----:B-1----:R-:W-:-:S03]  /*5fd90*/  LOP3.LUT R0, R29, 0xe4, R27, 0xfe, !PT ;  /* 0x000000e41d007812 */ /* 0x002fc600078efe1b */
[----:B------:R1:W-:Y:S01]  /*5fda0*/  STL [R1+0x100], R5 ;  /* 0x0001000501007387 */ /* 0x0003e20000100800 */
[----:B--2---:R-:W-:-:S03]  /*5fdb0*/  IMAD.MOV.U32 R7, RZ, RZ, R10 ;  /* 0x000000ffff077224 */ /* 0x004fc600078e000a */
[----:B------:R-:W-:Y:S01]  /*5fdc0*/  STL [R1+0x104], R0 ;  /* 0x0001040001007387 */ /* 0x000fe20000100800 */
[----:B0-----:R-:W-:-:S03]  /*5fdd0*/  IMAD.MOV.U32 R6, RZ, RZ, R9 ;  /* 0x000000ffff067224 */ /* 0x001fc600078e0009 */
[----:B------:R-:W-:Y:S01]  /*5fde0*/  STL [R1+0xc], R11 ;  /* 0x00000c0b01007387 */ /* 0x000fe20000100800 */
[----:B-1----:R-:W-:-:S03]  /*5fdf0*/  IMAD.MOV.U32 R5, RZ, RZ, R8 ;  /* 0x000000ffff057224 */ /* 0x002fc600078e0008 */
[----:B------:R-:W0:Y:S01]  /*5fe00*/  LDS.128 R8, [R25+0x400] ;  /* 0x0004000019087984 */ /* 0x000e220000000c00 */
[C-C-:B------:R-:W-:Y:S02]  /*5fe10*/  LOP3.LUT R13, R29.reuse, 0xc, R27.reuse, 0xfe, !PT ;  /* 0x0000000c1d0d7812 */ /* 0x140fe400078efe1b */
[C---:B------:R-:W-:Y:S01]  /*5fe20*/  LOP3.LUT R12, R29.reuse, 0x10, R27, 0xfe, !PT ;  /* 0x000000101d0c7812 */ /* 0x040fe200078efe1b */
[----:B------:R-:W-:Y:S01]  /*5fe30*/  STL.64 [R1+0x19f0], R6 ;  /* 0x0019f00601007387 */ /* 0x000fe20000100a00 */
[C---:B---3--:R-:W-:Y:S01]  /*5fe40*/  ISETP.GE.AND P0, PT, R28.reuse, c[0x0][0x178], PT ;  /* 0x00005e001c007a0c */ /* 0x048fe20003f06270 */
[----:B------:R-:W-:Y:S01]  /*5fe50*/  IMAD R2, R28, c[0x0][0x194], RZ ;  /* 0x000065001c027a24 */ /* 0x000fe200078e02ff */
[----:B------:R-:W-:Y:S01]  /*5fe60*/  LOP3.LUT R28, R29, R27, RZ, 0xfc, !PT ;  /* 0x0000001b1d1c7212 */ /* 0x000fe200078efcff */
[----:B0-----:R0:W-:Y:S02]  /*5fe70*/  STL.64 [R1+0x19d8], R10 ;  /* 0x0019d80a01007387 */ /* 0x0011e40000100a00 */
[----:B0-----:R-:W-:-:S02]  /*5fe80*/  IMAD.MOV.U32 R10, RZ, RZ, R13 ;  /* 0x000000ffff0a7224 */ /* 0x001fc400078e000d */
[----:B------:R-:W-:Y:S02]  /*5fe90*/  IMAD.MOV.U32 R11, RZ, RZ, R12 ;  /* 0x000000ffff0b7224 */ /* 0x000fe400078e000c */
[----:B------:R-:W0:Y:S01]  /*5fea0*/  LDS.128 R12, [R3+0x800] ;  /* 0x00080000030c7984 */ /* 0x000e220000000c00 */
[----:B------:R-:W-:Y:S01]  /*5feb0*/  IMAD R16, R28, c[0x0][0x198], RZ ;  /* 0x000066001c107a24 */ /* 0x000fe200078e02ff */
[C---:B------:R-:W-:Y:S02]  /*5fec0*/  LEA R0, P2, R2.reuse, c[0x0][0x170], 0x1 ;  /* 0x00005c0002007a11 */ /* 0x040fe400078408ff */
[C-C-:B------:R-:W-:Y:S02]  /*5fed0*/  LOP3.LUT R7, R29.reuse, 0xe8, R27.reuse, 0xfe, !PT ;  /* 0x000000e81d077812 */ /* 0x140fe400078efe1b */
[C-C-:B------:R-:W-:Y:S02]  /*5fee0*/  LOP3.LUT R6, R29.reuse, 0xec, R27.reuse, 0xfe, !PT ;  /* 0x000000ec1d067812 */ /* 0x140fe400078efe1b */
[----:B------:R-:W-:Y:S01]  /*5fef0*/  LOP3.LUT R17, R29, 0x14, R27, 0xfe, !PT ;  /* 0x000000141d117812 */ /* 0x000fe200078efe1b */
[----:B------:R-:W-:Y:S01]  /*5ff00*/  STL [R1+0x10c], R7 ;  /* 0x00010c0701007387 */ /* 0x000fe20000100800 */
[----:B------:R-:W-:-:S02]  /*5ff10*/  LEA.HI.X.SX32 R2, R2, c[0x0][0x174], 0x1, P2 ;  /* 0x00005d0002027a11 */ /* 0x000fc400010f0eff */
[C---:B------:R-:W-:Y:S01]  /*5ff20*/  LEA R20, P2, R16.reuse, R0, 0x1 ;  /* 0x0000000010147211 */ /* 0x040fe200078408ff */
[----:B------:R-:W-:Y:S03]  /*5ff30*/  STL [R1+0x110], R6 ;  /* 0x0001100601007387 */ /* 0x000fe60000100800 */
[----:B------:R-:W-:Y:S01]  /*5ff40*/  LEA.HI.X.SX32 R21, R16, R2, 0x1, P2 ;  /* 0x0000000210157211 */ /* 0x000fe200010f0eff */
[----:B0-----:R-:W-:Y:S04]  /*5ff50*/  STL.64 [R1+0x1a08], R12 ;  /* 0x001a080c01007387 */ /* 0x001fe80000100a00 */
[----:B------:R0:W-:Y:S02]  /*5ff60*/  STL.64 [R1+0x19e0], R14 ;  /* 0x0019e00e01007387 */ /* 0x0001e40000100a00 */
[----:B0-----:R-:W-:-:S02]  /*5ff70*/  IMAD.MOV.U32 R15, RZ, RZ, R17 ;  /* 0x000000ffff0f7224 */ /* 0x001fc400078e0011 */
[----:B------:R-:W0:Y:S01]  /*5ff80*/  LDS.128 R16, [R25+0x800] ;  /* 0x0008000019107984 */ /* 0x000e220000000c00 */
[----:B------:R-:W-:-:S05]  /*5ff90*/  LOP3.LUT R6, R29, 0xf0, R27, 0xfe, !PT ;  /* 0x000000f01d067812 */ /* 0x000fca00078efe1b */
[----:B------:R-:W-:Y:S04]  /*5ffa0*/  STL [R1+0x108], R6 ;  /* 0x0001080601007387 */ /* 0x000fe80000100800 */
[----:B0-----:R0:W-:Y:S04]  /*5ffb0*/  STL.64 [R1+0x19e8], R18 ;  /* 0x0019e81201007387 */ /* 0x0011e80000100a00 */
[----:B0-----:R-:W2:Y:S01]  /*5ffc0*/  LDL.LU R19, [R1+0x10] ;  /* 0x0000100001137983 */ /* 0x001ea20000300800 */
[C-C-:B------:R-:W-:Y:S02]  /*5ffd0*/  LOP3.LUT R22, R29.reuse, 0x4, R27.reuse, 0xfe, !PT ;  /* 0x000000041d167812 */ /* 0x140fe400078efe1b */
[----:B------:R-:W-:Y:S01]  /*5ffe0*/  ISETP.LT.AND P1, PT, R28, c[0x0][0x17c], !P0 ;  /* 0x00005f001c007a0c */ /* 0x000fe20004721270 */
[----:B------:R-:W3:Y:S01]  /*5fff0*/  LDL.LU R6, [R1+0x34] ;  /* 0x0000340001067983 */ /* 0x000ee20000300800 */
[C---:B------:R-:W-:Y:S01]  /*60000*/  ISETP.LT.AND P5, PT, R22.reuse, c[0x0][0x17c], !P0 ;  /* 0x00005f0016007a0c */ /* 0x040fe200047a1270 */
[----:B------:R-:W-:Y:S01]  /*60010*/  IMAD R22, R22, c[0x0][0x198], RZ ;  /* 0x0000660016167a24 */ /* 0x000fe200078e02ff */
[----:B------:R-:W-:-:S04]  /*60020*/  LOP3.LUT R24, R29, 0x8, R27, 0xfe, !PT ;  /* 0x000000081d187812 */ /* 0x000fc800078efe1b */
[C---:B------:R-:W-:Y:S02]  /*60030*/  LEA R28, P2, R22.reuse, R0, 0x1 ;  /* 0x00000000161c7211 */ /* 0x040fe400078408ff */
[C-C-:B------:R-:W-:Y:S02]  /*60040*/  LOP3.LUT R7, R29.reuse, 0xf4, R27.reuse, 0xfe, !PT ;  /* 0x000000f41d077812 */ /* 0x140fe400078efe1b */
[C-C-:B------:R-:W-:Y:S02]  /*60050*/  LOP3.LUT R13, R29.reuse, 0xf8, R27.reuse, 0xfe, !PT ;  /* 0x000000f81d0d7812 */ /* 0x140fe400078efe1b */
[----:B------:R-:W-:Y:S02]  /*60060*/  LOP3.LUT R12, R29, 0xfc, R27, 0xfe, !PT ;  /* 0x000000fc1d0c7812 */ /* 0x000fe400078efe1b */
[----:B------:R-:W-:Y:S01]  /*60070*/  LEA.HI.X.SX32 R29, R22, R2, 0x1, P2 ;  /* 0x00000002161d7211 */ /* 0x000fe200010f0eff */
[----:B------:R0:W-:Y:S01]  /*60080*/  STL [R1+0x114], R7 ;  /* 0x0001140701007387 */ /* 0x0001e20000100800 */
[C---:B------:R-:W-:Y:S01]  /*60090*/  ISETP.LT.AND P4, PT, R10.reuse, c[0x0][0x17c], !P0 ;  /* 0x00005f000a007a0c */ /* 0x040fe20004781270 */
[----:B------:R-:W-:Y:S01]  /*600a0*/  IMAD R10, R10, c[0x0][0x198], RZ ;  /* 0x000066000a0a7a24 */ /* 0x000fe200078e02ff */
[C---:B------:R-:W-:Y:S01]  /*600b0*/  ISETP.LT.AND P3, PT, R24.reuse, c[0x0][0x17c], !P0 ;  /* 0x00005f0018007a0c */ /* 0x040fe20004761270 */
[----:B0-----:R-:W4:Y:S04]  /*600c0*/  LDL.LU R7, [R1+0x38] ;  /* 0x0000380001077983 */ /* 0x001f280000300800 */
[----:B------:R-:W-:Y:S04]  /*600d0*/  STL [R1+0x118], R13 ;  /* 0x0001180d01007387 */ /* 0x000fe80000100800 */
[----:B------:R-:W5:Y:S04]  /*600e0*/  LDL.LU R18, [R1+0x3c] ;  /* 0x00003c0001127983 */ /* 0x000f680000300800 */
[----:B------:R-:W-:Y:S04]  /*600f0*/  STL [R1+0xe4], R12 ;  /* 0x0000e40c01007387 */ /* 0x000fe80000100800 */
[----:B--2---:R-:W-:Y:S04]  /*60100*/  @P1 STG.E.U16 [R20.64], R19 ;  /* 0x0000001314001986 */ /* 0x004fe8000c101508 */
[----:B------:R0:W1:Y:S04]  /*60110*/  LDS.128 R20, [R3+0xc00] ;  /* 0x000c000003147984 */ /* 0x0000680000000c00 */
[----:B------:R2:W-:Y:S01]  /*60120*/  @P5 STG.E.U16 [R28.64], R4 ;  /* 0x000000041c005986 */ /* 0x0005e2000c101508 */
[----:B0-----:R-:W-:Y:S01]  /*60130*/  IMAD R3, R24, c[0x0][0x198], RZ ;  /* 0x0000660018037a24 */ /* 0x001fe200078e02ff */
[----:B------:R-:W-:-:S02]  /*60140*/  LEA R12, P5, R10, R0, 0x1 ;  /* 0x000000000a0c7211 */ /* 0x000fc400078a08ff */
[----:B------:R-:W0:Y:S02]  /*60150*/  LDS.128 R24, [R25+0xc00] ;  /* 0x000c000019187984 */ /* 0x000e240000000c00 */
[C---:B--2---:R-:W-:Y:S02]  /*60160*/  LEA R28, P1, R3.reuse, R0, 0x1 ;  /* 0x00000000031c7211 */ /* 0x044fe400078208ff */
[-C--:B------:R-:W-:Y:S02]  /*60170*/  LEA.HI.X.SX32 R13, R10, R2.reuse, 0x1, P5 ;  /* 0x000000020a0d7211 */ /* 0x080fe400028f0eff */
[----:B------:R-:W-:-:S05]  /*60180*/  LEA.HI.X.SX32 R29, R3, R2, 0x1, P1 ;  /* 0x00000002031d7211 */ /* 0x000fca00008f0eff */
[----:B------:R-:W-:Y:S04]  /*60190*/  @P3 STG.E.U16 [R28.64], R5 ;  /* 0x000000051c003986 */ /* 0x000fe8000c101508 */
[----:B------:R-:W-:Y:S04]  /*601a0*/  @P4 STG.E.U16 [R12.64], R8 ;  /* 0x000000080c004986 */ /* 0x000fe8000c101508 */
[----:B-1----:R1:W-:Y:S04]  /*601b0*/  STL.64 [R1+0x19f8], R22 ;  /* 0x0019f81601007387 */ /* 0x0023e80000100a00 */
[----:B-1----:R-:W2:Y:S04]  /*601c0*/  LDL.LU R23, [R1+0x40] ;  /* 0x0000400001177983 */ /* 0x002ea80000300800 */
[----:B------:R-:W2:Y:S04]  /*601d0*/  LDL.LU R10, [R1+0x44] ;  /* 0x00004400010a7983 */ /* 0x000ea80000300800 */
[----:B------:R-:W2:Y:S01]  /*601e0*/  LDL.LU.64 R12, [R1+0x1a08] ;  /* 0x001a0800010c7983 */ /* 0x000ea20000300a00 */
[C---:B------:R-:W-:Y:S01]  /*601f0*/  ISETP.LT.AND P2, PT, R11.reuse, c[0x0][0x17c], !P0 ;  /* 0x00005f000b007a0c */ /* 0x040fe20004741270 */
[----:B------:R-:W-:Y:S01]  /*60200*/  IMAD R11, R11, c[0x0][0x198], RZ ;  /* 0x000066000b0b7a24 */ /* 0x000fe200078e02ff */
[C---:B------:R-:W-:Y:S01]  /*60210*/  ISETP.LT.AND P1, PT, R15.reuse, c[0x0][0x17c], !P0 ;  /* 0x00005f000f007a0c */ /* 0x040fe20004721270 */
[----:B------:R-:W-:-:S03]  /*60220*/  IMAD R3, R15, c[0x0][0x198], RZ ;  /* 0x000066000f037a24 */ /* 0x000fc600078e02ff */
[----:B------:R-:W-:-:S04]  /*60230*/  LEA R14, P6, R11, R0, 0x1 ;  /* 0x000000000b0e7211 */ /* 0x000fc800078c08ff */
[----:B------:R-:W-:Y:S02]  /*60240*/  LEA.HI.X.SX32 R15, R11, R2, 0x1, P6 ;  /* 0x000000020b0f7211 */ /* 0x000fe400030f0eff */
[C---:B------:R-:W-:Y:S01]  /*60250*/  LEA R28, P5, R3.reuse, R0, 0x1 ;  /* 0x00000000031c7211 */ /* 0x040fe200078a08ff */
[C---:B---3--:R-:W-:Y:S01]  /*60260*/  IMAD R22, R6.reuse, c[0x0][0x198], RZ ;  /* 0x0000660006167a24 */ /* 0x048fe200078e02ff */
[----:B------:R-:W-:Y:S02]  /*60270*/  ISETP.LT.AND P3, PT, R6, c[0x0][0x17c], !P0 ;  /* 0x00005f0006007a0c */ /* 0x000fe40004761270 */
[----:B------:R-:W-:Y:S01]  /*60280*/  LEA.HI.X.SX32 R29, R3, R2, 0x1, P5 ;  /* 0x00000002031d7211 */ /* 0x000fe200028f0eff */
[C---:B----4-:R-:W-:Y:S01]  /*60290*/  IMAD R3, R7.reuse, c[0x0][0x198], RZ ;  /* 0x0000660007037a24 */ /* 0x050fe200078e02ff */
[----:B------:R-:W-:Y:S01]  /*602a0*/  LEA R6, P4, R22, R0, 0x1 ;  /* 0x0000000016067211 */ /* 0x000fe200078808ff */
[----:B--2---:R1:W-:Y:S04]  /*602b0*/  @P2 STG.E.U16 [R14.64], R12 ;  /* 0x0000000c0e002986 */ /* 0x0043e8000c101508 */
[----:B-1----:R-:W2:Y:S04]  /*602c0*/  LDL.LU R14, [R1+0x48] ;  /* 0x00004800010e7983 */ /* 0x002ea80000300800 */
[----:B------:R-:W3:Y:S04]  /*602d0*/  LDL.LU R15, [R1+0x4c] ;  /* 0x00004c00010f7983 */ /* 0x000ee80000300800 */
[----:B------:R-:W4:Y:S01]  /*602e0*/  LDL.LU R11, [R1+0x50] ;  /* 0x00005000010b7983 */ /* 0x000f220000300800 */
[----:B------:R-:W-:-:S03]  /*602f0*/  ISETP.LT.AND P2, PT, R7, c[0x0][0x17c], !P0 ;  /* 0x00005f0007007a0c */ /* 0x000fc60004741270 */
[----:B------:R1:W-:Y:S01]  /*60300*/  @P1 STG.E.U16 [R28.64], R16 ;  /* 0x000000101c001986 */ /* 0x0003e2000c101508 */
[C---:B-----5:R-:W-:Y:S01]  /*60310*/  ISETP.LT.AND P1, PT, R18.reuse, c[0x0][0x17c], !P0 ;  /* 0x00005f0012007a0c */ /* 0x060fe20004721270 */
[----:B------:R-:W-:Y:S01]  /*60320*/  IMAD R18, R18, c[0x0][0x198], RZ ;  /* 0x0000660012127a24 */ /* 0x000fe200078e02ff */
[----:B------:R-:W-:Y:S02]  /*60330*/  LEA.HI.X.SX32 R7, R22, R2, 0x1, P4 ;  /* 0x0000000216077211 */ /* 0x000fe400020f0eff */
[----:B-1----:R-:W-:-:S03]  /*60340*/  LEA R28, P5, R3, R0, 0x1 ;  /* 0x00000000031c7211 */ /* 0x002fc600078a08ff */
[----:B------:R1:W-:Y:S01]  /*60350*/  @P3 STG.E.U16 [R6.64], R20 ;  /* 0x0000001406003986 */ /* 0x0003e2000c101508 */
[----:B------:R-:W-:Y:S01]  /*60360*/  LEA.HI.X.SX32 R29, R3, R2, 0x1, P5 ;  /* 0x00000002031d7211 */ /* 0x000fe200028f0eff */
[C---:B------:R-:W-:Y:S01]  /*60370*/  IMAD R3, R23.reuse, c[0x0][0x198], RZ ;  /* 0x0000660017037a24 */ /* 0x040fe200078e02ff */
[----:B------:R-:W-:-:S03]  /*60380*/  ISETP.LT.AND P4, PT, R23, c[0x0][0x17c], !P0 ;  /* 0x00005f0017007a0c */ /* 0x000fc60004781270 */
[----:B0-----:R0:W-:Y:S01]  /*60390*/  @P2 STG.E.U16 [R28.64], R24 ;  /* 0x000000181c002986 */ /* 0x0011e2000c101508 */
[C---:B-1----:R-:W-:Y:S02]  /*603a0*/  LEA R6, P3, R18.reuse, R0, 0x1 ;  /* 0x0000000012067211 */ /* 0x042fe400078608ff */
[----:B------:R-:W-:Y:S02]  /*603b0*/  PRMT R8, R19, 0x7632, R8 ;  /* 0x0000763213087816 */ /* 0x000fe40000000008 */
[----:B------:R-:W-:Y:S02]  /*603c0*/  LEA.HI.X.SX32 R7, R18, R2, 0x1, P3 ;  /* 0x0000000212077211 */ /* 0x000fe400018f0eff */
[----:B0-----:R-:W-:-:S03]  /*603d0*/  LEA R28, P2, R3, R0, 0x1 ;  /* 0x00000000031c7211 */ /* 0x001fc600078408ff */
[----:B------:R0:W-:Y:S01]  /*603e0*/  @P1 STG.E.U16 [R6.64], R8 ;  /* 0x0000000806001986 */ /* 0x0001e2000c101508 */
[----:B------:R-:W-:Y:S01]  /*603f0*/  LEA.HI.X.SX32 R29, R3, R2, 0x1, P2 ;  /* 0x00000002031d7211 */ /* 0x000fe200010f0eff */
[C---:B------:R-:W-:Y:S01]  /*60400*/  IMAD R3, R10.reuse, c[0x0][0x198], RZ ;  /* 0x000066000a037a24 */ /* 0x040fe200078e02ff */
[----:B------:R-:W-:Y:S02]  /*60410*/  ISETP.LT.AND P2, PT, R10, c[0x0][0x17c], !P0 ;  /* 0x00005f000a007a0c */ /* 0x000fe40004741270 */
[----:B------:R-:W5:Y:S01]  /*60420*/  LDL.LU R10, [R1+0x54] ;  /* 0x00005400010a7983 */ /* 0x000f620000300800 */
[----:B------:R-:W-:-:S03]  /*60430*/  PRMT R4, R4, 0x7632, R4 ;  /* 0x0000763204047816 */ /* 0x000fc60000000004 */
[----:B0-----:R-:W5:Y:S04]  /*60440*/  LDL.LU R6, [R1+0x58] ;  /* 0x0000580001067983 */ /* 0x001f680000300800 */
[----:B------:R0:W-:Y:S01]  /*60450*/  @P4 STG.E.U16 [R28.64], R4 ;  /* 0x000000041c004986 */ /* 0x0001e2000c101508 */
[----:B------:R-:W-:-:S03]  /*60460*/  PRMT R8, R5, 0x7632, R8 ;  /* 0x0000763205087816 */ /* 0x000fc60000000008 */
[----:B------:R-:W5:Y:S04]  /*60470*/  LDL.LU R7, [R1+0x5c] ;  /* 0x00005c0001077983 */ /* 0x000f680000300800 */
[----:B------:R-:W5:Y:S01]  /*60480*/  LDL.LU R5, [R1+0x1a00] ;  /* 0x001a000001057983 */ /* 0x000f620000300800 */
[----:B0-----:R-:W-:-:S04]  /*60490*/  LEA R28, P3, R3, R0, 0x1 ;  /* 0x00000000031c7211 */ /* 0x001fc800078608ff */
[----:B------:R-:W-:Y:S02]  /*604a0*/  LEA.HI.X.SX32 R29, R3, R2, 0x1, P3 ;  /* 0x00000002031d7211 */ /* 0x000fe400018f0eff */
[C---:B----4-:R-:W-:Y:S01]  /*604b0*/  ISETP.LT.AND P3, PT, R11.reuse, c[0x0][0x17c], !P0 ;  /* 0x00005f000b007a0c */ /* 0x050fe20004761270 */
[----:B------:R-:W-:Y:S02]  /*604c0*/  IMAD R3, R11, c[0x0][0x198], RZ ;  /* 0x000066000b037a24 */ /* 0x000fe400078e02ff */
[----:B------:R-:W4:Y:S01]  /*604d0*/  LDL.LU R11, [R1+0x60] ;  /* 0x00006000010b7983 */ /* 0x000f220000300800 */
[C---:B--2---:R-:W-:Y:S01]  /*604e0*/  IMAD R18, R14.reuse, c[0x0][0x198], RZ ;  /* 0x000066000e127a24 */ /* 0x044fe200078e02ff */
[----:B------:R-:W-:Y:S01]  /*604f0*/  ISETP.LT.AND P1, PT, R14, c[0x0][0x17c], !P0 ;  /* 0x00005f000e007a0c */ /* 0x000fe20004721270 */
[C---:B---3--:R-:W-:Y:S01]  /*60500*/  IMAD R4, R15.reuse, c[0x0][0x198], RZ ;  /* 0x000066000f047a24 */ /* 0x048fe200078e02ff */
[----:B------:R-:W-:Y:S01]  /*60510*/  ISETP.LT.AND P4, PT, R15, c[0x0][0x17c], !P0 ;  /* 0x00005f000f007a0c */ /* 0x000fe20004781270 */
[----:B------:R0:W-:Y:S01]  /*60520*/  @P2 STG.E.U16 [R28.64], R8 ;  /* 0x000000081c002986 */ /* 0x0001e2000c101508 */
[----:B------:R-:W-:-:S02]  /*60530*/  LEA R22, P2, R18, R0, 0x1 ;  /* 0x0000000012167211 */ /* 0x000fc400078408ff */
[----:B------:R-:W-:Y:S02]  /*60540*/  LEA R14, P5, R4, R0, 0x1 ;  /* 0x00000000040e7211 */ /* 0x000fe400078a08ff */
[-C--:B------:R-:W-:Y:S02]  /*60550*/  LEA.HI.X.SX32 R23, R18, R2.reuse, 0x1, P2 ;  /* 0x0000000212177211 */ /* 0x080fe400010f0eff */
[----:B------:R-:W-:Y:S01]  /*60560*/  PRMT R12, R12, 0x7632, R12 ;  /* 0x000076320c0c7816 */ /* 0x000fe2000000000c */
[----:B------:R-:W2:Y:S01]  /*60570*/  LDL.LU R18, [R1+0x64] ;  /* 0x0000640001127983 */ /* 0x000ea20000300800 */
[----:B------:R-:W-:Y:S02]  /*60580*/  LEA.HI.X.SX32 R15, R4, R2, 0x1, P5 ;  /* 0x00000002040f7211 */ /* 0x000fe400028f0eff */
[----:B0-----:R-:W-:Y:S01]  /*60590*/  PRMT R8, R8, 0x7632, R8 ;  /* 0x0000763208087816 */ /* 0x001fe20000000008 */
[----:B------:R-:W3:Y:S01]  /*605a0*/  LDL.LU R19, [R1+0x68] ;  /* 0x0000680001137983 */ /* 0x000ee20000300800 */
[----:B------:R-:W-:-:S02]  /*605b0*/  LEA R28, P6, R3, R0, 0x1 ;  /* 0x00000000031c7211 */ /* 0x000fc400078c08ff */
[----:B------:R-:W-:Y:S01]  /*605c0*/  PRMT R16, R16, 0x7632, R16 ;  /* 0x0000763210107816 */ /* 0x000fe20000000010 */
[----:B------:R-:W-:Y:S01]  /*605d0*/  @P1 STG.E.U16 [R22.64], R8 ;  /* 0x0000000816001986 */ /* 0x000fe2000c101508 */
[----:B------:R-:W-:-:S03]  /*605e0*/  LEA.HI.X.SX32 R29, R3, R2, 0x1, P6 ;  /* 0x00000002031d7211 */ /* 0x000fc600030f0eff */
[----:B------:R0:W-:Y:S04]  /*605f0*/  @P4 STG.E.U16 [R14.64], R12 ;  /* 0x0000000c0e004986 */ /* 0x0001e8000c101508 */
[----:B------:R1:W-:Y:S01]  /*60600*/  @P3 STG.E.U16 [R28.64], R16 ;  /* 0x000000101c003986 */ /* 0x0003e2000c101508 */
[----:B------:R-:W-:Y:S02]  /*60610*/  PRMT R20, R20, 0x7632, R20 ;  /* 0x0000763214147816 */ /* 0x000fe40000000014 */
[----:B------:R-:W-:Y:S01]  /*60620*/  PRMT R24, R24, 0x7632, R24 ;  /* 0x0000763218187816 */ /* 0x000fe20000000018 */
[----:B0-----:R-:W2:Y:S01]  /*60630*/  LDL.LU R14, [R1+0x6c] ;  /* 0x00006c00010e7983 */ /* 0x001ea20000300800 */
[C---:B-----5:R-:W-:Y:S01]  /*60640*/  IMAD R3, R10.reuse, c[0x0][0x198], RZ ;  /* 0x000066000a037a24 */ /* 0x060fe200078e02ff */
[----:B------:R-:W-:-:S02]  /*60650*/  ISETP.LT.AND P4, PT, R10, c[0x0][0x17c], !P0 ;  /* 0x00005f000a007a0c */ /* 0x000fc40004781270 */
[----:B------:R-:W5:Y:S01]  /*60660*/  LDL.LU R15, [R1+0x70] ;  /* 0x00007000010f7983 */ /* 0x000f620000300800 */
[C---:B------:R-:W-:Y:S01]  /*60670*/  IMAD R8, R6.reuse, c[0x0][0x198], RZ ;  /* 0x0000660006087a24 */ /* 0x040fe200078e02ff */
[----:B------:R-:W-:Y:S02]  /*60680*/  ISETP.LT.AND P2, PT, R6, c[0x0][0x17c], !P0 ;  /* 0x00005f0006007a0c */ /* 0x000fe40004741270 */
[----:B------:R-:W2:Y:S01]  /*60690*/  LDL.LU R10, [R1+0x74] ;  /* 0x00007400010a7983 */ /* 0x000ea20000300800 */
[CC--:B-1----:R-:W-:Y:S02]  /*606a0*/  LEA R28, P1, R3.reuse, R0.reuse, 0x1 ;  /* 0x00000000031c7211 */ /* 0x0c2fe400078208ff */
[C---:B------:R-:W-:Y:S02]  /*606b0*/  LEA R22, P5, R8.reuse, R0, 0x1 ;  /* 0x0000000008167211 */ /* 0x040fe400078a08ff */
[-C--:B------:R-:W-:Y:S02]  /*606c0*/  LEA.HI.X.SX32 R29, R3, R2.reuse, 0x1, P1 ;  /* 0x00000002031d7211 */ /* 0x080fe400008f0eff */
[----:B------:R-:W-:-:S03]  /*606d0*/  LEA.HI.X.SX32 R23, R8, R2, 0x1, P5 ;  /* 0x0000000208177211 */ /* 0x000fc600028f0eff */
[----:B------:R-:W-:Y:S04]  /*606e0*/  @P4 STG.E.U16 [R28.64], R20 ;  /* 0x000000141c004986 */ /* 0x000fe8000c101508 */
[----:B------:R0:W-:Y:S01]  /*606f0*/  @P2 STG.E.U16 [R22.64], R24 ;  /* 0x0000001816002986 */ /* 0x0001e2000c101508 */
[C---:B----4-:R-:W-:Y:S01]  /*60700*/  ISETP.LT.AND P1, PT, R11.reuse, c[0x0][0x17c], !P0 ;  /* 0x00005f000b007a0c */ /* 0x050fe20004721270 */
[----:B------:R-:W-:Y:S02]  /*60710*/  IMAD R3, R11, c[0x0][0x198], RZ ;  /* 0x000066000b037a24 */ /* 0x000fe400078e02ff */
[----:B------:R-:W4:Y:S04]  /*60720*/  LDL.LU R11, [R1+0x78] ;  /* 0x00007800010b7983 */ /* 0x000f280000300800 */
[----:B0-----:R-:W2:Y:S04]  /*60730*/  LDL.LU.64 R22, [R1+0x19f8] ;  /* 0x0019f80001167983 */ /* 0x001ea80000300a00 */
[----:B------:R-:W2:Y:S01]  /*60740*/  LDL.LU R24, [R1+0x14] ;  /* 0x0000140001187983 */ /* 0x000ea20000300800 */
[C---:B------:R-:W-:Y:S01]  /*60750*/  IMAD R4, R7.reuse, c[0x0][0x198], RZ ;  /* 0x0000660007047a24 */ /* 0x040fe200078e02ff */
[----:B------:R-:W-:-:S04]  /*60760*/  ISETP.LT.AND P3, PT, R7, c[0x0][0x17c], !P0 ;  /* 0x00005f0007007a0c */ /* 0x000fc80004761270 */
[----:B------:R-:W-:-:S04]  /*60770*/  LEA R6, P6, R4, R0, 0x1 ;  /* 0x0000000004067211 */ /* 0x000fc800078c08ff */
[----:B------:R-:W-:Y:S02]  /*60780*/  LEA.HI.X.SX32 R7, R4, R2, 0x1, P6 ;  /* 0x0000000204077211 */ /* 0x000fe400030f0eff */
[----:B------:R-:W-:-:S03]  /*60790*/  LEA R28, P4, R3, R0, 0x1 ;  /* 0x00000000031c7211 */ /* 0x000fc600078808ff */
[----:B--2---:R0:W-:Y:S04]  /*607a0*/  @P3 STG.E.U16 [R6.64], R24 ;  /* 0x0000001806003986 */ /* 0x0041e8000c101508 */
[----:B0-----:R-:W2:Y:S01]  /*607b0*/  LDL.LU.64 R6, [R1+0x19f0] ;  /* 0x0019f00001067983 */ /* 0x001ea20000300a00 */
[----:B------:R-:W-:Y:S01]  /*607c0*/  LEA.HI.X.SX32 R29, R3, R2, 0x1, P4 ;  /* 0x00000002031d7211 */ /* 0x000fe200020f0eff */
[C---:B------:R-:W-:Y:S01]  /*607d0*/  IMAD R3, R18.reuse, c[0x0][0x198], RZ ;  /* 0x0000660012037a24 */ /* 0x040fe200078e02ff */
[----:B------:R-:W-:Y:S01]  /*607e0*/  ISETP.LT.AND P3, PT, R18, c[0x0][0x17c], !P0 ;  /* 0x00005f0012007a0c */ /* 0x000fe20004761270 */
[C---:B---3--:R-:W-:Y:S01]  /*607f0*/  IMAD R8, R19.reuse, c[0x0][0x198], RZ ;  /* 0x0000660013087a24 */ /* 0x048fe200078e02ff */
[----:B------:R-:W-:Y:S01]  /*60800*/  ISETP.LT.AND P2, PT, R19, c[0x0][0x17c], !P0 ;  /* 0x00005f0013007a0c */ /* 0x000fe20004741270 */
[C---:B------:R-:W-:Y:S01]  /*60810*/  IMAD R4, R14.reuse, c[0x0][0x198], RZ ;  /* 0x000066000e047a24 */ /* 0x040fe200078e02ff */
[----:B------:R-:W-:Y:S01]  /*60820*/  ISETP.LT.AND P4, PT, R14, c[0x0][0x17c], !P0 ;  /* 0x00005f000e007a0c */ /* 0x000fe20004781270 */
[----:B------:R0:W-:Y:S01]  /*60830*/  @P1 STG.E.U16 [R28.64], R5 ;  /* 0x000000051c001986 */ /* 0x0001e2000c101508 */
[----:B------:R-:W-:-:S02]  /*60840*/  LEA R18, P5, R8, R0, 0x1 ;  /* 0x0000000008127211 */ /* 0x000fc400078a08ff */
[----:B------:R-:W-:Y:S01]  /*60850*/  LEA R14, P6, R4, R0, 0x1 ;  /* 0x00000000040e7211 */ /* 0x000fe200078c08ff */
[----:B------:R-:W3:Y:S01]  /*60860*/  LDL.LU R20, [R1+0x84] ;  /* 0x0000840001147983 */ /* 0x000ee20000300800 */
[----:B------:R-:W-:-:S03]  /*60870*/  LEA.HI.X.SX32 R19, R8, R2, 0x1, P5 ;  /* 0x0000000208137211 */ /* 0x000fc600028f0eff */
[----:B------:R-:W3:Y:S01]  /*60880*/  LDL.LU R8, [R1+0x7c] ;  /* 0x00007c0001087983 */ /* 0x000ee20000300800 */
[----:B0-----:R-:W-:-:S04]  /*60890*/  LEA R28, P1, R3, R0, 0x1 ;  /* 0x00000000031c7211 */ /* 0x001fc800078208ff */
[-C--:B------:R-:W-:Y:S01]  /*608a0*/  LEA.HI.X.SX32 R29, R3, R2.reuse, 0x1, P1 ;  /* 0x00000002031d7211 */ /* 0x080fe200008f0eff */
[C---:B-----5:R-:W-:Y:S01]  /*608b0*/  IMAD R3, R15.reuse, c[0x0][0x198], RZ ;  /* 0x000066000f037a24 */ /* 0x060fe200078e02ff */
[----:B------:R-:W-:Y:S02]  /*608c0*/  ISETP.LT.AND P1, PT, R15, c[0x0][0x17c], !P0 ;  /* 0x00005f000f007a0c */ /* 0x000fe40004721270 */
[----:B------:R-:W-:Y:S01]  /*608d0*/  LEA.HI.X.SX32 R15, R4, R2, 0x1, P6 ;  /* 0x00000002040f7211 */ /* 0x000fe200030f0eff */
[C---:B------:R-:W-:Y:S01]  /*608e0*/  IMAD R4, R10.reuse, c[0x0][0x198], RZ ;  /* 0x000066000a047a24 */ /* 0x040fe200078e02ff */
[----:B--2---:R0:W-:Y:S04]  /*608f0*/  @P3 STG.E.U16 [R28.64], R6 ;  /* 0x000000061c003986 */ /* 0x0041e8000c101508 */
[----:B------:R1:W-:Y:S01]  /*60900*/  @P2 STG.E.U16 [R18.64], R9 ;  /* 0x0000000912002986 */ /* 0x0003e2000c101508 */
[----:B------:R-:W-:-:S03]  /*60910*/  ISETP.LT.AND P2, PT, R10, c[0x0][0x17c], !P0 ;  /* 0x00005f000a007a0c */ /* 0x000fc60004741270 */
[----:B------:R2:W-:Y:S01]  /*60920*/  @P4 STG.E.U16 [R14.64], R13 ;  /* 0x0000000d0e004986 */ /* 0x0005e2000c101508 */
[CC--:B------:R-:W-:Y:S02]  /*60930*/  LEA R10, P4, R4.reuse, R0.reuse, 0x1 ;  /* 0x00000000040a7211 */ /* 0x0c0fe400078808ff */
[C---:B0-----:R-:W-:Y:S01]  /*60940*/  LEA R28, P3, R3.reuse, R0, 0x1 ;  /* 0x00000000031c7211 */ /* 0x041fe200078608ff */
[----:B-1----:R-:W5:Y:S03]  /*60950*/  LDL.LU.64 R18, [R1+0x19e8] ;  /* 0x0019e80001127983 */ /* 0x002f660000300a00 */
[-C--:B------:R-:W-:Y:S01]  /*60960*/  LEA.HI.X.SX32 R29, R3, R2.reuse, 0x1, P3 ;  /* 0x00000002031d7211 */ /* 0x080fe200018f0eff */
[C---:B----4-:R-:W-:Y:S01]  /*60970*/  IMAD R3, R11.reuse, c[0x0][0x198], RZ ;  /* 0x000066000b037a24 */ /* 0x050fe200078e02ff */
[----:B------:R-:W-:Y:S01]  /*60980*/  ISETP.LT.AND P3, PT, R11, c[0x0][0x17c], !P0 ;  /* 0x00005f000b007a0c */ /* 0x000fe20004761270 */
[----:B------:R-:W4:Y:S01]  /*60990*/  LDL.LU R16, [R1+0x88] ;  /* 0x0000880001107983 */ /* 0x000f220000300800 */
[----:B------:R-:W-:-:S03]  /*609a0*/  LEA.HI.X.SX32 R11, R4, R2, 0x1, P4 ;  /* 0x00000002040b7211 */ /* 0x000fc600020f0eff */
[----:B--2---:R-:W2:Y:S04]  /*609b0*/  LDL.LU.64 R14, [R1+0x19e0] ;  /* 0x0019e000010e7983 */ /* 0x004ea80000300a00 */
[----:B------:R-:W2:Y:S04]  /*609c0*/  LDL.LU R12, [R1+0x8c] ;  /* 0x00008c00010c7983 */ /* 0x000ea80000300800 */
[----:B------:R-:W2:Y:S04]  /*609d0*/  LDL.LU R4, [R1+0x80] ;  /* 0x0000800001047983 */ /* 0x000ea80000300800 */
[----:B------:R0:W-:Y:S04]  /*609e0*/  @P1 STG.E.U16 [R28.64], R17 ;  /* 0x000000111c001986 */ /* 0x0001e8000c101508 */
[----:B------:R-:W-:Y:S01]  /*609f0*/  @P2 STG.E.U16 [R10.64], R21 ;  /* 0x000000150a002986 */ /* 0x000fe2000c101508 */
[----:B0-----:R-:W-:-:S04]  /*60a00*/  LEA R28, P5, R3, R0, 0x1 ;  /* 0x00000000031c7211 */ /* 0x001fc800078a08ff */
[----:B------:R-:W-:-:S05]  /*60a10*/  LEA.HI.X.SX32 R29, R3, R2, 0x1, P5 ;  /* 0x00000002031d7211 */ /* 0x000fca00028f0eff */
[----:B------:R0:W-:Y:S04]  /*60a20*/  @P3 STG.E.U16 [R28.64], R25 ;  /* 0x000000191c003986 */ /* 0x0001e8000c101508 */
[----:B0-----:R-:W4:Y:S01]  /*60a30*/  LDL.LU R29, [R1+0x90] ;  /* 0x00009000011d7983 */ /* 0x001f220000300800 */
[C---:B---3--:R-:W-:Y:S01]  /*60a40*/  ISETP.LT.AND P1, PT, R8.reuse, c[0x0][0x17c], !P0 ;  /* 0x00005f0008007a0c */ /* 0x048fe20004721270 */
[----:B------:R-:W-:-:S05]  /*60a50*/  IMAD R8, R8, c[0x0][0x198], RZ ;  /* 0x0000660008087a24 */ /* 0x000fca00078e02ff */
[----:B------:R-:W-:Y:S02]  /*60a60*/  LEA R10, P2, R8, R0, 0x1 ;  /* 0x00000000080a7211 */ /* 0x000fe400078408ff */
[----:B------:R-:W-:Y:S02]  /*60a70*/  PRMT R9, R24, 0x7632, R9 ;  /* 0x0000763218097816 */ /* 0x000fe40000000009 */
[----:B------:R-:W-:Y:S01]  /*60a80*/  LEA.HI.X.SX32 R11, R8, R2, 0x1, P2 ;  /* 0x00000002080b7211 */ /* 0x000fe200010f0eff */
[----:B------:R-:W3:Y:S01]  /*60a90*/  LDL.LU R24, [R1+0x98] ;  /* 0x0000980001187983 */ /* 0x000ee20000300800 */
[----:B------:R-:W-:Y:S02]  /*60aa0*/  PRMT R8, R5, 0x7632, R8 ;  /* 0x0000763205087816 */ /* 0x000fe40000000008 */
[----:B------:R-:W-:Y:S01]  /*60ab0*/  ISETP.LT.AND P2, PT, R20, c[0x0][0x17c], !P0 ;  /* 0x00005f0014007a0c */ /* 0x000fe20004741270 */
[----:B------:R0:W-:Y:S01]  /*60ac0*/  @P1 STG.E.U16 [R10.64], R9 ;  /* 0x000000090a001986 */ /* 0x0001e2000c101508 */
[----:B------:R-:W-:-:S03]  /*60ad0*/  PRMT R13, R9, 0x7632, R13 ;  /* 0x00007632090d7816 */ /* 0x000fc6000000000d */
[----:B0-----:R-:W3:Y:S01]  /*60ae0*/  LDL.LU.64 R10, [R1+0x19d8] ;  /* 0x0019d800010a7983 */ /* 0x001ee20000300a00 */
[C---:B--2---:R-:W-:Y:S01]  /*60af0*/  IMAD R3, R4.reuse, c[0x0][0x198], RZ ;  /* 0x0000660004037a24 */ /* 0x044fe200078e02ff */
[----:B------:R-:W-:-:S04]  /*60b00*/  ISETP.LT.AND P4, PT, R4, c[0x0][0x17c], !P0 ;  /* 0x00005f0004007a0c */ /* 0x000fc80004781270 */
[----:B------:R-:W-:-:S04]  /*60b10*/  LEA R4, P3, R3, R0, 0x1 ;  /* 0x0000000003047211 */ /* 0x000fc800078608ff */
[----:B------:R-:W-:Y:S01]  /*60b20*/  LEA.HI.X.SX32 R5, R3, R2, 0x1, P3 ;  /* 0x0000000203057211 */ /* 0x000fe200018f0eff */
[----:B------:R-:W-:-:S04]  /*60b30*/  IMAD R3, R20, c[0x0][0x198], RZ ;  /* 0x0000660014037a24 */ /* 0x000fc800078e02ff */
[----:B------:R0:W-:Y:S01]  /*60b40*/  @P4 STG.E.U16 [R4.64], R8 ;  /* 0x0000000804004986 */ /* 0x0001e2000c101508 */
[C---:B------:R-:W-:Y:S01]  /*60b50*/  ISETP.LT.AND P4, PT, R12.reuse, c[0x0][0x17c], !P0 ;  /* 0x00005f000c007a0c */ /* 0x040fe20004781270 */
[----:B------:R-:W-:Y:S01]  /*60b60*/  IMAD R12, R12, c[0x0][0x198], RZ ;  /* 0x000066000c0c7a24 */ /* 0x000fe200078e02ff */
[C---:B0-----:R-:W-:Y:S02]  /*60b70*/  LEA R4, P3, R3.reuse, R0, 0x1 ;  /* 0x0000000003047211 */ /* 0x041fe400078608ff */
[----:B------:R-:W-:Y:S02]  /*60b80*/  PRMT R8, R6, 0x7632, R8 ;  /* 0x0000763206087816 */ /* 0x000fe40000000008 */
[----:B------:R-:W-:Y:S01]  /*60b90*/  LEA.HI.X.SX32 R5, R3, R2, 0x1, P3 ;  /* 0x0000000203057211 */ /* 0x000fe200018f0eff */
[----:B------:R-:W2:Y:S01]  /*60ba0*/  LDL.LU R6, [R1+0x19d4] ;  /* 0x0019d40001067983 */ /* 0x000ea20000300800 */
[----:B----4-:R-:W-:-:S03]  /*60bb0*/  IMAD R3, R29, c[0x0][0x198], RZ ;  /* 0x000066001d037a24 */ /* 0x010fc600078e02ff */
[----:B------:R0:W-:Y:S04]  /*60bc0*/  @P2 STG.E.U16 [R4.64], R8 ;  /* 0x0000000804002986 */ /* 0x0001e8000c101508 */
[----:B------:R-:W4:Y:S01]  /*60bd0*/  LDL.LU R20, [R1+0xa0] ;  /* 0x0000a00001147983 */ /* 0x000f220000300800 */
[CC--:B0-----:R-:W-:Y:S02]  /*60be0*/  LEA R8, P5, R12.reuse, R0.reuse, 0x1 ;  /* 0x000000000c087211 */ /* 0x0c1fe400078a08ff */
[C---:B------:R-:W-:Y:S02]  /*60bf0*/  LEA R4, P6, R3.reuse, R0, 0x1 ;  /* 0x0000000003047211 */ /* 0x040fe400078c08ff */
[-C--:B------:R-:W-:Y:S02]  /*60c00*/  LEA.HI.X.SX32 R9, R12, R2.reuse, 0x1, P5 ;  /* 0x000000020c097211 */ /* 0x080fe400028f0eff */
[----:B------:R-:W2:Y:S01]  /*60c10*/  LDL.LU R12, [R1+0x9c] ;  /* 0x00009c00010c7983 */ /* 0x000ea20000300800 */
[----:B------:R-:W-:-:S03]  /*60c20*/  LEA.HI.X.SX32 R5, R3, R2, 0x1, P6 ;  /* 0x0000000203057211 */ /* 0x000fc600030f0eff */
[----:B------:R-:W2:Y:S01]  /*60c30*/  LDL.LU R3, [R1+0x94] ;  /* 0x0000940001037983 */ /* 0x000ea20000300800 */
[C---:B------:R-:W-:Y:S01]  /*60c40*/  ISETP.LT.AND P1, PT, R16.reuse, c[0x0][0x17c], !P0 ;  /* 0x00005f0010007a0c */ /* 0x040fe20004721270 */
[----:B------:R-:W-:Y:S01]  /*60c50*/  IMAD R16, R16, c[0x0][0x198], RZ ;  /* 0x0000660010107a24 */ /* 0x000fe200078e02ff */
[----:B------:R-:W-:-:S04]  /*60c60*/  ISETP.LT.AND P3, PT, R29, c[0x0][0x17c], !P0 ;  /* 0x00005f001d007a0c */ /* 0x000fc80004761270 */
[C---:B------:R-:W-:Y:S02]  /*60c70*/  LEA R28, P2, R16.reuse, R0, 0x1 ;  /* 0x00000000101c7211 */ /* 0x040fe400078408ff */
[----:B------:R-:W-:Y:S02]  /*60c80*/  PRMT R17, R17, 0x7632, R17 ;  /* 0x0000763211117816 */ /* 0x000fe40000000011 */
[----:B------:R-:W-:Y:S02]  /*60c90*/  LEA.HI.X.SX32 R29, R16, R2, 0x1, P2 ;  /* 0x00000002101d7211 */ /* 0x000fe400010f0eff */
[----:B------:R-:W-:-:S03]  /*60ca0*/  PRMT R16, R13, 0x7632, R16 ;  /* 0x000076320d107816 */ /* 0x000fc60000000010 */
[----:B------:R0:W-:Y:S04]  /*60cb0*/  @P1 STG.E.U16 [R28.64], R13 ;  /* 0x0000000d1c001986 */ /* 0x0001e8000c101508 */
[----:B------:R4:W-:Y:S04]  /*60cc0*/  @P4 STG.E.U16 [R8.64], R16 ;  /* 0x0000001008004986 */ /* 0x0009e8000c101508 */
[----:B------:R2:W-:Y:S01]  /*60cd0*/  @P3 STG.E.U16 [R4.64], R17 ;  /* 0x0000001104003986 */ /* 0x0005e2000c101508 */
[----:B---3--:R-:W-:-:S03]  /*60ce0*/  ISETP.LT.AND P2, PT, R24, c[0x0][0x17c], !P0 ;  /* 0x00005f0018007a0c */ /* 0x008fc60004741270 */
[----:B0-----:R-:W3:Y:S04]  /*60cf0*/  LDL.LU R28, [R1+0xa8] ;  /* 0x0000a800011c7983 */ /* 0x001ee80000300800 */
[----:B------:R-:W3:Y:S01]  /*60d00*/  LDL.LU R29, [R1+0x18] ;  /* 0x00001800011d7983 */ /* 0x000ee20000300800 */
[----:B----4-:R-:W-:Y:S02]  /*60d10*/  IMAD R16, R20, c[0x0][0x198], RZ ;  /* 0x0000660014107a24 */ /* 0x010fe400078e02ff */
[C---:B--2---:R-:W-:Y:S01]  /*60d20*/  IMAD R5, R3.reuse, c[0x0][0x198], RZ ;  /* 0x0000660003057a24 */ /* 0x044fe200078e02ff */
[----:B------:R-:W-:Y:S01]  /*60d30*/  ISETP.LT.AND P4, PT, R3, c[0x0][0x17c], !P0 ;  /* 0x00005f0003007a0c */ /* 0x000fe20004781270 */
[----:B------:R-:W-:Y:S02]  /*60d40*/  IMAD R3, R24, c[0x0][0x198], RZ ;  /* 0x0000660018037a24 */ /* 0x000fe400078e02ff */
[----:B------:R-:W2:Y:S01]  /*60d50*/  LDL.LU R24, [R1+0xb0] ;  /* 0x0000b00001187983 */ /* 0x000ea20000300800 */
[----:B------:R-:W-:-:S02]  /*60d60*/  LEA R4, P1, R5, R0, 0x1 ;  /* 0x0000000005047211 */ /* 0x000fc400078208ff */
[----:B------:R-:W-:Y:S01]  /*60d70*/  LEA R8, P5, R3, R0, 0x1 ;  /* 0x0000000003087211 */ /* 0x000fe200078a08ff */
[----:B------:R-:W4:Y:S01]  /*60d80*/  LDL.LU R17, [R1+0xb4] ;  /* 0x0000b40001117983 */ /* 0x000f220000300800 */
[-C--:B------:R-:W-:Y:S02]  /*60d90*/  LEA.HI.X.SX32 R5, R5, R2.reuse, 0x1, P1 ;  /* 0x0000000205057211 */ /* 0x080fe400008f0eff */
[----:B------:R-:W-:Y:S02]  /*60da0*/  ISETP.LT.AND P1, PT, R20, c[0x0][0x17c], !P0 ;  /* 0x00005f0014007a0c */ /* 0x000fe40004721270 */
[----:B------:R-:W2:Y:S01]  /*60db0*/  LDL.LU R20, [R1+0xb8] ;  /* 0x0000b80001147983 */ /* 0x000ea20000300800 */
[----:B------:R-:W-:-:S03]  /*60dc0*/  LEA.HI.X.SX32 R9, R3, R2, 0x1, P5 ;  /* 0x0000000203097211 */ /* 0x000fc600028f0eff */
[----:B------:R-:W2:Y:S01]  /*60dd0*/  LDL.LU R3, [R1+0xa4] ;  /* 0x0000a40001037983 */ /* 0x000ea20000300800 */
[----:B------:R-:W-:-:S05]  /*60de0*/  PRMT R21, R21, 0x7632, R21 ;  /* 0x0000763215157816 */ /* 0x000fca0000000015 */
[----:B------:R0:W-:Y:S01]  /*60df0*/  @P4 STG.E.U16 [R4.64], R21 ;  /* 0x0000001504004986 */ /* 0x0001e2000c101508 */
[----:B------:R-:W-:-:S03]  /*60e00*/  IMAD R13, R12, c[0x0][0x198], RZ ;  /* 0x000066000c0d7a24 */ /* 0x000fc600078e02ff */
[----:B0-----:R-:W4:Y:S01]  /*60e10*/  LDL.LU R21, [R1+0xac] ;  /* 0x0000ac0001157983 */ /* 0x001f220000300800 */
[----:B------:R-:W-:Y:S02]  /*60e20*/  ISETP.LT.AND P3, PT, R12, c[0x0][0x17c], !P0 ;  /* 0x00005f000c007a0c */ /* 0x000fe40004761270 */
[----:B------:R-:W-:Y:S02]  /*60e30*/  PRMT R25, R25, 0x7632, R25 ;  /* 0x0000763219197816 */ /* 0x000fe40000000019 */
[----:B------:R-:W-:-:S03]  /*60e40*/  LEA R12, P6, R13, R0, 0x1 ;  /* 0x000000000d0c7211 */ /* 0x000fc600078c08ff */
[----:B------:R0:W-:Y:S01]  /*60e50*/  @P2 STG.E.U16 [R8.64], R25 ;  /* 0x0000001908002986 */ /* 0x0001e2000c101508 */
[----:B------:R-:W-:Y:S02]  /*60e60*/  LEA.HI.X.SX32 R13, R13, R2, 0x1, P6 ;  /* 0x000000020d0d7211 */ /* 0x000fe400030f0eff */
[----:B---3--:R-:W-:Y:S02]  /*60e70*/  ISETP.LT.AND P2, PT, R28, c[0x0][0x17c], !P0 ;  /* 0x00005f001c007a0c */ /* 0x008fe40004741270 */
[----:B------:R-:W-:Y:S01]  /*60e80*/  LEA R4, P4, R16, R0, 0x1 ;  /* 0x0000000010047211 */ /* 0x000fe200078808ff */
[----:B------:R-:W-:Y:S04]  /*60e90*/  @P3 STG.E.U16 [R12.64], R29 ;  /* 0x0000001d0c003986 */ /* 0x000fe8000c101508 */
[----:B0-----:R-:W3:Y:S01]  /*60ea0*/  LDL.LU R25, [R1+0xbc] ;  /* 0x0000bc0001197983 */ /* 0x001ee20000300800 */
[----:B------:R-:W-:-:S03]  /*60eb0*/  IMAD R9, R28, c[0x0][0x198], RZ ;  /* 0x000066001c097a24 */ /* 0x000fc600078e02ff */
[----:B------:R-:W3:Y:S01]  /*60ec0*/  LDL.LU R28, [R1+0xc0] ;  /* 0x0000c000011c7983 */ /* 0x000ee20000300800 */
[----:B------:R-:W-:-:S05]  /*60ed0*/  LEA.HI.X.SX32 R5, R16, R2, 0x1, P4 ;  /* 0x0000000210057211 */ /* 0x000fca00020f0eff */
[----:B------:R0:W-:Y:S01]  /*60ee0*/  @P1 STG.E.U16 [R4.64], R6 ;  /* 0x0000000604001986 */ /* 0x0001e2000c101508 */
[C---:B--2---:R-:W-:Y:S01]  /*60ef0*/  ISETP.LT.AND P3, PT, R3.reuse, c[0x0][0x17c], !P0 ;  /* 0x00005f0003007a0c */ /* 0x044fe20004761270 */
[----:B------:R-:W-:-:S05]  /*60f00*/  IMAD R3, R3, c[0x0][0x198], RZ ;  /* 0x0000660003037a24 */ /* 0x000fca00078e02ff */
[----:B0-----:R-:W-:-:S04]  /*60f10*/  LEA R4, P1, R3, R0, 0x1 ;  /* 0x0000000003047211 */ /* 0x001fc800078208ff */
[----:B------:R-:W-:Y:S01]  /*60f20*/  LEA.HI.X.SX32 R5, R3, R2, 0x1, P1 ;  /* 0x0000000203057211 */ /* 0x000fe200008f0eff */
[C---:B------:R-:W-:Y:S01]  /*60f30*/  IMAD R3, R24.reuse, c[0x0][0x198], RZ ;  /* 0x0000660018037a24 */ /* 0x040fe200078e02ff */
[----:B------:R-:W-:Y:S02]  /*60f40*/  ISETP.LT.AND P1, PT, R24, c[0x0][0x17c], !P0 ;  /* 0x00005f0018007a0c */ /* 0x000fe40004721270 */
[----:B------:R-:W2:Y:S01]  /*60f50*/  LDL.LU R24, [R1+0xc4] ;  /* 0x0000c40001187983 */ /* 0x000ea20000300800 */
[----:B------:R-:W-:Y:S01]  /*60f60*/  LEA R8, P5, R9, R0, 0x1 ;  /* 0x0000000009087211 */ /* 0x000fe200078a08ff */
[C---:B----4-:R-:W-:Y:S01]  /*60f70*/  IMAD R13, R21.reuse, c[0x0][0x198], RZ ;  /* 0x00006600150d7a24 */ /* 0x050fe200078e02ff */
[----:B------:R-:W-:Y:S01]  /*60f80*/  ISETP.LT.AND P4, PT, R21, c[0x0][0x17c], !P0 ;  /* 0x00005f0015007a0c */ /* 0x000fe20004781270 */
[----:B------:R0:W-:Y:S01]  /*60f90*/  @P3 STG.E.U16 [R4.64], R7 ;  /* 0x0000000704003986 */ /* 0x0001e2000c101508 */
[----:B------:R-:W-:Y:S02]  /*60fa0*/  LEA.HI.X.SX32 R9, R9, R2, 0x1, P5 ;  /* 0x0000000209097211 */ /* 0x000fe400028f0eff */
[C---:B------:R-:W-:Y:S01]  /*60fb0*/  LEA R12, P6, R13.reuse, R0, 0x1 ;  /* 0x000000000d0c7211 */ /* 0x040fe200078c08ff */
[----:B------:R-:W4:Y:S03]  /*60fc0*/  LDL.LU R21, [R1+0xc8] ;  /* 0x0000c80001157983 */ /* 0x000f260000300800 */
[----:B------:R-:W-:Y:S01]  /*60fd0*/  LEA.HI.X.SX32 R13, R13, R2, 0x1, P6 ;  /* 0x000000020d0d7211 */ /* 0x000fe200030f0eff */
[----:B------:R1:W-:Y:S01]  /*60fe0*/  @P2 STG.E.U16 [R8.64], R10 ;  /* 0x0000000a08002986 */ /* 0x0003e2000c101508 */
[----:B0-----:R-:W-:-:S02]  /*60ff0*/  LEA R4, P3, R3, R0, 0x1 ;  /* 0x0000000003047211 */ /* 0x001fc400078608ff */
[----:B------:R-:W-:Y:S02]  /*61000*/  ISETP.LT.AND P2, PT, R17, c[0x0][0x17c], !P0 ;  /* 0x00005f0011007a0c */ /* 0x000fe40004741270 */
[----:B------:R-:W-:Y:S01]  /*61010*/  LEA.HI.X.SX32 R5, R3, R2, 0x1, P3 ;  /* 0x0000000203057211 */ /* 0x000fe200018f0eff */
[C---:B------:R-:W-:Y:S01]  /*61020*/  IMAD R3, R20.reuse, c[0x0][0x198], RZ ;  /* 0x0000660014037a24 */ /* 0x040fe200078e02ff */
[----:B------:R-:W-:Y:S01]  /*61030*/  ISETP.LT.AND P3, PT, R20, c[0x0][0x17c], !P0 ;  /* 0x00005f0014007a0c */ /* 0x000fe20004761270 */
[----:B-1----:R-:W-:Y:S01]  /*61040*/  IMAD R8, R17, c[0x0][0x198], RZ ;  /* 0x0000660011087a24 */ /* 0x002fe200078e02ff */
[----:B------:R0:W-:Y:S04]  /*61050*/  @P4 STG.E.U16 [R12.64], R14 ;  /* 0x0000000e0c004986 */ /* 0x0001e8000c101508 */
[----:B-----5:R1:W-:Y:S04]  /*61060*/  @P1 STG.E.U16 [R4.64], R18 ;  /* 0x0000001204001986 */ /* 0x0203e8000c101508 */
[----:B------:R-:W5:Y:S01]  /*61070*/  LDL.LU R17, [R1+0xcc] ;  /* 0x0000cc0001117983 */ /* 0x000f620000300800 */
[----:B0-----:R-:W-:-:S03]  /*61080*/  LEA R12, P4, R8, R0, 0x1 ;  /* 0x00000000080c7211 */ /* 0x001fc600078808ff */
[----:B------:R-:W5:Y:S01]  /*61090*/  LDL.LU R20, [R1+0xd0] ;  /* 0x0000d00001147983 */ /* 0x000f620000300800 */
[----:B-1----:R-:W-:Y:S02]  /*610a0*/  LEA R4, P5, R3, R0, 0x1 ;  /* 0x0000000003047211 */ /* 0x002fe400078a08ff */
[-C--:B------:R-:W-:Y:S01]  /*610b0*/  LEA.HI.X.SX32 R13, R8, R2.reuse, 0x1, P4 ;  /* 0x00000002080d7211 */ /* 0x080fe200020f0eff */
[----:B---3--:R-:W-:Y:S01]  /*610c0*/  IMAD R8, R25, c[0x0][0x198], RZ ;  /* 0x0000660019087a24 */ /* 0x008fe200078e02ff */
[----:B------:R-:W-:Y:S01]  /*610d0*/  LEA.HI.X.SX32 R5, R3, R2, 0x1, P5 ;  /* 0x0000000203057211 */ /* 0x000fe200028f0eff */
[C---:B------:R-:W-:Y:S01]  /*610e0*/  IMAD R3, R28.reuse, c[0x0][0x198], RZ ;  /* 0x000066001c037a24 */ /* 0x040fe200078e02ff */
[----:B------:R-:W-:Y:S02]  /*610f0*/  ISETP.LT.AND P1, PT, R25, c[0x0][0x17c], !P0 ;  /* 0x00005f0019007a0c */ /* 0x000fe40004721270 */
[----:B------:R-:W-:Y:S01]  /*61100*/  ISETP.LT.AND P4, PT, R28, c[0x0][0x17c], !P0 ;  /* 0x00005f001c007a0c */ /* 0x000fe20004781270 */
[----:B------:R0:W-:Y:S01]  /*61110*/  @P2 STG.E.U16 [R12.64], R22 ;  /* 0x000000160c002986 */ /* 0x0001e2000c101508 */
[----:B------:R-:W-:-:S03]  /*61120*/  PRMT R6, R29, 0x7632, R6 ;  /* 0x000076321d067816 */ /* 0x000fc60000000006 */
[----:B------:R1:W-:Y:S04]  /*61130*/  @P3 STG.E.U16 [R4.64], R26 ;  /* 0x0000001a04003986 */ /* 0x0003e8000c101508 */
[----:B------:R-:W3:Y:S01]  /*61140*/  LDL.LU R28, [R1+0xd4] ;  /* 0x0000d400011c7983 */ /* 0x000ee20000300800 */
[----:B0-----:R-:W-:-:S03]  /*61150*/  LEA R12, P2, R8, R0, 0x1 ;  /* 0x00000000080c7211 */ /* 0x001fc600078408ff */
[----:B------:R-:W3:Y:S01]  /*61160*/  LDL.LU R29, [R1+0xd8] ;  /* 0x0000d800011d7983 */ /* 0x000ee20000300800 */
[C---:B-1----:R-:W-:Y:S02]  /*61170*/  LEA R4, P3, R3.reuse, R0, 0x1 ;  /* 0x0000000003047211 */ /* 0x042fe400078608ff */
[-C--:B------:R-:W-:Y:S02]  /*61180*/  LEA.HI.X.SX32 R13, R8, R2.reuse, 0x1, P2 ;  /* 0x00000002080d7211 */ /* 0x080fe400010f0eff */
[----:B------:R-:W-:Y:S02]  /*61190*/  PRMT R8, R6, 0x7632, R8 ;  /* 0x0000763206087816 */ /* 0x000fe40000000008 */
[----:B------:R-:W-:Y:S01]  /*611a0*/  LEA.HI.X.SX32 R5, R3, R2, 0x1, P3 ;  /* 0x0000000203057211 */ /* 0x000fe200018f0eff */
[----:B------:R-:W-:Y:S04]  /*611b0*/  @P1 STG.E.U16 [R12.64], R6 ;  /* 0x000000060c001986 */ /* 0x000fe8000c101508 */
[----:B------:R0:W-:Y:S02]  /*611c0*/  @P4 STG.E.U16 [R4.64], R8 ;  /* 0x0000000804004986 */ /* 0x0001e4000c101508 */
[----:B0-----:R-:W-:-:S02]  /*611d0*/  PRMT R8, R7, 0x7632, R8 ;  /* 0x0000763207087816 */ /* 0x001fc40000000008 */
[----:B------:R-:W3:Y:S01]  /*611e0*/  LDL.LU R7, [R1+0x19d0] ;  /* 0x0019d00001077983 */ /* 0x000ee20000300800 */
[C---:B--2---:R-:W-:Y:S01]  /*611f0*/  ISETP.LT.AND P2, PT, R24.reuse, c[0x0][0x17c], !P0 ;  /* 0x00005f0018007a0c */ /* 0x044fe20004741270 */
[----:B------:R-:W-:Y:S02]  /*61200*/  IMAD R3, R24, c[0x0][0x198], RZ ;  /* 0x0000660018037a24 */ /* 0x000fe400078e02ff */
[----:B------:R-:W2:Y:S03]  /*61210*/  LDL.LU R24, [R1+0xdc] ;  /* 0x0000dc0001187983 */ /* 0x000ea60000300800 */
[----:B------:R-:W-:-:S04]  /*61220*/  LEA R4, P3, R3, R0, 0x1 ;  /* 0x0000000003047211 */ /* 0x000fc800078608ff */
[----:B------:R-:W-:Y:S01]  /*61230*/  LEA.HI.X.SX32 R5, R3, R2, 0x1, P3 ;  /* 0x0000000203057211 */ /* 0x000fe200018f0eff */
[C---:B----4-:R-:W-:Y:S01]  /*61240*/  IMAD R6, R21.reuse, c[0x0][0x198], RZ ;  /* 0x0000660015067a24 */ /* 0x050fe200078e02ff */
[----:B------:R-:W-:Y:S02]  /*61250*/  ISETP.LT.AND P1, PT, R21, c[0x0][0x17c], !P0 ;  /* 0x00005f0015007a0c */ /* 0x000fe40004721270 */
[----:B------:R-:W-:Y:S01]  /*61260*/  PRMT R10, R10, 0x7632, R10 ;  /* 0x000076320a0a7816 */ /* 0x000fe2000000000a */
[----:B------:R0:W-:Y:S01]  /*61270*/  @P2 STG.E.U16 [R4.64], R8 ;  /* 0x0000000804002986 */ /* 0x0001e2000c101508 */
[----:B------:R-:W-:Y:S02]  /*61280*/  PRMT R14, R14, 0x7632, R14 ;  /* 0x000076320e0e7816 */ /* 0x000fe4000000000e */
[----:B------:R-:W-:Y:S01]  /*61290*/  PRMT R18, R18, 0x7632, R18 ;  /* 0x0000763212127816 */ /* 0x000fe20000000012 */
[----:B------:R-:W4:Y:S01]  /*612a0*/  LDL.LU R21, [R1+0xe8] ;  /* 0x0000e80001157983 */ /* 0x000f220000300800 */
[----:B0-----:R-:W-:Y:S01]  /*612b0*/  LEA R4, P2, R6, R0, 0x1 ;  /* 0x0000000006047211 */ /* 0x001fe200078408ff */
[C---:B-----5:R-:W-:Y:S01]  /*612c0*/  IMAD R3, R17.reuse, c[0x0][0x198], RZ ;  /* 0x0000660011037a24 */ /* 0x060fe200078e02ff */
[----:B------:R-:W-:Y:S01]  /*612d0*/  ISETP.LT.AND P4, PT, R17, c[0x0][0x17c], !P0 ;  /* 0x00005f0011007a0c */ /* 0x000fe20004781270 */
[C---:B------:R-:W-:Y:S01]  /*612e0*/  IMAD R13, R20.reuse, c[0x0][0x198], RZ ;  /* 0x00006600140d7a24 */ /* 0x040fe200078e02ff */
[----:B------:R-:W-:-:S02]  /*612f0*/  ISETP.LT.AND P3, PT, R20, c[0x0][0x17c], !P0 ;  /* 0x00005f0014007a0c */ /* 0x000fc40004761270 */
[-C--:B------:R-:W-:Y:S01]  /*61300*/  LEA R8, P5, R3, R0.reuse, 0x1 ;  /* 0x0000000003087211 */ /* 0x080fe200078a08ff */
[----:B------:R-:W5:Y:S01]  /*61310*/  LDL.LU R20, [R1+0x1c] ;  /* 0x00001c0001147983 */ /* 0x000f620000300800 */
[----:B------:R-:W-:Y:S02]  /*61320*/  LEA R12, P6, R13, R0, 0x1 ;  /* 0x000000000d0c7211 */ /* 0x000fe400078c08ff */
[-C--:B------:R-:W-:Y:S02]  /*61330*/  LEA.HI.X.SX32 R5, R6, R2.reuse, 0x1, P2 ;  /* 0x0000000206057211 */ /* 0x080fe400010f0eff */
[-C--:B------:R-:W-:Y:S02]  /*61340*/  LEA.HI.X.SX32 R9, R3, R2.reuse, 0x1, P5 ;  /* 0x0000000203097211 */ /* 0x080fe400028f0eff */
[----:B------:R-:W-:Y:S01]  /*61350*/  LEA.HI.X.SX32 R13, R13, R2, 0x1, P6 ;  /* 0x000000020d0d7211 */ /* 0x000fe200030f0eff */
[----:B------:R-:W-:Y:S04]  /*61360*/  @P1 STG.E.U16 [R4.64], R10 ;  /* 0x0000000a04001986 */ /* 0x000fe8000c101508 */
[----:B------:R0:W-:Y:S04]  /*61370*/  @P4 STG.E.U16 [R8.64], R14 ;  /* 0x0000000e08004986 */ /* 0x0001e8000c101508 */
[----:B------:R1:W-:Y:S01]  /*61380*/  @P3 STG.E.U16 [R12.64], R18 ;  /* 0x000000120c003986 */ /* 0x0003e2000c101508 */
[----:B---3--:R-:W-:-:S03]  /*61390*/  ISETP.LT.AND P1, PT, R28, c[0x0][0x17c], !P0 ;  /* 0x00005f001c007a0c */ /* 0x008fc60004721270 */
[----:B0-----:R-:W3:Y:S04]  /*613a0*/  LDL.LU R14, [R1+0xf0] ;  /* 0x0000f000010e7983 */ /* 0x001ee80000300800 */
[----:B-1----:R-:W3:Y:S01]  /*613b0*/  LDL.LU R18, [R1+0xec] ;  /* 0x0000ec0001127983 */ /* 0x002ee20000300800 */
[----:B------:R-:W-:-:S03]  /*613c0*/  IMAD R5, R28, c[0x0][0x198], RZ ;  /* 0x000066001c057a24 */ /* 0x000fc600078e02ff */
[----:B------:R-:W3:Y:S01]  /*613d0*/  LDL.LU R28, [R1+0xf4] ;  /* 0x0000f400011c7983 */ /* 0x000ee20000300800 */
[C---:B------:R-:W-:Y:S01]  /*613e0*/  ISETP.LT.AND P4, PT, R7.reuse, c[0x0][0x17c], !P0 ;  /* 0x00005f0007007a0c */ /* 0x040fe20004781270 */
[----:B------:R-:W-:Y:S01]  /*613f0*/  IMAD R10, R7, c[0x0][0x198], RZ ;  /* 0x00006600070a7a24 */ /* 0x000fe200078e02ff */
[C---:B--2---:R-:W-:Y:S01]  /*61400*/  ISETP.LT.AND P2, PT, R24.reuse, c[0x0][0x17c], !P0 ;  /* 0x00005f0018007a0c */ /* 0x044fe20004741270 */
[----:B------:R-:W-:Y:S02]  /*61410*/  IMAD R3, R24, c[0x0][0x198], RZ ;  /* 0x0000660018037a24 */ /* 0x000fe400078e02ff */
[----:B------:R-:W2:Y:S04]  /*61420*/  LDL.LU R24, [R1+0xc] ;  /* 0x00000c0001187983 */ /* 0x000ea80000300800 */
[----:B------:R-:W2:Y:S01]  /*61430*/  LDL.LU R7, [R1+0x19cc] ;  /* 0x0019cc0001077983 */ /* 0x000ea20000300800 */
[C---:B------:R-:W-:Y:S01]  /*61440*/  IMAD R6, R29.reuse, c[0x0][0x198], RZ ;  /* 0x000066001d067a24 */ /* 0x040fe200078e02ff */
[----:B------:R-:W-:-:S02]  /*61450*/  ISETP.LT.AND P3, PT, R29, c[0x0][0x17c], !P0 ;  /* 0x00005f001d007a0c */ /* 0x000fc40004761270 */
[CC--:B------:R-:W-:Y:S01]  /*61460*/  LEA R4, P6, R5.reuse, R0.reuse, 0x1 ;  /* 0x0000000005047211 */ /* 0x0c0fe200078c08ff */
[----:B------:R-:W2:Y:S01]  /*61470*/  LDL.LU R25, [R1+0xf8] ;  /* 0x0000f80001197983 */ /* 0x000ea20000300800 */
[----:B------:R-:W-:Y:S02]  /*61480*/  LEA R8, P5, R6, R0, 0x1 ;  /* 0x0000000006087211 */ /* 0x000fe400078a08ff */
[----:B------:R-:W-:Y:S01]  /*61490*/  LEA.HI.X.SX32 R5, R5, R2, 0x1, P6 ;  /* 0x0000000205057211 */ /* 0x000fe200030f0eff */
[----:B------:R-:W2:Y:S01]  /*614a0*/  LDL.LU R29, [R1+0xfc] ;  /* 0x0000fc00011d7983 */ /* 0x000ea20000300800 */
[----:B------:R-:W-:Y:S02]  /*614b0*/  LEA R12, P6, R3, R0, 0x1 ;  /* 0x00000000030c7211 */ /* 0x000fe400078c08ff */
[----:B------:R-:W-:Y:S02]  /*614c0*/  PRMT R22, R22, 0x7632, R22 ;  /* 0x0000763216167816 */ /* 0x000fe40000000016 */
[----:B------:R-:W-:-:S02]  /*614d0*/  PRMT R26, R26, 0x7632, R26 ;  /* 0x000076321a1a7816 */ /* 0x000fc4000000001a */
[-C--:B------:R-:W-:Y:S02]  /*614e0*/  LEA.HI.X.SX32 R9, R6, R2.reuse, 0x1, P5 ;  /* 0x0000000206097211 */ /* 0x080fe400028f0eff */
[----:B------:R-:W-:Y:S01]  /*614f0*/  LEA.HI.X.SX32 R13, R3, R2, 0x1, P6 ;  /* 0x00000002030d7211 */ /* 0x000fe200030f0eff */
[----:B----4-:R-:W-:Y:S01]  /*61500*/  IMAD R3, R21, c[0x0][0x198], RZ ;  /* 0x0000660015037a24 */ /* 0x010fe200078e02ff */
[----:B------:R0:W-:Y:S01]  /*61510*/  @P1 STG.E.U16 [R4.64], R22 ;  /* 0x0000001604001986 */ /* 0x0001e2000c101508 */
[----:B------:R-:W-:-:S03]  /*61520*/  LEA R16, P5, R10, R0, 0x1 ;  /* 0x000000000a107211 */ /* 0x000fc600078a08ff */
[----:B------:R1:W-:Y:S01]  /*61530*/  @P3 STG.E.U16 [R8.64], R26 ;  /* 0x0000001a08003986 */ /* 0x0003e2000c101508 */
[----:B------:R-:W-:Y:S02]  /*61540*/  LEA.HI.X.SX32 R17, R10, R2, 0x1, P5 ;  /* 0x000000020a117211 */ /* 0x000fe400028f0eff */
[----:B------:R-:W-:Y:S02]  /*61550*/  ISETP.LT.AND P1, PT, R21, c[0x0][0x17c], !P0 ;  /* 0x00005f0015007a0c */ /* 0x000fe40004721270 */
[----:B------:R-:W4:Y:S01]  /*61560*/  LDL.LU R21, [R1+0x100] ;  /* 0x0001000001157983 */ /* 0x000f220000300800 */
[----:B0-----:R-:W-:-:S03]  /*61570*/  LEA R4, P6, R3, R0, 0x1 ;  /* 0x0000000003047211 */ /* 0x001fc600078c08ff */
[----:B-----5:R0:W-:Y:S01]  /*61580*/  @P2 STG.E.U16 [R12.64], R20 ;  /* 0x000000140c002986 */ /* 0x0201e2000c101508 */
[----:B------:R-:W-:-:S03]  /*61590*/  LEA.HI.X.SX32 R5, R3, R2, 0x1, P6 ;  /* 0x0000000203057211 */ /* 0x000fc600030f0eff */
[----:B-1----:R-:W5:Y:S01]  /*615a0*/  LDL.LU R26, [R1+0x10c] ;  /* 0x00010c00011a7983 */ /* 0x002f620000300800 */
[----:B------:R-:W-:-:S03]  /*615b0*/  PRMT R3, R20, 0x7632, R3 ;  /* 0x0000763214037816 */ /* 0x000fc60000000003 */
[----:B------:R-:W5:Y:S01]  /*615c0*/  LDL.LU R22, [R1+0x110] ;  /* 0x0001100001167983 */ /* 0x000f620000300800 */
[----:B---3--:R-:W-:Y:S02]  /*615d0*/  IMAD R6, R14, c[0x0][0x198], RZ ;  /* 0x000066000e067a24 */ /* 0x008fe400078e02ff */
[C---:B------:R-:W-:Y:S01]  /*615e0*/  IMAD R9, R18.reuse, c[0x0][0x198], RZ ;  /* 0x0000660012097a24 */ /* 0x040fe200078e02ff */
[----:B------:R-:W-:Y:S02]  /*615f0*/  ISETP.LT.AND P3, PT, R18, c[0x0][0x17c], !P0 ;  /* 0x00005f0012007a0c */ /* 0x000fe40004761270 */
[-C--:B------:R-:W-:Y:S01]  /*61600*/  LEA R8, P6, R6, R0.reuse, 0x1 ;  /* 0x0000000006087211 */ /* 0x080fe200078c08ff */
[----:B------:R-:W3:Y:S01]  /*61610*/  LDL.LU R18, [R1+0x108] ;  /* 0x0001080001127983 */ /* 0x000ee20000300800 */
[C---:B0-----:R-:W-:Y:S01]  /*61620*/  LEA R12, P5, R9.reuse, R0, 0x1 ;  /* 0x00000000090c7211 */ /* 0x041fe200078a08ff */
[----:B------:R-:W-:Y:S01]  /*61630*/  IMAD R10, R28, c[0x0][0x198], RZ ;  /* 0x000066001c0a7a24 */ /* 0x000fe200078e02ff */
[----:B------:R-:W-:Y:S01]  /*61640*/  ISETP.LT.AND P2, PT, R14, c[0x0][0x17c], !P0 ;  /* 0x00005f000e007a0c */ /* 0x000fe20004741270 */
[----:B------:R-:W3:Y:S01]  /*61650*/  LDL.LU R20, [R1+0x114] ;  /* 0x0001140001147983 */ /* 0x000ee20000300800 */
[----:B------:R-:W-:-:S02]  /*61660*/  LEA.HI.X.SX32 R13, R9, R2, 0x1, P5 ;  /* 0x00000002090d7211 */ /* 0x000fc400028f0eff */
[----:B------:R-:W-:Y:S01]  /*61670*/  LEA.HI.X.SX32 R9, R6, R2, 0x1, P6 ;  /* 0x0000000206097211 */ /* 0x000fe200030f0eff */
[----:B------:R-:W3:Y:S04]  /*61680*/  LDL.LU R14, [R1+0x118] ;  /* 0x00011800010e7983 */ /* 0x000ee80000300800 */
[----:B--2---:R0:W-:Y:S01]  /*61690*/  @P4 STG.E.U16 [R16.64], R7 ;  /* 0x0000000710004986 */ /* 0x0041e2000c101508 */
[----:B------:R-:W-:-:S03]  /*616a0*/  ISETP.LT.AND P4, PT, R28, c[0x0][0x17c], !P0 ;  /* 0x00005f001c007a0c */ /* 0x000fc60004781270 */
[----:B------:R-:W2:Y:S04]  /*616b0*/  LDL.LU R28, [R1+0xe4] ;  /* 0x0000e400011c7983 */ /* 0x000ea80000300800 */
[----:B------:R-:W2:Y:S04]  /*616c0*/  LDL.LU R6, [R1+0x104] ;  /* 0x0001040001067983 */ /* 0x000ea80000300800 */
[----:B------:R1:W-:Y:S01]  /*616d0*/  @P1 STG.E.U16 [R4.64], R24 ;  /* 0x0000001804001986 */ /* 0x0003e2000c101508 */
[C---:B0-----:R-:W-:Y:S02]  /*616e0*/  LEA R16, P5, R10.reuse, R0, 0x1 ;  /* 0x000000000a107211 */ /* 0x041fe400078a08ff */
[C---:B------:R-:W-:Y:S01]  /*616f0*/  ISETP.LT.AND P1, PT, R25.reuse, c[0x0][0x17c], !P0 ;  /* 0x00005f0019007a0c */ /* 0x040fe20004721270 */
[----:B------:R-:W-:Y:S01]  /*61700*/  IMAD R25, R25, c[0x0][0x198], RZ ;  /* 0x0000660019197a24 */ /* 0x000fe200078e02ff */
[----:B------:R-:W-:Y:S01]  /*61710*/  @P3 STG.E.U16 [R12.64], R11 ;  /* 0x0000000b0c003986 */ /* 0x000fe2000c101508 */
[----:B------:R-:W-:-:S02]  /*61720*/  LEA.HI.X.SX32 R17, R10, R2, 0x1, P5 ;  /* 0x000000020a117211 */ /* 0x000fc400028f0eff */
[C---:B------:R-:W-:Y:S01]  /*61730*/  ISETP.LT.AND P3, PT, R29.reuse, c[0x0][0x17c], !P0 ;  /* 0x00005f001d007a0c */ /* 0x040fe20004761270 */
[----:B------:R0:W-:Y:S01]  /*61740*/  @P2 STG.E.U16 [R8.64], R15 ;  /* 0x0000000f08002986 */ /* 0x0001e2000c101508 */
[----:B------:R-:W-:Y:S01]  /*61750*/  IMAD R29, R29, c[0x0][0x198], RZ ;  /* 0x000066001d1d7a24 */ /* 0x000fe200078e02ff */
[----:B-1----:R-:W-:Y:S02]  /*61760*/  LEA R4, P6, R25, R0, 0x1 ;  /* 0x0000000019047211 */ /* 0x002fe400078c08ff */
[----:B------:R5:W-:Y:S01]  /*61770*/  @P4 STG.E.U16 [R16.64], R19 ;  /* 0x0000001310004986 */ /* 0x000be2000c101508 */
[C---:B----4-:R-:W-:Y:S01]  /*61780*/  ISETP.LT.AND P2, PT, R21.reuse, c[0x0][0x17c], !P0 ;  /* 0x00005f0015007a0c */ /* 0x050fe20004741270 */
[----:B------:R-:W-:Y:S01]  /*61790*/  IMAD R21, R21, c[0x0][0x198], RZ ;  /* 0x0000660015157a24 */ /* 0x000fe200078e02ff */
[----:B------:R-:W-:Y:S02]  /*617a0*/  LEA.HI.X.SX32 R5, R25, R2, 0x1, P6 ;  /* 0x0000000219057211 */ /* 0x000fe400030f0eff */
[----:B0-----:R-:W-:-:S02]  /*617b0*/  LEA R8, P5, R29, R0, 0x1 ;  /* 0x000000001d087211 */ /* 0x001fc400078a08ff */
[----:B------:R-:W-:Y:S02]  /*617c0*/  PRMT R11, R7, 0x7632, R11 ;  /* 0x00007632070b7816 */ /* 0x000fe4000000000b */
[----:B------:R-:W-:Y:S01]  /*617d0*/  LEA.HI.X.SX32 R9, R29, R2, 0x1, P5 ;  /* 0x000000021d097211 */ /* 0x000fe200028f0eff */
[----:B-----5:R-:W-:Y:S01]  /*617e0*/  IMAD R17, R26, c[0x0][0x198], RZ ;  /* 0x000066001a117a24 */ /* 0x020fe200078e02ff */
[----:B------:R0:W-:Y:S04]  /*617f0*/  @P1 STG.E.U16 [R4.64], R23 ;  /* 0x0000001704001986 */ /* 0x0001e8000c101508 */
[----:B------:R1:W-:Y:S01]  /*61800*/  @P3 STG.E.U16 [R8.64], R27 ;  /* 0x0000001b08003986 */ /* 0x0003e2000c101508 */
[----:B------:R-:W-:Y:S02]  /*61810*/  PRMT R15, R15, 0x7632, R15 ;  /* 0x000076320f0f7816 */ /* 0x000fe4000000000f */
[----:B------:R-:W-:Y:S01]  /*61820*/  PRMT R19, R19, 0x7632, R19 ;  /* 0x0000763213137816 */ /* 0x000fe20000000013 */
[----:B---3--:R-:W-:-:S02]  /*61830*/  IMAD R25, R18, c[0x0][0x198], RZ ;  /* 0x0000660012197a24 */ /* 0x008fc400078e02ff */
[----:B------:R-:W-:Y:S02]  /*61840*/  IMAD R29, R20, c[0x0][0x198], RZ ;  /* 0x00006600141d7a24 */ /* 0x000fe400078e02ff */
[----:B------:R-:W-:Y:S01]  /*61850*/  IMAD R10, R14, c[0x0][0x198], RZ ;  /* 0x000066000e0a7a24 */ /* 0x000fe200078e02ff */
[----:B------:R-:W-:Y:S02]  /*61860*/  ISETP.LT.AND P3, PT, R18, c[0x0][0x17c], !P0 ;  /* 0x00005f0012007a0c */ /* 0x000fe40004761270 */
[----:B0-----:R-:W-:Y:S02]  /*61870*/  PRMT R23, R23, 0x7632, R23 ;  /* 0x0000763217177816 */ /* 0x001fe40000000017 */
[C---:B--2---:R-:W-:Y:S01]  /*61880*/  ISETP.LT.AND P4, PT, R6.reuse, c[0x0][0x17c], !P0 ;  /* 0x00005f0006007a0c */ /* 0x044fe20004781270 */
[----:B------:R-:W-:Y:S01]  /*61890*/  IMAD R13, R6, c[0x0][0x198], RZ ;  /* 0x00006600060d7a24 */ /* 0x000fe200078e02ff */
[----:B------:R-:W-:-:S04]  /*618a0*/  LEA R6, P6, R21, R0, 0x1 ;  /* 0x0000000015067211 */ /* 0x000fc800078c08ff */
[----:B------:R-:W-:Y:S02]  /*618b0*/  LEA R12, P5, R13, R0, 0x1 ;  /* 0x000000000d0c7211 */ /* 0x000fe400078a08ff */
[-C--:B------:R-:W-:Y:S01]  /*618c0*/  LEA.HI.X.SX32 R7, R21, R2.reuse, 0x1, P6 ;  /* 0x0000000215077211 */ /* 0x080fe200030f0eff */
[----:B------:R-:W-:Y:S01]  /*618d0*/  IMAD R21, R22, c[0x0][0x198], RZ ;  /* 0x0000660016157a24 */ /* 0x000fe200078e02ff */
[----:B------:R-:W-:Y:S02]  /*618e0*/  LEA.HI.X.SX32 R13, R13, R2, 0x1, P5 ;  /* 0x000000020d0d7211 */ /* 0x000fe400028f0eff */
[-C--:B------:R-:W-:Y:S01]  /*618f0*/  LEA R4, P6, R17, R0.reuse, 0x1 ;  /* 0x0000000011047211 */ /* 0x080fe200078c08ff */
[----:B------:R0:W-:Y:S01]  /*61900*/  @P2 STG.E.U16 [R6.64], R3 ;  /* 0x0000000306002986 */ /* 0x0001e2000c101508 */
[----:B-1----:R-:W-:Y:S02]  /*61910*/  LEA R8, P2, R25, R0, 0x1 ;  /* 0x0000000019087211 */ /* 0x002fe400078408ff */
[----:B------:R-:W-:Y:S01]  /*61920*/  LEA.HI.X.SX32 R5, R17, R2, 0x1, P6 ;  /* 0x0000000211057211 */ /* 0x000fe200030f0eff */
[----:B------:R1:W-:Y:S01]  /*61930*/  @P4 STG.E.U16 [R12.64], R11 ;  /* 0x0000000b0c004986 */ /* 0x0003e2000c101508 */
[----:B------:R-:W-:-:S02]  /*61940*/  ISETP.LT.AND P5, PT, R26, c[0x0][0x17c], !P0 ;  /* 0x00005f001a007a0c */ /* 0x000fc400047a1270 */
[-C--:B0-----:R-:W-:Y:S01]  /*61950*/  LEA R6, P1, R21, R0.reuse, 0x1 ;  /* 0x0000000015067211 */ /* 0x081fe200078208ff */
[----:B------:R-:W-:Y:S01]  /*61960*/  IMAD R3, R28, c[0x0][0x198], RZ ;  /* 0x000066001c037a24 */ /* 0x000fe200078e02ff */
[----:B-1----:R-:W-:Y:S02]  /*61970*/  LEA R12, P6, R29, R0, 0x1 ;  /* 0x000000001d0c7211 */ /* 0x002fe400078c08ff */
[----:B------:R-:W-:Y:S02]  /*61980*/  LEA.HI.X.SX32 R7, R21, R2, 0x1, P1 ;  /* 0x0000000215077211 */ /* 0x000fe400008f0eff */
[----:B------:R-:W-:Y:S02]  /*61990*/  LEA R16, P1, R10, R0, 0x1 ;  /* 0x000000000a107211 */ /* 0x000fe400078208ff */
[----:B------:R-:W-:Y:S02]  /*619a0*/  ISETP.LT.AND P4, PT, R22, c[0x0][0x17c], !P0 ;  /* 0x00005f0016007a0c */ /* 0x000fe40004781270 */
[----:B------:R-:W-:-:S02]  /*619b0*/  LEA.HI.X.SX32 R9, R25, R2, 0x1, P2 ;  /* 0x0000000219097211 */ /* 0x000fc400010f0eff */
[----:B------:R-:W-:Y:S02]  /*619c0*/  ISETP.LT.AND P2, PT, R20, c[0x0][0x17c], !P0 ;  /* 0x00005f0014007a0c */ /* 0x000fe40004741270 */
[----:B------:R-:W-:Y:S02]  /*619d0*/  LEA.HI.X.SX32 R13, R29, R2, 0x1, P6 ;  /* 0x000000021d0d7211 */ /* 0x000fe400030f0eff */
[----:B------:R-:W-:Y:S02]  /*619e0*/  LEA R20, P6, R3, R0, 0x1 ;  /* 0x0000000003147211 */ /* 0x000fe400078c08ff */
[----:B------:R-:W-:Y:S02]  /*619f0*/  LEA.HI.X.SX32 R17, R10, R2, 0x1, P1 ;  /* 0x000000020a117211 */ /* 0x000fe400008f0eff */
[----:B------:R-:W-:Y:S02]  /*61a00*/  ISETP.LT.AND P1, PT, R14, c[0x0][0x17c], !P0 ;  /* 0x00005f000e007a0c */ /* 0x000fe40004721270 */
[----:B------:R-:W-:-:S02]  /*61a10*/  ISETP.LT.AND P0, PT, R28, c[0x0][0x17c], !P0 ;  /* 0x00005f001c007a0c */ /* 0x000fc40004701270 */
[----:B------:R-:W-:Y:S02]  /*61a20*/  LEA.HI.X.SX32 R21, R3, R2, 0x1, P6 ;  /* 0x0000000203157211 */ /* 0x000fe400030f0eff */
[----:B------:R-:W-:Y:S02]  /*61a30*/  PRMT R2, R24, 0x7632, R2 ;  /* 0x0000763218027816 */ /* 0x000fe40000000002 */
[----:B------:R-:W-:-:S03]  /*61a40*/  PRMT R3, R11, 0x7632, R3 ;  /* 0x000076320b037816 */ /* 0x000fc60000000003 */
[----:B------:R0:W-:Y:S04]  /*61a50*/  @P5 STG.E.U16 [R4.64], R2 ;  /* 0x0000000204005986 */ /* 0x0001e8000c101508 */
[----:B------:R0:W-:Y:S04]  /*61a60*/  @P4 STG.E.U16 [R6.64], R3 ;  /* 0x0000000306004986 */ /* 0x0001e8000c101508 */
[----:B------:R0:W-:Y:S04]  /*61a70*/  @P3 STG.E.U16 [R8.64], R15 ;  /* 0x0000000f08003986 */ /* 0x0001e8000c101508 */
[----:B------:R0:W-:Y:S04]  /*61a80*/  @P2 STG.E.U16 [R12.64], R19 ;  /* 0x000000130c002986 */ /* 0x0001e8000c101508 */
[----:B------:R0:W-:Y:S01]  /*61a90*/  @P1 STG.E.U16 [R16.64], R23 ;  /* 0x0000001710001986 */ /* 0x0001e2000c101508 */
[----:B------:R-:W-:Y:S05]  /*61aa0*/  @!P0 EXIT ;  /* 0x000000000000894d */ /* 0x000fea0003800000 */
[----:B------:R-:W-:-:S05]  /*61ab0*/  PRMT R10, R27, 0x7632, R10 ;  /* 0x000076321b0a7816 */ /* 0x000fca000000000a */
[----:B------:R-:W-:Y:S01]  /*61ac0*/  STG.E.U16 [R20.64], R10 ;  /* 0x0000000a14007986 */ /* 0x000fe2000c101508 */
[----:B------:R-:W-:Y:S05]  /*61ad0*/  EXIT ;  /* 0x000000000000794d */ /* 0x000fea0003800000 */
.L_x_4:
[----:B------:R-:W-:-:S00]  /*61ae0*/  BRA `(.L_x_4) ;  /* 0xfffffff000007947 */ /* 0x000fc0000383ffff */
[----:B------:R-:W-:-:S00]  /*61af0*/  NOP ;  /* 0x0000000000007918 */ /* 0x000fc00000000000 */
        /* <DEDUP_REMOVED lines=8> */
.L_x_5:


//--------------------- .nv.shared.matmul_kernel  --------------------------
	.section	.nv.shared.matmul_kernel,"aw",@nobits
	.sectionflags	@""
	.align	16
